	.target	sm_80

	.elftype	@"ET_EXEC"


//--------------------- .note.nv.tkinfo           --------------------------
	.section	.note.nv.tkinfo,"",@"SHT_NOTE"
	.sectionflags	@"SHF_NOTE_NV_TKINFO"
	.tkinfo
        /*0018*/ 	.word	0x00000002
        /*0030*/ 	.string	""
        /*0030*/ 	.string	"ptxas"
        /*0030*/ 	.string	"Cuda compilation tools, release 13.0, V13.0.88"
        /*0030*/ 	.string	"Build cuda_13.0.r13.0/compiler.36424714_0"
        /*0030*/ 	.string	"-arch sm_80 -m 64 "



//--------------------- .note.nv.cuinfo           --------------------------
	.section	.note.nv.cuinfo,"",@"SHT_NOTE"
	.sectionflags	@"SHF_NOTE_NV_CUINFO"
        /*0018*/ 	.short	0x0002
        /*001a*/ 	.short	0x0050
        /*001c*/ 	.short	0x0082
	.zero		2


//--------------------- .nv.info                  --------------------------
	.section	.nv.info,"",@"SHT_CUDA_INFO"
	.align	4


	//----- nvinfo : EIATTR_REGCOUNT
	.align		4
        /*0000*/ 	.byte	0x04, 0x2f
        /*0002*/ 	.short	(.L_12 - .L_11)
	.align		4
.L_11:
        /*0004*/ 	.word	index@(_ZN7cutlass6KernelINS_4conv6kernel23ImplicitGemmConvolutionINS1_11threadblock22ImplicitGemmMultistageINS_4gemm9GemmShapeILi64ELi64ELi64EEENS4_47Conv2dFpropActivationTileAccessIteratorAnalyticINS_11MatrixShapeILi64ELi64EEENS_6half_tENS_6layout10TensorNHWCENS_9transform29PitchLinearWarpRakedThreadMapINS_16PitchLinearShapeILi64ELi64EEELi128ENSH_ILi8ELi4EEELi8EEENS_12AlignedArrayISC_Li8ELi16EEELNS1_9GroupModeE2EEENSF_11threadblock25RegularTileAccessIteratorISB_SC_NSD_37RowMajorTensorOpMultiplicandCrosswiseILi16ELi64EEELi0ESK_Li16EEELNS_4arch14CacheOperation4KindE0ENS4_43Conv2dFpropFilterTileAccessIteratorAnalyticISB_SC_SE_SK_SM_LSN_2ELb0EEENSQ_ISB_SC_NSD_40ColumnMajorTensorOpMultiplicandCrosswiseILi16ELi64EEELi1ESK_Li16EEELSW_1ENS6_11threadblock9MmaPolicyINS6_4warp11MmaTensorOpINS7_ILi32ELi32ELi64EEESC_SS_SC_S10_fNSD_8RowMajorENS14_17MmaTensorOpPolicyINSU_3MmaINS7_ILi16ELi8ELi16EEELi32ESC_S17_SC_NSD_11ColumnMajorEfS17_NSU_13OpMultiplyAddEEENSA_ILi1ELi1EEEEELi1ELb0EbEENSA_ILi0ELi0EEES1H_Li1EEELi3EbEENS_8epilogue11threadblock8EpilogueIS8_S1G_Li1ENS1L_22PredicatedTileIteratorINS1L_26OutputTileOptimalThreadMapINS1L_15OutputTileShapeILi64ELi8ELi2ELi1ELi1EEENS1P_ILi1ELi4ELi1ELi1ELi4EEELi128ELi4ELi32EEEfLb0ENSD_9NoPermuteELb0EEENS1K_4warp24FragmentIteratorTensorOpIS16_S1A_fNS_5ArrayIfLi4ELb1EEES17_EENS1V_20TileIteratorTensorOpIS16_S1A_fS17_EENS1L_18SharedLoadIteratorINS1S_18CompactedThreadMapEfLi16EEENS1K_6thread17LinearCombinationIfLi4EffLNS25_9ScaleType4KindE0ELNS_15FloatRoundStyleE2EfEENSA_ILi0ELi8EEELi2ELi1EEENS12_30GemmIdentityThreadblockSwizzleILi1EEELNS1_8OperatorE0ENS1_17Conv2dProblemSizeELSN_2EEEEEvNT_6ParamsE)
        /*0008*/ 	.word	0x00000080


	//----- nvinfo : EIATTR_FRAME_SIZE
	.align		4
.L_12:
        /*000c*/ 	.byte	0x04, 0x11
        /*000e*/ 	.short	(.L_14 - .L_13)
	.align		4
.L_13:
        /*0010*/ 	.word	index@(_ZN7cutlass6KernelINS_4conv6kernel23ImplicitGemmConvolutionINS1_11threadblock22ImplicitGemmMultistageINS_4gemm9GemmShapeILi64ELi64ELi64EEENS4_47Conv2dFpropActivationTileAccessIteratorAnalyticINS_11MatrixShapeILi64ELi64EEENS_6half_tENS_6layout10TensorNHWCENS_9transform29PitchLinearWarpRakedThreadMapINS_16PitchLinearShapeILi64ELi64EEELi128ENSH_ILi8ELi4EEELi8EEENS_12AlignedArrayISC_Li8ELi16EEELNS1_9GroupModeE2EEENSF_11threadblock25RegularTileAccessIteratorISB_SC_NSD_37RowMajorTensorOpMultiplicandCrosswiseILi16ELi64EEELi0ESK_Li16EEELNS_4arch14CacheOperation4KindE0ENS4_43Conv2dFpropFilterTileAccessIteratorAnalyticISB_SC_SE_SK_SM_LSN_2ELb0EEENSQ_ISB_SC_NSD_40ColumnMajorTensorOpMultiplicandCrosswiseILi16ELi64EEELi1ESK_Li16EEELSW_1ENS6_11threadblock9MmaPolicyINS6_4warp11MmaTensorOpINS7_ILi32ELi32ELi64EEESC_SS_SC_S10_fNSD_8RowMajorENS14_17MmaTensorOpPolicyINSU_3MmaINS7_ILi16ELi8ELi16EEELi32ESC_S17_SC_NSD_11ColumnMajorEfS17_NSU_13OpMultiplyAddEEENSA_ILi1ELi1EEEEELi1ELb0EbEENSA_ILi0ELi0EEES1H_Li1EEELi3EbEENS_8epilogue11threadblock8EpilogueIS8_S1G_Li1ENS1L_22PredicatedTileIteratorINS1L_26OutputTileOptimalThreadMapINS1L_15OutputTileShapeILi64ELi8ELi2ELi1ELi1EEENS1P_ILi1ELi4ELi1ELi1ELi4EEELi128ELi4ELi32EEEfLb0ENSD_9NoPermuteELb0EEENS1K_4warp24FragmentIteratorTensorOpIS16_S1A_fNS_5ArrayIfLi4ELb1EEES17_EENS1V_20TileIteratorTensorOpIS16_S1A_fS17_EENS1L_18SharedLoadIteratorINS1S_18CompactedThreadMapEfLi16EEENS1K_6thread17LinearCombinationIfLi4EffLNS25_9ScaleType4KindE0ELNS_15FloatRoundStyleE2EfEENSA_ILi0ELi8EEELi2ELi1EEENS12_30GemmIdentityThreadblockSwizzleILi1EEELNS1_8OperatorE0ENS1_17Conv2dProblemSizeELSN_2EEEEEvNT_6ParamsE)
        /*0014*/ 	.word	0x00000000


	//----- nvinfo : EIATTR_REGCOUNT
	.align		4
.L_14:
        /*0018*/ 	.byte	0x04, 0x2f
        /*001a*/ 	.short	(.L_16 - .L_15)
	.align		4
.L_15:
        /*001c*/ 	.word	index@(_ZN7cutlass6KernelINS_4conv6kernel23ImplicitGemmConvolutionINS1_11threadblock22ImplicitGemmMultistageINS_4gemm9GemmShapeILi64ELi64ELi64EEENS4_48Conv2dFpropActivationTileAccessIteratorOptimizedINS_11MatrixShapeILi64ELi64EEENS_6half_tENS_6layout10TensorNHWCENS_9transform29PitchLinearWarpRakedThreadMapINS_16PitchLinearShapeILi64ELi64EEELi128ENSH_ILi8ELi4EEELi8EEENS_12AlignedArrayISC_Li8ELi16EEEEENSF_11threadblock25RegularTileAccessIteratorISB_SC_NSD_37RowMajorTensorOpMultiplicandCrosswiseILi16ELi64EEELi0ESK_Li16EEELNS_4arch14CacheOperation4KindE0ENS4_44Conv2dFpropFilterTileAccessIteratorOptimizedISB_SC_SE_SK_SM_Lb0EEENSP_ISB_SC_NSD_40ColumnMajorTensorOpMultiplicandCrosswiseILi16ELi64EEELi1ESK_Li16EEELSV_1ENS6_11threadblock9MmaPolicyINS6_4warp11MmaTensorOpINS7_ILi32ELi32ELi64EEESC_SR_SC_SZ_fNSD_8RowMajorENS13_17MmaTensorOpPolicyINST_3MmaINS7_ILi16ELi8ELi16EEELi32ESC_S16_SC_NSD_11ColumnMajorEfS16_NST_13OpMultiplyAddEEENSA_ILi1ELi1EEEEELi1ELb0EbEENSA_ILi0ELi0EEES1G_Li1EEELi3EbEENS_8epilogue11threadblock8EpilogueIS8_S1F_Li1ENS1K_22PredicatedTileIteratorINS1K_26OutputTileOptimalThreadMapINS1K_15OutputTileShapeILi64ELi8ELi2ELi1ELi1EEENS1O_ILi1ELi4ELi1ELi1ELi4EEELi128ELi4ELi32EEEfLb0ENSD_9NoPermuteELb0EEENS1J_4warp24FragmentIteratorTensorOpIS15_S19_fNS_5ArrayIfLi4ELb1EEES16_EENS1U_20TileIteratorTensorOpIS15_S19_fS16_EENS1K_18SharedLoadIteratorINS1R_18CompactedThreadMapEfLi16EEENS1J_6thread17LinearCombinationIfLi4EffLNS24_9ScaleType4KindE0ELNS_15FloatRoundStyleE2EfEENSA_ILi0ELi8EEELi2ELi1EEENS11_30GemmIdentityThreadblockSwizzleILi1EEELNS1_8OperatorE0ENS1_17Conv2dProblemSizeELNS1_9GroupModeE1EEEEEvNT_6ParamsE)
        /*0020*/ 	.word	0x00000076


	//----- nvinfo : EIATTR_FRAME_SIZE
	.align		4
.L_16:
        /*0024*/ 	.byte	0x04, 0x11
        /*0026*/ 	.short	(.L_18 - .L_17)
	.align		4
.L_17:
        /*0028*/ 	.word	index@(_ZN7cutlass6KernelINS_4conv6kernel23ImplicitGemmConvolutionINS1_11threadblock22ImplicitGemmMultistageINS_4gemm9GemmShapeILi64ELi64ELi64EEENS4_48Conv2dFpropActivationTileAccessIteratorOptimizedINS_11MatrixShapeILi64ELi64EEENS_6half_tENS_6layout10TensorNHWCENS_9transform29PitchLinearWarpRakedThreadMapINS_16PitchLinearShapeILi64ELi64EEELi128ENSH_ILi8ELi4EEELi8EEENS_12AlignedArrayISC_Li8ELi16EEEEENSF_11threadblock25RegularTileAccessIteratorISB_SC_NSD_37RowMajorTensorOpMultiplicandCrosswiseILi16ELi64EEELi0ESK_Li16EEELNS_4arch14CacheOperation4KindE0ENS4_44Conv2dFpropFilterTileAccessIteratorOptimizedISB_SC_SE_SK_SM_Lb0EEENSP_ISB_SC_NSD_40ColumnMajorTensorOpMultiplicandCrosswiseILi16ELi64EEELi1ESK_Li16EEELSV_1ENS6_11threadblock9MmaPolicyINS6_4warp11MmaTensorOpINS7_ILi32ELi32ELi64EEESC_SR_SC_SZ_fNSD_8RowMajorENS13_17MmaTensorOpPolicyINST_3MmaINS7_ILi16ELi8ELi16EEELi32ESC_S16_SC_NSD_11ColumnMajorEfS16_NST_13OpMultiplyAddEEENSA_ILi1ELi1EEEEELi1ELb0EbEENSA_ILi0ELi0EEES1G_Li1EEELi3EbEENS_8epilogue11threadblock8EpilogueIS8_S1F_Li1ENS1K_22PredicatedTileIteratorINS1K_26OutputTileOptimalThreadMapINS1K_15OutputTileShapeILi64ELi8ELi2ELi1ELi1EEENS1O_ILi1ELi4ELi1ELi1ELi4EEELi128ELi4ELi32EEEfLb0ENSD_9NoPermuteELb0EEENS1J_4warp24FragmentIteratorTensorOpIS15_S19_fNS_5ArrayIfLi4ELb1EEES16_EENS1U_20TileIteratorTensorOpIS15_S19_fS16_EENS1K_18SharedLoadIteratorINS1R_18CompactedThreadMapEfLi16EEENS1J_6thread17LinearCombinationIfLi4EffLNS24_9ScaleType4KindE0ELNS_15FloatRoundStyleE2EfEENSA_ILi0ELi8EEELi2ELi1EEENS11_30GemmIdentityThreadblockSwizzleILi1EEELNS1_8OperatorE0ENS1_17Conv2dProblemSizeELNS1_9GroupModeE1EEEEEvNT_6ParamsE)
        /*002c*/ 	.word	0x00000000


	//----- nvinfo : EIATTR_REGCOUNT
	.align		4
.L_18:
        /*0030*/ 	.byte	0x04, 0x2f
        /*0032*/ 	.short	(.L_20 - .L_19)
	.align		4
.L_19:
        /*0034*/ 	.word	index@(_ZN7cutlass6KernelINS_4conv6kernel23ImplicitGemmConvolutionINS1_11threadblock22ImplicitGemmMultistageINS_4gemm9GemmShapeILi64ELi64ELi64EEENS4_47Conv2dFpropActivationTileAccessIteratorAnalyticINS_11MatrixShapeILi64ELi64EEENS_6half_tENS_6layout10TensorNHWCENS_9transform29PitchLinearWarpRakedThreadMapINS_16PitchLinearShapeILi64ELi64EEELi128ENSH_ILi8ELi4EEELi8EEENS_12AlignedArrayISC_Li8ELi16EEELNS1_9GroupModeE1EEENSF_11threadblock25RegularTileAccessIteratorISB_SC_NSD_37RowMajorTensorOpMultiplicandCrosswiseILi16ELi64EEELi0ESK_Li16EEELNS_4arch14CacheOperation4KindE0ENS4_43Conv2dFpropFilterTileAccessIteratorAnalyticISB_SC_SE_SK_SM_LSN_1ELb0EEENSQ_ISB_SC_NSD_40ColumnMajorTensorOpMultiplicandCrosswiseILi16ELi64EEELi1ESK_Li16EEELSW_1ENS6_11threadblock9MmaPolicyINS6_4warp11MmaTensorOpINS7_ILi32ELi32ELi64EEESC_SS_SC_S10_fNSD_8RowMajorENS14_17MmaTensorOpPolicyINSU_3MmaINS7_ILi16ELi8ELi16EEELi32ESC_S17_SC_NSD_11ColumnMajorEfS17_NSU_13OpMultiplyAddEEENSA_ILi1ELi1EEEEELi1ELb0EbEENSA_ILi0ELi0EEES1H_Li1EEELi3EbEENS_8epilogue11threadblock8EpilogueIS8_S1G_Li1ENS1L_22PredicatedTileIteratorINS1L_26OutputTileOptimalThreadMapINS1L_15OutputTileShapeILi64ELi8ELi2ELi1ELi1EEENS1P_ILi1ELi4ELi1ELi1ELi4EEELi128ELi4ELi32EEEfLb0ENSD_9NoPermuteELb0EEENS1K_4warp24FragmentIteratorTensorOpIS16_S1A_fNS_5ArrayIfLi4ELb1EEES17_EENS1V_20TileIteratorTensorOpIS16_S1A_fS17_EENS1L_18SharedLoadIteratorINS1S_18CompactedThreadMapEfLi16EEENS1K_6thread17LinearCombinationIfLi4EffLNS25_9ScaleType4KindE0ELNS_15FloatRoundStyleE2EfEENSA_ILi0ELi8EEELi2ELi1EEENS12_30GemmIdentityThreadblockSwizzleILi1EEELNS1_8OperatorE0ENS1_17Conv2dProblemSizeELSN_1EEEEEvNT_6ParamsE)
        /*0038*/ 	.word	0x00000080


	//----- nvinfo : EIATTR_FRAME_SIZE
	.align		4
.L_20:
        /*003c*/ 	.byte	0x04, 0x11
        /*003e*/ 	.short	(.L_22 - .L_21)
	.align		4
.L_21:
        /*0040*/ 	.word	index@(_ZN7cutlass6KernelINS_4conv6kernel23ImplicitGemmConvolutionINS1_11threadblock22ImplicitGemmMultistageINS_4gemm9GemmShapeILi64ELi64ELi64EEENS4_47Conv2dFpropActivationTileAccessIteratorAnalyticINS_11MatrixShapeILi64ELi64EEENS_6half_tENS_6layout10TensorNHWCENS_9transform29PitchLinearWarpRakedThreadMapINS_16PitchLinearShapeILi64ELi64EEELi128ENSH_ILi8ELi4EEELi8EEENS_12AlignedArrayISC_Li8ELi16EEELNS1_9GroupModeE1EEENSF_11threadblock25RegularTileAccessIteratorISB_SC_NSD_37RowMajorTensorOpMultiplicandCrosswiseILi16ELi64EEELi0ESK_Li16EEELNS_4arch14CacheOperation4KindE0ENS4_43Conv2dFpropFilterTileAccessIteratorAnalyticISB_SC_SE_SK_SM_LSN_1ELb0EEENSQ_ISB_SC_NSD_40ColumnMajorTensorOpMultiplicandCrosswiseILi16ELi64EEELi1ESK_Li16EEELSW_1ENS6_11threadblock9MmaPolicyINS6_4warp11MmaTensorOpINS7_ILi32ELi32ELi64EEESC_SS_SC_S10_fNSD_8RowMajorENS14_17MmaTensorOpPolicyINSU_3MmaINS7_ILi16ELi8ELi16EEELi32ESC_S17_SC_NSD_11ColumnMajorEfS17_NSU_13OpMultiplyAddEEENSA_ILi1ELi1EEEEELi1ELb0EbEENSA_ILi0ELi0EEES1H_Li1EEELi3EbEENS_8epilogue11threadblock8EpilogueIS8_S1G_Li1ENS1L_22PredicatedTileIteratorINS1L_26OutputTileOptimalThreadMapINS1L_15OutputTileShapeILi64ELi8ELi2ELi1ELi1EEENS1P_ILi1ELi4ELi1ELi1ELi4EEELi128ELi4ELi32EEEfLb0ENSD_9NoPermuteELb0EEENS1K_4warp24FragmentIteratorTensorOpIS16_S1A_fNS_5ArrayIfLi4ELb1EEES17_EENS1V_20TileIteratorTensorOpIS16_S1A_fS17_EENS1L_18SharedLoadIteratorINS1S_18CompactedThreadMapEfLi16EEENS1K_6thread17LinearCombinationIfLi4EffLNS25_9ScaleType4KindE0ELNS_15FloatRoundStyleE2EfEENSA_ILi0ELi8EEELi2ELi1EEENS12_30GemmIdentityThreadblockSwizzleILi1EEELNS1_8OperatorE0ENS1_17Conv2dProblemSizeELSN_1EEEEEvNT_6ParamsE)
        /*0044*/ 	.word	0x00000000


	//----- nvinfo : EIATTR_REGCOUNT
	.align		4
.L_22:
        /*0048*/ 	.byte	0x04, 0x2f
        /*004a*/ 	.short	(.L_24 - .L_23)
	.align		4
.L_23:
        /*004c*/ 	.word	index@(_ZN7cutlass9reference6device6kernel11Conv2dFpropINS_6half_tENS_6layout10TensorNHWCES4_S6_fS6_ffNS_16NumericConverterIffLNS_15FloatRoundStyleE2EEENS_12multiply_addIfffEELi4ELi4ELi16ELi8EEEvNS_4conv17Conv2dProblemSizeENS_9TensorRefIT_T0_EENSE_IT1_T2_EENSE_IT3_T4_EESN_T5_SO_)
        /*0050*/ 	.word	0x0000005e


	//----- nvinfo : EIATTR_FRAME_SIZE
	.align		4
.L_24:
        /*0054*/ 	.byte	0x04, 0x11
        /*0056*/ 	.short	(.L_26 - .L_25)
	.align		4
.L_25:
        /*0058*/ 	.word	index@($__internal_0_$__cuda_sm20_div_s64)
        /*005c*/ 	.word	0x00000000


	//----- nvinfo : EIATTR_FRAME_SIZE
	.align		4
.L_26:
        /*0060*/ 	.byte	0x04, 0x11
        /*0062*/ 	.short	(.L_28 - .L_27)
	.align		4
.L_27:
        /*0064*/ 	.word	index@(_ZN7cutlass9reference6device6kernel11Conv2dFpropINS_6half_tENS_6layout10TensorNHWCES4_S6_fS6_ffNS_16NumericConverterIffLNS_15FloatRoundStyleE2EEENS_12multiply_addIfffEELi4ELi4ELi16ELi8EEEvNS_4conv17Conv2dProblemSizeENS_9TensorRefIT_T0_EENSE_IT1_T2_EENSE_IT3_T4_EESN_T5_SO_)
        /*0068*/ 	.word	0x00000000


	//----- nvinfo : EIATTR_MIN_STACK_SIZE
	.align		4
.L_28:
        /*006c*/ 	.byte	0x04, 0x12
        /*006e*/ 	.short	(.L_30 - .L_29)
	.align		4
.L_29:
        /*0070*/ 	.word	index@(_ZN7cutlass6KernelINS_4conv6kernel23ImplicitGemmConvolutionINS1_11threadblock22ImplicitGemmMultistageINS_4gemm9GemmShapeILi64ELi64ELi64EEENS4_47Conv2dFpropActivationTileAccessIteratorAnalyticINS_11MatrixShapeILi64ELi64EEENS_6half_tENS_6layout10TensorNHWCENS_9transform29PitchLinearWarpRakedThreadMapINS_16PitchLinearShapeILi64ELi64EEELi128ENSH_ILi8ELi4EEELi8EEENS_12AlignedArrayISC_Li8ELi16EEELNS1_9GroupModeE1EEENSF_11threadblock25RegularTileAccessIteratorISB_SC_NSD_37RowMajorTensorOpMultiplicandCrosswiseILi16ELi64EEELi0ESK_Li16EEELNS_4arch14CacheOperation4KindE0ENS4_43Conv2dFpropFilterTileAccessIteratorAnalyticISB_SC_SE_SK_SM_LSN_1ELb0EEENSQ_ISB_SC_NSD_40ColumnMajorTensorOpMultiplicandCrosswiseILi16ELi64EEELi1ESK_Li16EEELSW_1ENS6_11threadblock9MmaPolicyINS6_4warp11MmaTensorOpINS7_ILi32ELi32ELi64EEESC_SS_SC_S10_fNSD_8RowMajorENS14_17MmaTensorOpPolicyINSU_3MmaINS7_ILi16ELi8ELi16EEELi32ESC_S17_SC_NSD_11ColumnMajorEfS17_NSU_13OpMultiplyAddEEENSA_ILi1ELi1EEEEELi1ELb0EbEENSA_ILi0ELi0EEES1H_Li1EEELi3EbEENS_8epilogue11threadblock8EpilogueIS8_S1G_Li1ENS1L_22PredicatedTileIteratorINS1L_26OutputTileOptimalThreadMapINS1L_15OutputTileShapeILi64ELi8ELi2ELi1ELi1EEENS1P_ILi1ELi4ELi1ELi1ELi4EEELi128ELi4ELi32EEEfLb0ENSD_9NoPermuteELb0EEENS1K_4warp24FragmentIteratorTensorOpIS16_S1A_fNS_5ArrayIfLi4ELb1EEES17_EENS1V_20TileIteratorTensorOpIS16_S1A_fS17_EENS1L_18SharedLoadIteratorINS1S_18CompactedThreadMapEfLi16EEENS1K_6thread17LinearCombinationIfLi4EffLNS25_9ScaleType4KindE0ELNS_15FloatRoundStyleE2EfEENSA_ILi0ELi8EEELi2ELi1EEENS12_30GemmIdentityThreadblockSwizzleILi1EEELNS1_8OperatorE0ENS1_17Conv2dProblemSizeELSN_1EEEEEvNT_6ParamsE)
        /*0074*/ 	.word	0x00000000


	//----- nvinfo : EIATTR_MIN_STACK_SIZE
	.align		4
.L_30:
        /*0078*/ 	.byte	0x04, 0x12
        /*007a*/ 	.short	(.L_32 - .L_31)
	.align		4
.L_31:
        /*007c*/ 	.word	index@(_ZN7cutlass6KernelINS_4conv6kernel23ImplicitGemmConvolutionINS1_11threadblock22ImplicitGemmMultistageINS_4gemm9GemmShapeILi64ELi64ELi64EEENS4_48Conv2dFpropActivationTileAccessIteratorOptimizedINS_11MatrixShapeILi64ELi64EEENS_6half_tENS_6layout10TensorNHWCENS_9transform29PitchLinearWarpRakedThreadMapINS_16PitchLinearShapeILi64ELi64EEELi128ENSH_ILi8ELi4EEELi8EEENS_12AlignedArrayISC_Li8ELi16EEEEENSF_11threadblock25RegularTileAccessIteratorISB_SC_NSD_37RowMajorTensorOpMultiplicandCrosswiseILi16ELi64EEELi0ESK_Li16EEELNS_4arch14CacheOperation4KindE0ENS4_44Conv2dFpropFilterTileAccessIteratorOptimizedISB_SC_SE_SK_SM_Lb0EEENSP_ISB_SC_NSD_40ColumnMajorTensorOpMultiplicandCrosswiseILi16ELi64EEELi1ESK_Li16EEELSV_1ENS6_11threadblock9MmaPolicyINS6_4warp11MmaTensorOpINS7_ILi32ELi32ELi64EEESC_SR_SC_SZ_fNSD_8RowMajorENS13_17MmaTensorOpPolicyINST_3MmaINS7_ILi16ELi8ELi16EEELi32ESC_S16_SC_NSD_11ColumnMajorEfS16_NST_13OpMultiplyAddEEENSA_ILi1ELi1EEEEELi1ELb0EbEENSA_ILi0ELi0EEES1G_Li1EEELi3EbEENS_8epilogue11threadblock8EpilogueIS8_S1F_Li1ENS1K_22PredicatedTileIteratorINS1K_26OutputTileOptimalThreadMapINS1K_15OutputTileShapeILi64ELi8ELi2ELi1ELi1EEENS1O_ILi1ELi4ELi1ELi1ELi4EEELi128ELi4ELi32EEEfLb0ENSD_9NoPermuteELb0EEENS1J_4warp24FragmentIteratorTensorOpIS15_S19_fNS_5ArrayIfLi4ELb1EEES16_EENS1U_20TileIteratorTensorOpIS15_S19_fS16_EENS1K_18SharedLoadIteratorINS1R_18CompactedThreadMapEfLi16EEENS1J_6thread17LinearCombinationIfLi4EffLNS24_9ScaleType4KindE0ELNS_15FloatRoundStyleE2EfEENSA_ILi0ELi8EEELi2ELi1EEENS11_30GemmIdentityThreadblockSwizzleILi1EEELNS1_8OperatorE0ENS1_17Conv2dProblemSizeELNS1_9GroupModeE1EEEEEvNT_6ParamsE)
        /*0080*/ 	.word	0x00000000


	//----- nvinfo : EIATTR_MIN_STACK_SIZE
	.align		4
.L_32:
        /*0084*/ 	.byte	0x04, 0x12
        /*0086*/ 	.short	(.L_34 - .L_33)
	.align		4
.L_33:
        /*0088*/ 	.word	index@(_ZN7cutlass6KernelINS_4conv6kernel23ImplicitGemmConvolutionINS1_11threadblock22ImplicitGemmMultistageINS_4gemm9GemmShapeILi64ELi64ELi64EEENS4_47Conv2dFpropActivationTileAccessIteratorAnalyticINS_11MatrixShapeILi64ELi64EEENS_6half_tENS_6layout10TensorNHWCENS_9transform29PitchLinearWarpRakedThreadMapINS_16PitchLinearShapeILi64ELi64EEELi128ENSH_ILi8ELi4EEELi8EEENS_12AlignedArrayISC_Li8ELi16EEELNS1_9GroupModeE2EEENSF_11threadblock25RegularTileAccessIteratorISB_SC_NSD_37RowMajorTensorOpMultiplicandCrosswiseILi16ELi64EEELi0ESK_Li16EEELNS_4arch14CacheOperation4KindE0ENS4_43Conv2dFpropFilterTileAccessIteratorAnalyticISB_SC_SE_SK_SM_LSN_2ELb0EEENSQ_ISB_SC_NSD_40ColumnMajorTensorOpMultiplicandCrosswiseILi16ELi64EEELi1ESK_Li16EEELSW_1ENS6_11threadblock9MmaPolicyINS6_4warp11MmaTensorOpINS7_ILi32ELi32ELi64EEESC_SS_SC_S10_fNSD_8RowMajorENS14_17MmaTensorOpPolicyINSU_3MmaINS7_ILi16ELi8ELi16EEELi32ESC_S17_SC_NSD_11ColumnMajorEfS17_NSU_13OpMultiplyAddEEENSA_ILi1ELi1EEEEELi1ELb0EbEENSA_ILi0ELi0EEES1H_Li1EEELi3EbEENS_8epilogue11threadblock8EpilogueIS8_S1G_Li1ENS1L_22PredicatedTileIteratorINS1L_26OutputTileOptimalThreadMapINS1L_15OutputTileShapeILi64ELi8ELi2ELi1ELi1EEENS1P_ILi1ELi4ELi1ELi1ELi4EEELi128ELi4ELi32EEEfLb0ENSD_9NoPermuteELb0EEENS1K_4warp24FragmentIteratorTensorOpIS16_S1A_fNS_5ArrayIfLi4ELb1EEES17_EENS1V_20TileIteratorTensorOpIS16_S1A_fS17_EENS1L_18SharedLoadIteratorINS1S_18CompactedThreadMapEfLi16EEENS1K_6thread17LinearCombinationIfLi4EffLNS25_9ScaleType4KindE0ELNS_15FloatRoundStyleE2EfEENSA_ILi0ELi8EEELi2ELi1EEENS12_30GemmIdentityThreadblockSwizzleILi1EEELNS1_8OperatorE0ENS1_17Conv2dProblemSizeELSN_2EEEEEvNT_6ParamsE)
        /*008c*/ 	.word	0x00000000


	//----- nvinfo : EIATTR_MIN_STACK_SIZE
	.align		4
.L_34:
        /*0090*/ 	.byte	0x04, 0x12
        /*0092*/ 	.short	(.L_36 - .L_35)
	.align		4
.L_35:
        /*0094*/ 	.word	index@(_ZN7cutlass9reference6device6kernel11Conv2dFpropINS_6half_tENS_6layout10TensorNHWCES4_S6_fS6_ffNS_16NumericConverterIffLNS_15FloatRoundStyleE2EEENS_12multiply_addIfffEELi4ELi4ELi16ELi8EEEvNS_4conv17Conv2dProblemSizeENS_9TensorRefIT_T0_EENSE_IT1_T2_EENSE_IT3_T4_EESN_T5_SO_)
        /*0098*/ 	.word	0x00000000
.L_36:


//--------------------- .nv.info._ZN7cutlass9reference6device6kernel11Conv2dFpropINS_6half_tENS_6layout10TensorNHWCES4_S6_fS6_ffNS_16NumericConverterIffLNS_15FloatRoundStyleE2EEENS_12multiply_addIfffEELi4ELi4ELi16ELi8EEEvNS_4conv17Conv2dProblemSizeENS_9TensorRefIT_T0_EENSE_IT1_T2_EENSE_IT3_T4_EESN_T5_SO_ --------------------------
	.section	.nv.info._ZN7cutlass9reference6device6kernel11Conv2dFpropINS_6half_tENS_6layout10TensorNHWCES4_S6_fS6_ffNS_16NumericConverterIffLNS_15FloatRoundStyleE2EEENS_12multiply_addIfffEELi4ELi4ELi16ELi8EEEvNS_4conv17Conv2dProblemSizeENS_9TensorRefIT_T0_EENSE_IT1_T2_EENSE_IT3_T4_EESN_T5_SO_,"",@"SHT_CUDA_INFO"
	.sectionflags	@""
	.align	4


	//----- nvinfo : EIATTR_CUDA_API_VERSION
	.align		4
        /*0000*/ 	.byte	0x04, 0x37
        /*0002*/ 	.short	(.L_38 - .L_37)
.L_37:
        /*0004*/ 	.word	0x00000082


	//----- nvinfo : EIATTR_SW2861232_WAR
	.align		4
.L_38:
        /*0008*/ 	.byte	0x01, 0x35
	.zero		2


	//----- nvinfo : EIATTR_PARAM_CBANK
	.align		4
        /*000c*/ 	.byte	0x04, 0x0a
        /*000e*/ 	.short	(.L_40 - .L_39)
	.align		4
.L_39:
        /*0010*/ 	.word	index@(.nv.constant0._ZN7cutlass9reference6device6kernel11Conv2dFpropINS_6half_tENS_6layout10TensorNHWCES4_S6_fS6_ffNS_16NumericConverterIffLNS_15FloatRoundStyleE2EEENS_12multiply_addIfffEELi4ELi4ELi16ELi8EEEvNS_4conv17Conv2dProblemSizeENS_9TensorRefIT_T0_EENSE_IT1_T2_EENSE_IT3_T4_EESN_T5_SO_)
        /*0014*/ 	.short	0x0160
        /*0016*/ 	.short	0x00b0


	//----- nvinfo : EIATTR_CBANK_PARAM_SIZE
	.align		4
.L_40:
        /*0018*/ 	.byte	0x03, 0x19
        /*001a*/ 	.short	0x00b0


	//----- nvinfo : EIATTR_KPARAM_INFO
	.align		4
        /*001c*/ 	.byte	0x04, 0x17
        /*001e*/ 	.short	(.L_42 - .L_41)
.L_41:
        /*0020*/ 	.word	0x00000000
        /*0024*/ 	.short	0x0006
        /*0026*/ 	.short	0x00ac
        /*0028*/ 	.byte	0x00, 0xf0, 0x11, 0x00


	//----- nvinfo : EIATTR_KPARAM_INFO
	.align		4
.L_42:
        /*002c*/ 	.byte	0x04, 0x17
        /*002e*/ 	.short	(.L_44 - .L_43)
.L_43:
        /*0030*/ 	.word	0x00000000
        /*0034*/ 	.short	0x0005
        /*0036*/ 	.short	0x00a8
        /*0038*/ 	.byte	0x00, 0xf0, 0x11, 0x00


	//----- nvinfo : EIATTR_KPARAM_INFO
	.align		4
.L_44:
        /*003c*/ 	.byte	0x04, 0x17
        /*003e*/ 	.short	(.L_46 - .L_45)
.L_45:
        /*0040*/ 	.word	0x00000000
        /*0044*/ 	.short	0x0004
        /*0046*/ 	.short	0x0090
        /*0048*/ 	.byte	0x00, 0xf0, 0x61, 0x00


	//----- nvinfo : EIATTR_KPARAM_INFO
	.align		4
.L_46:
        /*004c*/ 	.byte	0x04, 0x17
        /*004e*/ 	.short	(.L_48 - .L_47)
.L_47:
        /*0050*/ 	.word	0x00000000
        /*0054*/ 	.short	0x0003
        /*0056*/ 	.short	0x0078
        /*0058*/ 	.byte	0x00, 0xf0, 0x61, 0x00


	//----- nvinfo : EIATTR_KPARAM_INFO
	.align		4
.L_48:
        /*005c*/ 	.byte	0x04, 0x17
        /*005e*/ 	.short	(.L_50 - .L_49)
.L_49:
        /*0060*/ 	.word	0x00000000
        /*0064*/ 	.short	0x0002
        /*0066*/ 	.short	0x0060
        /*0068*/ 	.byte	0x00, 0xf0, 0x61, 0x00


	//----- nvinfo : EIATTR_KPARAM_INFO
	.align		4
.L_50:
        /*006c*/ 	.byte	0x04, 0x17
        /*006e*/ 	.short	(.L_52 - .L_51)
.L_51:
        /*0070*/ 	.word	0x00000000
        /*0074*/ 	.short	0x0001
        /*0076*/ 	.short	0x0048
        /*0078*/ 	.byte	0x00, 0xf0, 0x61, 0x00


	//----- nvinfo : EIATTR_KPARAM_INFO
	.align		4
.L_52:
        /*007c*/ 	.byte	0x04, 0x17
        /*007e*/ 	.short	(.L_54 - .L_53)
.L_53:
        /*0080*/ 	.word	0x00000000
        /*0084*/ 	.short	0x0000
        /*0086*/ 	.short	0x0000
        /*0088*/ 	.byte	0x00, 0xf0, 0x21, 0x01


	//----- nvinfo : EIATTR_MAXREG_COUNT
	.align		4
.L_54:
        /*008c*/ 	.byte	0x03, 0x1b
        /*008e*/ 	.short	0x00ff


	//----- nvinfo : EIATTR_MERCURY_ISA_VERSION
	.align		4
        /*0090*/ 	.byte	0x03, 0x5f
        /*0092*/ 	.short	0x0000


	//----- nvinfo : EIATTR_EXIT_INSTR_OFFSETS
	.align		4
        /*0094*/ 	.byte	0x04, 0x1c
        /*0096*/ 	.short	(.L_56 - .L_55)


	//   ....[0]....
.L_55:
        /*0098*/ 	.word	0x00003eb0


	//   ....[1]....
        /*009c*/ 	.word	0x000040b0


	//   ....[2]....
        /*00a0*/ 	.word	0x000040f0


	//   ....[3]....
        /*00a4*/ 	.word	0x00004380


	//   ....[4]....
        /*00a8*/ 	.word	0x000043d0


	//----- nvinfo : EIATTR_CRS_STACK_SIZE
	.align		4
.L_56:
        /*00ac*/ 	.byte	0x04, 0x1e
        /*00ae*/ 	.short	(.L_58 - .L_57)
.L_57:
        /*00b0*/ 	.word	0x00000000
.L_58:


//--------------------- .nv.info._ZN7cutlass6KernelINS_4conv6kernel23ImplicitGemmConvolutionINS1_11threadblock22ImplicitGemmMultistageINS_4gemm9GemmShapeILi64ELi64ELi64EEENS4_47Conv2dFpropActivationTileAccessIteratorAnalyticINS_11MatrixShapeILi64ELi64EEENS_6half_tENS_6layout10TensorNHWCENS_9transform29PitchLinearWarpRakedThreadMapINS_16PitchLinearShapeILi64ELi64EEELi128ENSH_ILi8ELi4EEELi8EEENS_12AlignedArrayISC_Li8ELi16EEELNS1_9GroupModeE1EEENSF_11threadblock25RegularTileAccessIteratorISB_SC_NSD_37RowMajorTensorOpMultiplicandCrosswiseILi16ELi64EEELi0ESK_Li16EEELNS_4arch14CacheOperation4KindE0ENS4_43Conv2dFpropFilterTileAccessIteratorAnalyticISB_SC_SE_SK_SM_LSN_1ELb0EEENSQ_ISB_SC_NSD_40ColumnMajorTensorOpMultiplicandCrosswiseILi16ELi64EEELi1ESK_Li16EEELSW_1ENS6_11threadblock9MmaPolicyINS6_4warp11MmaTensorOpINS7_ILi32ELi32ELi64EEESC_SS_SC_S10_fNSD_8RowMajorENS14_17MmaTensorOpPolicyINSU_3MmaINS7_ILi16ELi8ELi16EEELi32ESC_S17_SC_NSD_11ColumnMajorEfS17_NSU_13OpMultiplyAddEEENSA_ILi1ELi1EEEEELi1ELb0EbEENSA_ILi0ELi0EEES1H_Li1EEELi3EbEENS_8epilogue11threadblock8EpilogueIS8_S1G_Li1ENS1L_22PredicatedTileIteratorINS1L_26OutputTileOptimalThreadMapINS1L_15OutputTileShapeILi64ELi8ELi2ELi1ELi1EEENS1P_ILi1ELi4ELi1ELi1ELi4EEELi128ELi4ELi32EEEfLb0ENSD_9NoPermuteELb0EEENS1K_4warp24FragmentIteratorTensorOpIS16_S1A_fNS_5ArrayIfLi4ELb1EEES17_EENS1V_20TileIteratorTensorOpIS16_S1A_fS17_EENS1L_18SharedLoadIteratorINS1S_18CompactedThreadMapEfLi16EEENS1K_6thread17LinearCombinationIfLi4EffLNS25_9ScaleType4KindE0ELNS_15FloatRoundStyleE2EfEENSA_ILi0ELi8EEELi2ELi1EEENS12_30GemmIdentityThreadblockSwizzleILi1EEELNS1_8OperatorE0ENS1_17Conv2dProblemSizeELSN_1EEEEEvNT_6ParamsE --------------------------
	.section	.nv.info._ZN7cutlass6KernelINS_4conv6kernel23ImplicitGemmConvolutionINS1_11threadblock22ImplicitGemmMultistageINS_4gemm9GemmShapeILi64ELi64ELi64EEENS4_47Conv2dFpropActivationTileAccessIteratorAnalyticINS_11MatrixShapeILi64ELi64EEENS_6half_tENS_6layout10TensorNHWCENS_9transform29PitchLinearWarpRakedThreadMapINS_16PitchLinearShapeILi64ELi64EEELi128ENSH_ILi8ELi4EEELi8EEENS_12AlignedArrayISC_Li8ELi16EEELNS1_9GroupModeE1EEENSF_11threadblock25RegularTileAccessIteratorISB_SC_NSD_37RowMajorTensorOpMultiplicandCrosswiseILi16ELi64EEELi0ESK_Li16EEELNS_4arch14CacheOperation4KindE0ENS4_43Conv2dFpropFilterTileAccessIteratorAnalyticISB_SC_SE_SK_SM_LSN_1ELb0EEENSQ_ISB_SC_NSD_40ColumnMajorTensorOpMultiplicandCrosswiseILi16ELi64EEELi1ESK_Li16EEELSW_1ENS6_11threadblock9MmaPolicyINS6_4warp11MmaTensorOpINS7_ILi32ELi32ELi64EEESC_SS_SC_S10_fNSD_8RowMajorENS14_17MmaTensorOpPolicyINSU_3MmaINS7_ILi16ELi8ELi16EEELi32ESC_S17_SC_NSD_11ColumnMajorEfS17_NSU_13OpMultiplyAddEEENSA_ILi1ELi1EEEEELi1ELb0EbEENSA_ILi0ELi0EEES1H_Li1EEELi3EbEENS_8epilogue11threadblock8EpilogueIS8_S1G_Li1ENS1L_22PredicatedTileIteratorINS1L_26OutputTileOptimalThreadMapINS1L_15OutputTileShapeILi64ELi8ELi2ELi1ELi1EEENS1P_ILi1ELi4ELi1ELi1ELi4EEELi128ELi4ELi32EEEfLb0ENSD_9NoPermuteELb0EEENS1K_4warp24FragmentIteratorTensorOpIS16_S1A_fNS_5ArrayIfLi4ELb1EEES17_EENS1V_20TileIteratorTensorOpIS16_S1A_fS17_EENS1L_18SharedLoadIteratorINS1S_18CompactedThreadMapEfLi16EEENS1K_6thread17LinearCombinationIfLi4EffLNS25_9ScaleType4KindE0ELNS_15FloatRoundStyleE2EfEENSA_ILi0ELi8EEELi2ELi1EEENS12_30GemmIdentityThreadblockSwizzleILi1EEELNS1_8OperatorE0ENS1_17Conv2dProblemSizeELSN_1EEEEEvNT_6ParamsE,"",@"SHT_CUDA_INFO"
	.sectionflags	@""
	.align	4


	//----- nvinfo : EIATTR_CUDA_API_VERSION
	.align		4
        /*0000*/ 	.byte	0x04, 0x37
        /*0002*/ 	.short	(.L_60 - .L_59)
.L_59:
        /*0004*/ 	.word	0x00000082


	//----- nvinfo : EIATTR_SW2861232_WAR
	.align		4
.L_60:
        /*0008*/ 	.byte	0x01, 0x35
	.zero		2


	//----- nvinfo : EIATTR_PARAM_CBANK
	.align		4
        /*000c*/ 	.byte	0x04, 0x0a
        /*000e*/ 	.short	(.L_62 - .L_61)
	.align		4
.L_61:
        /*0010*/ 	.word	index@(.nv.constant0._ZN7cutlass6KernelINS_4conv6kernel23ImplicitGemmConvolutionINS1_11threadblock22ImplicitGemmMultistageINS_4gemm9GemmShapeILi64ELi64ELi64EEENS4_47Conv2dFpropActivationTileAccessIteratorAnalyticINS_11MatrixShapeILi64ELi64EEENS_6half_tENS_6layout10TensorNHWCENS_9transform29PitchLinearWarpRakedThreadMapINS_16PitchLinearShapeILi64ELi64EEELi128ENSH_ILi8ELi4EEELi8EEENS_12AlignedArrayISC_Li8ELi16EEELNS1_9GroupModeE1EEENSF_11threadblock25RegularTileAccessIteratorISB_SC_NSD_37RowMajorTensorOpMultiplicandCrosswiseILi16ELi64EEELi0ESK_Li16EEELNS_4arch14CacheOperation4KindE0ENS4_43Conv2dFpropFilterTileAccessIteratorAnalyticISB_SC_SE_SK_SM_LSN_1ELb0EEENSQ_ISB_SC_NSD_40ColumnMajorTensorOpMultiplicandCrosswiseILi16ELi64EEELi1ESK_Li16EEELSW_1ENS6_11threadblock9MmaPolicyINS6_4warp11MmaTensorOpINS7_ILi32ELi32ELi64EEESC_SS_SC_S10_fNSD_8RowMajorENS14_17MmaTensorOpPolicyINSU_3MmaINS7_ILi16ELi8ELi16EEELi32ESC_S17_SC_NSD_11ColumnMajorEfS17_NSU_13OpMultiplyAddEEENSA_ILi1ELi1EEEEELi1ELb0EbEENSA_ILi0ELi0EEES1H_Li1EEELi3EbEENS_8epilogue11threadblock8EpilogueIS8_S1G_Li1ENS1L_22PredicatedTileIteratorINS1L_26OutputTileOptimalThreadMapINS1L_15OutputTileShapeILi64ELi8ELi2ELi1ELi1EEENS1P_ILi1ELi4ELi1ELi1ELi4EEELi128ELi4ELi32EEEfLb0ENSD_9NoPermuteELb0EEENS1K_4warp24FragmentIteratorTensorOpIS16_S1A_fNS_5ArrayIfLi4ELb1EEES17_EENS1V_20TileIteratorTensorOpIS16_S1A_fS17_EENS1L_18SharedLoadIteratorINS1S_18CompactedThreadMapEfLi16EEENS1K_6thread17LinearCombinationIfLi4EffLNS25_9ScaleType4KindE0ELNS_15FloatRoundStyleE2EfEENSA_ILi0ELi8EEELi2ELi1EEENS12_30GemmIdentityThreadblockSwizzleILi1EEELNS1_8OperatorE0ENS1_17Conv2dProblemSizeELSN_1EEEEEvNT_6ParamsE)
        /*0014*/ 	.short	0x0160
        /*0016*/ 	.short	0x0160


	//----- nvinfo : EIATTR_CBANK_PARAM_SIZE
	.align		4
.L_62:
        /*0018*/ 	.byte	0x03, 0x19
        /*001a*/ 	.short	0x0160


	//----- nvinfo : EIATTR_KPARAM_INFO
	.align		4
        /*001c*/ 	.byte	0x04, 0x17
        /*001e*/ 	.short	(.L_64 - .L_63)
.L_63:
        /*0020*/ 	.word	0x00000000
        /*0024*/ 	.short	0x0000
        /*0026*/ 	.short	0x0000
        /*0028*/ 	.byte	0x00, 0xf0, 0x81, 0x05


	//----- nvinfo : EIATTR_MAXREG_COUNT
	.align		4
.L_64:
        /*002c*/ 	.byte	0x03, 0x1b
        /*002e*/ 	.short	0x00ff


	//----- nvinfo : EIATTR_NUM_BARRIERS
	.align		4
        /*0030*/ 	.byte	0x02, 0x4c
        /*0032*/ 	.byte	0x01
	.zero		1


	//----- nvinfo : EIATTR_MERCURY_ISA_VERSION
	.align		4
        /*0034*/ 	.byte	0x03, 0x5f
        /*0036*/ 	.short	0x0000


	//----- nvinfo : EIATTR_COOP_GROUP_MASK_REGIDS
	.align		4
        /*0038*/ 	.byte	0x04, 0x29
        /*003a*/ 	.short	(.L_66 - .L_65)


	//   ....[0]....
.L_65:
        /*003c*/ 	.word	0xffffffff


	//----- nvinfo : EIATTR_COOP_GROUP_INSTR_OFFSETS
	.align		4
.L_66:
        /*0040*/ 	.byte	0x04, 0x28
        /*0042*/ 	.short	(.L_68 - .L_67)


	//   ....[0]....
.L_67:
        /*0044*/ 	.word	0x000004d0


	//----- nvinfo : EIATTR_EXIT_INSTR_OFFSETS
	.align		4
.L_68:
        /*0048*/ 	.byte	0x04, 0x1c
        /*004a*/ 	.short	(.L_70 - .L_69)


	//   ....[0]....
.L_69:
        /*004c*/ 	.word	0x000000b0


	//   ....[1]....
        /*0050*/ 	.word	0x000075f0


	//   ....[2]....
        /*0054*/ 	.word	0x00007600


	//   ....[3]....
        /*0058*/ 	.word	0x00007630


	//   ....[4]....
        /*005c*/ 	.word	0x000076e0


	//----- nvinfo : EIATTR_CTAIDZ_USED
	.align		4
.L_70:
        /*0060*/ 	.byte	0x01, 0x04
	.zero		2


	//----- nvinfo : EIATTR_CRS_STACK_SIZE
	.align		4
        /*0064*/ 	.byte	0x04, 0x1e
        /*0066*/ 	.short	(.L_72 - .L_71)
.L_71:
        /*0068*/ 	.word	0x00000000
.L_72:


//--------------------- .nv.info._ZN7cutlass6KernelINS_4conv6kernel23ImplicitGemmConvolutionINS1_11threadblock22ImplicitGemmMultistageINS_4gemm9GemmShapeILi64ELi64ELi64EEENS4_48Conv2dFpropActivationTileAccessIteratorOptimizedINS_11MatrixShapeILi64ELi64EEENS_6half_tENS_6layout10TensorNHWCENS_9transform29PitchLinearWarpRakedThreadMapINS_16PitchLinearShapeILi64ELi64EEELi128ENSH_ILi8ELi4EEELi8EEENS_12AlignedArrayISC_Li8ELi16EEEEENSF_11threadblock25RegularTileAccessIteratorISB_SC_NSD_37RowMajorTensorOpMultiplicandCrosswiseILi16ELi64EEELi0ESK_Li16EEELNS_4arch14CacheOperation4KindE0ENS4_44Conv2dFpropFilterTileAccessIteratorOptimizedISB_SC_SE_SK_SM_Lb0EEENSP_ISB_SC_NSD_40ColumnMajorTensorOpMultiplicandCrosswiseILi16ELi64EEELi1ESK_Li16EEELSV_1ENS6_11threadblock9MmaPolicyINS6_4warp11MmaTensorOpINS7_ILi32ELi32ELi64EEESC_SR_SC_SZ_fNSD_8RowMajorENS13_17MmaTensorOpPolicyINST_3MmaINS7_ILi16ELi8ELi16EEELi32ESC_S16_SC_NSD_11ColumnMajorEfS16_NST_13OpMultiplyAddEEENSA_ILi1ELi1EEEEELi1ELb0EbEENSA_ILi0ELi0EEES1G_Li1EEELi3EbEENS_8epilogue11threadblock8EpilogueIS8_S1F_Li1ENS1K_22PredicatedTileIteratorINS1K_26OutputTileOptimalThreadMapINS1K_15OutputTileShapeILi64ELi8ELi2ELi1ELi1EEENS1O_ILi1ELi4ELi1ELi1ELi4EEELi128ELi4ELi32EEEfLb0ENSD_9NoPermuteELb0EEENS1J_4warp24FragmentIteratorTensorOpIS15_S19_fNS_5ArrayIfLi4ELb1EEES16_EENS1U_20TileIteratorTensorOpIS15_S19_fS16_EENS1K_18SharedLoadIteratorINS1R_18CompactedThreadMapEfLi16EEENS1J_6thread17LinearCombinationIfLi4EffLNS24_9ScaleType4KindE0ELNS_15FloatRoundStyleE2EfEENSA_ILi0ELi8EEELi2ELi1EEENS11_30GemmIdentityThreadblockSwizzleILi1EEELNS1_8OperatorE0ENS1_17Conv2dProblemSizeELNS1_9GroupModeE1EEEEEvNT_6ParamsE --------------------------
	.section	.nv.info._ZN7cutlass6KernelINS_4conv6kernel23ImplicitGemmConvolutionINS1_11threadblock22ImplicitGemmMultistageINS_4gemm9GemmShapeILi64ELi64ELi64EEENS4_48Conv2dFpropActivationTileAccessIteratorOptimizedINS_11MatrixShapeILi64ELi64EEENS_6half_tENS_6layout10TensorNHWCENS_9transform29PitchLinearWarpRakedThreadMapINS_16PitchLinearShapeILi64ELi64EEELi128ENSH_ILi8ELi4EEELi8EEENS_12AlignedArrayISC_Li8ELi16EEEEENSF_11threadblock25RegularTileAccessIteratorISB_SC_NSD_37RowMajorTensorOpMultiplicandCrosswiseILi16ELi64EEELi0ESK_Li16EEELNS_4arch14CacheOperation4KindE0ENS4_44Conv2dFpropFilterTileAccessIteratorOptimizedISB_SC_SE_SK_SM_Lb0EEENSP_ISB_SC_NSD_40ColumnMajorTensorOpMultiplicandCrosswiseILi16ELi64EEELi1ESK_Li16EEELSV_1ENS6_11threadblock9MmaPolicyINS6_4warp11MmaTensorOpINS7_ILi32ELi32ELi64EEESC_SR_SC_SZ_fNSD_8RowMajorENS13_17MmaTensorOpPolicyINST_3MmaINS7_ILi16ELi8ELi16EEELi32ESC_S16_SC_NSD_11ColumnMajorEfS16_NST_13OpMultiplyAddEEENSA_ILi1ELi1EEEEELi1ELb0EbEENSA_ILi0ELi0EEES1G_Li1EEELi3EbEENS_8epilogue11threadblock8EpilogueIS8_S1F_Li1ENS1K_22PredicatedTileIteratorINS1K_26OutputTileOptimalThreadMapINS1K_15OutputTileShapeILi64ELi8ELi2ELi1ELi1EEENS1O_ILi1ELi4ELi1ELi1ELi4EEELi128ELi4ELi32EEEfLb0ENSD_9NoPermuteELb0EEENS1J_4warp24FragmentIteratorTensorOpIS15_S19_fNS_5ArrayIfLi4ELb1EEES16_EENS1U_20TileIteratorTensorOpIS15_S19_fS16_EENS1K_18SharedLoadIteratorINS1R_18CompactedThreadMapEfLi16EEENS1J_6thread17LinearCombinationIfLi4EffLNS24_9ScaleType4KindE0ELNS_15FloatRoundStyleE2EfEENSA_ILi0ELi8EEELi2ELi1EEENS11_30GemmIdentityThreadblockSwizzleILi1EEELNS1_8OperatorE0ENS1_17Conv2dProblemSizeELNS1_9GroupModeE1EEEEEvNT_6ParamsE,"",@"SHT_CUDA_INFO"
	.sectionflags	@""
	.align	4


	//----- nvinfo : EIATTR_CUDA_API_VERSION
	.align		4
        /*0000*/ 	.byte	0x04, 0x37
        /*0002*/ 	.short	(.L_74 - .L_73)
.L_73:
        /*0004*/ 	.word	0x00000082


	//----- nvinfo : EIATTR_SW2861232_WAR
	.align		4
.L_74:
        /*0008*/ 	.byte	0x01, 0x35
	.zero		2


	//----- nvinfo : EIATTR_PARAM_CBANK
	.align		4
        /*000c*/ 	.byte	0x04, 0x0a
        /*000e*/ 	.short	(.L_76 - .L_75)
	.align		4
.L_75:
        /*0010*/ 	.word	index@(.nv.constant0._ZN7cutlass6KernelINS_4conv6kernel23ImplicitGemmConvolutionINS1_11threadblock22ImplicitGemmMultistageINS_4gemm9GemmShapeILi64ELi64ELi64EEENS4_48Conv2dFpropActivationTileAccessIteratorOptimizedINS_11MatrixShapeILi64ELi64EEENS_6half_tENS_6layout10TensorNHWCENS_9transform29PitchLinearWarpRakedThreadMapINS_16PitchLinearShapeILi64ELi64EEELi128ENSH_ILi8ELi4EEELi8EEENS_12AlignedArrayISC_Li8ELi16EEEEENSF_11threadblock25RegularTileAccessIteratorISB_SC_NSD_37RowMajorTensorOpMultiplicandCrosswiseILi16ELi64EEELi0ESK_Li16EEELNS_4arch14CacheOperation4KindE0ENS4_44Conv2dFpropFilterTileAccessIteratorOptimizedISB_SC_SE_SK_SM_Lb0EEENSP_ISB_SC_NSD_40ColumnMajorTensorOpMultiplicandCrosswiseILi16ELi64EEELi1ESK_Li16EEELSV_1ENS6_11threadblock9MmaPolicyINS6_4warp11MmaTensorOpINS7_ILi32ELi32ELi64EEESC_SR_SC_SZ_fNSD_8RowMajorENS13_17MmaTensorOpPolicyINST_3MmaINS7_ILi16ELi8ELi16EEELi32ESC_S16_SC_NSD_11ColumnMajorEfS16_NST_13OpMultiplyAddEEENSA_ILi1ELi1EEEEELi1ELb0EbEENSA_ILi0ELi0EEES1G_Li1EEELi3EbEENS_8epilogue11threadblock8EpilogueIS8_S1F_Li1ENS1K_22PredicatedTileIteratorINS1K_26OutputTileOptimalThreadMapINS1K_15OutputTileShapeILi64ELi8ELi2ELi1ELi1EEENS1O_ILi1ELi4ELi1ELi1ELi4EEELi128ELi4ELi32EEEfLb0ENSD_9NoPermuteELb0EEENS1J_4warp24FragmentIteratorTensorOpIS15_S19_fNS_5ArrayIfLi4ELb1EEES16_EENS1U_20TileIteratorTensorOpIS15_S19_fS16_EENS1K_18SharedLoadIteratorINS1R_18CompactedThreadMapEfLi16EEENS1J_6thread17LinearCombinationIfLi4EffLNS24_9ScaleType4KindE0ELNS_15FloatRoundStyleE2EfEENSA_ILi0ELi8EEELi2ELi1EEENS11_30GemmIdentityThreadblockSwizzleILi1EEELNS1_8OperatorE0ENS1_17Conv2dProblemSizeELNS1_9GroupModeE1EEEEEvNT_6ParamsE)
        /*0014*/ 	.short	0x0160
        /*0016*/ 	.short	0x01c0


	//----- nvinfo : EIATTR_CBANK_PARAM_SIZE
	.align		4
.L_76:
        /*0018*/ 	.byte	0x03, 0x19
        /*001a*/ 	.short	0x01c0


	//----- nvinfo : EIATTR_KPARAM_INFO
	.align		4
        /*001c*/ 	.byte	0x04, 0x17
        /*001e*/ 	.short	(.L_78 - .L_77)
.L_77:
        /*0020*/ 	.word	0x00000000
        /*0024*/ 	.short	0x0000
        /*0026*/ 	.short	0x0000
        /*0028*/ 	.byte	0x00, 0xf0, 0x01, 0x07


	//----- nvinfo : EIATTR_MAXREG_COUNT
	.align		4
.L_78:
        /*002c*/ 	.byte	0x03, 0x1b
        /*002e*/ 	.short	0x00ff


	//----- nvinfo : EIATTR_NUM_BARRIERS
	.align		4
        /*0030*/ 	.byte	0x02, 0x4c
        /*0032*/ 	.byte	0x01
	.zero		1


	//----- nvinfo : EIATTR_MERCURY_ISA_VERSION
	.align		4
        /*0034*/ 	.byte	0x03, 0x5f
        /*0036*/ 	.short	0x0000


	//----- nvinfo : EIATTR_COOP_GROUP_MASK_REGIDS
	.align		4
        /*0038*/ 	.byte	0x04, 0x29
        /*003a*/ 	.short	(.L_80 - .L_79)


	//   ....[0]....
.L_79:
        /*003c*/ 	.word	0xffffffff


	//----- nvinfo : EIATTR_COOP_GROUP_INSTR_OFFSETS
	.align		4
.L_80:
        /*0040*/ 	.byte	0x04, 0x28
        /*0042*/ 	.short	(.L_82 - .L_81)


	//   ....[0]....
.L_81:
        /*0044*/ 	.word	0x00001a00


	//----- nvinfo : EIATTR_EXIT_INSTR_OFFSETS
	.align		4
.L_82:
        /*0048*/ 	.byte	0x04, 0x1c
        /*004a*/ 	.short	(.L_84 - .L_83)


	//   ....[0]....
.L_83:
        /*004c*/ 	.word	0x000000b0


	//   ....[1]....
        /*0050*/ 	.word	0x00005060


	//   ....[2]....
        /*0054*/ 	.word	0x00005070


	//   ....[3]....
        /*0058*/ 	.word	0x000050a0


	//   ....[4]....
        /*005c*/ 	.word	0x00005150


	//----- nvinfo : EIATTR_CTAIDZ_USED
	.align		4
.L_84:
        /*0060*/ 	.byte	0x01, 0x04
	.zero		2


	//----- nvinfo : EIATTR_CRS_STACK_SIZE
	.align		4
        /*0064*/ 	.byte	0x04, 0x1e
        /*0066*/ 	.short	(.L_86 - .L_85)
.L_85:
        /*0068*/ 	.word	0x00000000
.L_86:


//--------------------- .nv.info._ZN7cutlass6KernelINS_4conv6kernel23ImplicitGemmConvolutionINS1_11threadblock22ImplicitGemmMultistageINS_4gemm9GemmShapeILi64ELi64ELi64EEENS4_47Conv2dFpropActivationTileAccessIteratorAnalyticINS_11MatrixShapeILi64ELi64EEENS_6half_tENS_6layout10TensorNHWCENS_9transform29PitchLinearWarpRakedThreadMapINS_16PitchLinearShapeILi64ELi64EEELi128ENSH_ILi8ELi4EEELi8EEENS_12AlignedArrayISC_Li8ELi16EEELNS1_9GroupModeE2EEENSF_11threadblock25RegularTileAccessIteratorISB_SC_NSD_37RowMajorTensorOpMultiplicandCrosswiseILi16ELi64EEELi0ESK_Li16EEELNS_4arch14CacheOperation4KindE0ENS4_43Conv2dFpropFilterTileAccessIteratorAnalyticISB_SC_SE_SK_SM_LSN_2ELb0EEENSQ_ISB_SC_NSD_40ColumnMajorTensorOpMultiplicandCrosswiseILi16ELi64EEELi1ESK_Li16EEELSW_1ENS6_11threadblock9MmaPolicyINS6_4warp11MmaTensorOpINS7_ILi32ELi32ELi64EEESC_SS_SC_S10_fNSD_8RowMajorENS14_17MmaTensorOpPolicyINSU_3MmaINS7_ILi16ELi8ELi16EEELi32ESC_S17_SC_NSD_11ColumnMajorEfS17_NSU_13OpMultiplyAddEEENSA_ILi1ELi1EEEEELi1ELb0EbEENSA_ILi0ELi0EEES1H_Li1EEELi3EbEENS_8epilogue11threadblock8EpilogueIS8_S1G_Li1ENS1L_22PredicatedTileIteratorINS1L_26OutputTileOptimalThreadMapINS1L_15OutputTileShapeILi64ELi8ELi2ELi1ELi1EEENS1P_ILi1ELi4ELi1ELi1ELi4EEELi128ELi4ELi32EEEfLb0ENSD_9NoPermuteELb0EEENS1K_4warp24FragmentIteratorTensorOpIS16_S1A_fNS_5ArrayIfLi4ELb1EEES17_EENS1V_20TileIteratorTensorOpIS16_S1A_fS17_EENS1L_18SharedLoadIteratorINS1S_18CompactedThreadMapEfLi16EEENS1K_6thread17LinearCombinationIfLi4EffLNS25_9ScaleType4KindE0ELNS_15FloatRoundStyleE2EfEENSA_ILi0ELi8EEELi2ELi1EEENS12_30GemmIdentityThreadblockSwizzleILi1EEELNS1_8OperatorE0ENS1_17Conv2dProblemSizeELSN_2EEEEEvNT_6ParamsE --------------------------
	.section	.nv.info._ZN7cutlass6KernelINS_4conv6kernel23ImplicitGemmConvolutionINS1_11threadblock22ImplicitGemmMultistageINS_4gemm9GemmShapeILi64ELi64ELi64EEENS4_47Conv2dFpropActivationTileAccessIteratorAnalyticINS_11MatrixShapeILi64ELi64EEENS_6half_tENS_6layout10TensorNHWCENS_9transform29PitchLinearWarpRakedThreadMapINS_16PitchLinearShapeILi64ELi64EEELi128ENSH_ILi8ELi4EEELi8EEENS_12AlignedArrayISC_Li8ELi16EEELNS1_9GroupModeE2EEENSF_11threadblock25RegularTileAccessIteratorISB_SC_NSD_37RowMajorTensorOpMultiplicandCrosswiseILi16ELi64EEELi0ESK_Li16EEELNS_4arch14CacheOperation4KindE0ENS4_43Conv2dFpropFilterTileAccessIteratorAnalyticISB_SC_SE_SK_SM_LSN_2ELb0EEENSQ_ISB_SC_NSD_40ColumnMajorTensorOpMultiplicandCrosswiseILi16ELi64EEELi1ESK_Li16EEELSW_1ENS6_11threadblock9MmaPolicyINS6_4warp11MmaTensorOpINS7_ILi32ELi32ELi64EEESC_SS_SC_S10_fNSD_8RowMajorENS14_17MmaTensorOpPolicyINSU_3MmaINS7_ILi16ELi8ELi16EEELi32ESC_S17_SC_NSD_11ColumnMajorEfS17_NSU_13OpMultiplyAddEEENSA_ILi1ELi1EEEEELi1ELb0EbEENSA_ILi0ELi0EEES1H_Li1EEELi3EbEENS_8epilogue11threadblock8EpilogueIS8_S1G_Li1ENS1L_22PredicatedTileIteratorINS1L_26OutputTileOptimalThreadMapINS1L_15OutputTileShapeILi64ELi8ELi2ELi1ELi1EEENS1P_ILi1ELi4ELi1ELi1ELi4EEELi128ELi4ELi32EEEfLb0ENSD_9NoPermuteELb0EEENS1K_4warp24FragmentIteratorTensorOpIS16_S1A_fNS_5ArrayIfLi4ELb1EEES17_EENS1V_20TileIteratorTensorOpIS16_S1A_fS17_EENS1L_18SharedLoadIteratorINS1S_18CompactedThreadMapEfLi16EEENS1K_6thread17LinearCombinationIfLi4EffLNS25_9ScaleType4KindE0ELNS_15FloatRoundStyleE2EfEENSA_ILi0ELi8EEELi2ELi1EEENS12_30GemmIdentityThreadblockSwizzleILi1EEELNS1_8OperatorE0ENS1_17Conv2dProblemSizeELSN_2EEEEEvNT_6ParamsE,"",@"SHT_CUDA_INFO"
	.sectionflags	@""
	.align	4


	//----- nvinfo : EIATTR_CUDA_API_VERSION
	.align		4
        /*0000*/ 	.byte	0x04, 0x37
        /*0002*/ 	.short	(.L_88 - .L_87)
.L_87:
        /*0004*/ 	.word	0x00000082


	//----- nvinfo : EIATTR_SW2861232_WAR
	.align		4
.L_88:
        /*0008*/ 	.byte	0x01, 0x35
	.zero		2


	//----- nvinfo : EIATTR_PARAM_CBANK
	.align		4
        /*000c*/ 	.byte	0x04, 0x0a
        /*000e*/ 	.short	(.L_90 - .L_89)
	.align		4
.L_89:
        /*0010*/ 	.word	index@(.nv.constant0._ZN7cutlass6KernelINS_4conv6kernel23ImplicitGemmConvolutionINS1_11threadblock22ImplicitGemmMultistageINS_4gemm9GemmShapeILi64ELi64ELi64EEENS4_47Conv2dFpropActivationTileAccessIteratorAnalyticINS_11MatrixShapeILi64ELi64EEENS_6half_tENS_6layout10TensorNHWCENS_9transform29PitchLinearWarpRakedThreadMapINS_16PitchLinearShapeILi64ELi64EEELi128ENSH_ILi8ELi4EEELi8EEENS_12AlignedArrayISC_Li8ELi16EEELNS1_9GroupModeE2EEENSF_11threadblock25RegularTileAccessIteratorISB_SC_NSD_37RowMajorTensorOpMultiplicandCrosswiseILi16ELi64EEELi0ESK_Li16EEELNS_4arch14CacheOperation4KindE0ENS4_43Conv2dFpropFilterTileAccessIteratorAnalyticISB_SC_SE_SK_SM_LSN_2ELb0EEENSQ_ISB_SC_NSD_40ColumnMajorTensorOpMultiplicandCrosswiseILi16ELi64EEELi1ESK_Li16EEELSW_1ENS6_11threadblock9MmaPolicyINS6_4warp11MmaTensorOpINS7_ILi32ELi32ELi64EEESC_SS_SC_S10_fNSD_8RowMajorENS14_17MmaTensorOpPolicyINSU_3MmaINS7_ILi16ELi8ELi16EEELi32ESC_S17_SC_NSD_11ColumnMajorEfS17_NSU_13OpMultiplyAddEEENSA_ILi1ELi1EEEEELi1ELb0EbEENSA_ILi0ELi0EEES1H_Li1EEELi3EbEENS_8epilogue11threadblock8EpilogueIS8_S1G_Li1ENS1L_22PredicatedTileIteratorINS1L_26OutputTileOptimalThreadMapINS1L_15OutputTileShapeILi64ELi8ELi2ELi1ELi1EEENS1P_ILi1ELi4ELi1ELi1ELi4EEELi128ELi4ELi32EEEfLb0ENSD_9NoPermuteELb0EEENS1K_4warp24FragmentIteratorTensorOpIS16_S1A_fNS_5ArrayIfLi4ELb1EEES17_EENS1V_20TileIteratorTensorOpIS16_S1A_fS17_EENS1L_18SharedLoadIteratorINS1S_18CompactedThreadMapEfLi16EEENS1K_6thread17LinearCombinationIfLi4EffLNS25_9ScaleType4KindE0ELNS_15FloatRoundStyleE2EfEENSA_ILi0ELi8EEELi2ELi1EEENS12_30GemmIdentityThreadblockSwizzleILi1EEELNS1_8OperatorE0ENS1_17Conv2dProblemSizeELSN_2EEEEEvNT_6ParamsE)
        /*0014*/ 	.short	0x0160
        /*0016*/ 	.short	0x0160


	//----- nvinfo : EIATTR_CBANK_PARAM_SIZE
	.align		4
.L_90:
        /*0018*/ 	.byte	0x03, 0x19
        /*001a*/ 	.short	0x0160


	//----- nvinfo : EIATTR_KPARAM_INFO
	.align		4
        /*001c*/ 	.byte	0x04, 0x17
        /*001e*/ 	.short	(.L_92 - .L_91)
.L_91:
        /*0020*/ 	.word	0x00000000
        /*0024*/ 	.short	0x0000
        /*0026*/ 	.short	0x0000
        /*0028*/ 	.byte	0x00, 0xf0, 0x81, 0x05


	//----- nvinfo : EIATTR_MAXREG_COUNT
	.align		4
.L_92:
        /*002c*/ 	.byte	0x03, 0x1b
        /*002e*/ 	.short	0x00ff


	//----- nvinfo : EIATTR_NUM_BARRIERS
	.align		4
        /*0030*/ 	.byte	0x02, 0x4c
        /*0032*/ 	.byte	0x01
	.zero		1


	//----- nvinfo : EIATTR_MERCURY_ISA_VERSION
	.align		4
        /*0034*/ 	.byte	0x03, 0x5f
        /*0036*/ 	.short	0x0000


	//----- nvinfo : EIATTR_COOP_GROUP_MASK_REGIDS
	.align		4
        /*0038*/ 	.byte	0x04, 0x29
        /*003a*/ 	.short	(.L_94 - .L_93)


	//   ....[0]....
.L_93:
        /*003c*/ 	.word	0xffffffff


	//----- nvinfo : EIATTR_COOP_GROUP_INSTR_OFFSETS
	.align		4
.L_94:
        /*0040*/ 	.byte	0x04, 0x28
        /*0042*/ 	.short	(.L_96 - .L_95)


	//   ....[0]....
.L_95:
        /*0044*/ 	.word	0x000004d0


	//----- nvinfo : EIATTR_EXIT_INSTR_OFFSETS
	.align		4
.L_96:
        /*0048*/ 	.byte	0x04, 0x1c
        /*004a*/ 	.short	(.L_98 - .L_97)


	//   ....[0]....
.L_97:
        /*004c*/ 	.word	0x000000b0


	//   ....[1]....
        /*0050*/ 	.word	0x000075f0


	//   ....[2]....
        /*0054*/ 	.word	0x00007600


	//   ....[3]....
        /*0058*/ 	.word	0x00007630


	//   ....[4]....
        /*005c*/ 	.word	0x000076e0


	//----- nvinfo : EIATTR_CTAIDZ_USED
	.align		4
.L_98:
        /*0060*/ 	.byte	0x01, 0x04
	.zero		2


	//----- nvinfo : EIATTR_CRS_STACK_SIZE
	.align		4
        /*0064*/ 	.byte	0x04, 0x1e
        /*0066*/ 	.short	(.L_100 - .L_99)
.L_99:
        /*0068*/ 	.word	0x00000000
.L_100:


//--------------------- .nv.callgraph             --------------------------
	.section	.nv.callgraph,"",@"SHT_CUDA_CALLGRAPH"
	.align	4
	.sectionentsize	8
	.align		4
        /*0000*/ 	.word	0x00000000
	.align		4
        /*0004*/ 	.word	0xffffffff
	.align		4
        /*0008*/ 	.word	0x00000000
	.align		4
        /*000c*/ 	.word	0xfffffffe
	.align		4
        /*0010*/ 	.word	0x00000000
	.align		4
        /*0014*/ 	.word	0xfffffffd
	.align		4
        /*0018*/ 	.word	0x00000000
	.align		4
        /*001c*/ 	.word	0xfffffffc


//--------------------- .nv.rel.action            --------------------------
	.section	.nv.rel.action,"",@"SHT_CUDA_RELOCINFO"
	.align	8
	.sectionentsize	8
        /*0000*/ 	.byte	0x73, 0x00, 0x00, 0x00, 0x00, 0x00, 0x00, 0x00, 0x00, 0x00, 0x00, 0x11, 0x25, 0x00, 0x05, 0x36


//--------------------- .nv.constant4             --------------------------
	.section	.nv.constant4,"a",@progbits
	.align	8
	.align		8
.nv.constant4:
        /*0000*/ 	.dword	_ZN34_INTERNAL_634fd7cc_4_k_cu_9619ada24cuda3std3__45__cpo5beginE
	.align		8
        /*0008*/ 	.dword	_ZN34_INTERNAL_634fd7cc_4_k_cu_9619ada24cuda3std3__45__cpo3endE
	.align		8
        /*0010*/ 	.dword	_ZN34_INTERNAL_634fd7cc_4_k_cu_9619ada24cuda3std3__45__cpo6cbeginE
	.align		8
        /*0018*/ 	.dword	_ZN34_INTERNAL_634fd7cc_4_k_cu_9619ada24cuda3std3__45__cpo4cendE
	.align		8
        /*0020*/ 	.dword	_ZN34_INTERNAL_634fd7cc_4_k_cu_9619ada24cuda3std3__436_GLOBAL__N__634fd7cc_4_k_cu_9619ada26ignoreE
	.align		8
        /*0028*/ 	.dword	_ZN34_INTERNAL_634fd7cc_4_k_cu_9619ada24cuda3std3__419piecewise_constructE
	.align		8
        /*0030*/ 	.dword	_ZN34_INTERNAL_634fd7cc_4_k_cu_9619ada24cuda3std3__48in_placeE
	.align		8
        /*0038*/ 	.dword	_ZN34_INTERNAL_634fd7cc_4_k_cu_9619ada24cuda3std6ranges3__45__cpo4swapE
	.align		8
        /*0040*/ 	.dword	_ZN34_INTERNAL_634fd7cc_4_k_cu_9619ada24cuda3std6ranges3__45__cpo9iter_moveE
	.align		8
        /*0048*/ 	.dword	_ZN34_INTERNAL_634fd7cc_4_k_cu_9619ada24cute7productE
	.align		8
        /*0050*/ 	.dword	_ZN34_INTERNAL_634fd7cc_4_k_cu_9619ada24cute1_E


//--------------------- .nv.constant0._ZN7cutlass9reference6device6kernel11Conv2dFpropINS_6half_tENS_6layout10TensorNHWCES4_S6_fS6_ffNS_16NumericConverterIffLNS_15FloatRoundStyleE2EEENS_12multiply_addIfffEELi4ELi4ELi16ELi8EEEvNS_4conv17Conv2dProblemSizeENS_9TensorRefIT_T0_EENSE_IT1_T2_EENSE_IT3_T4_EESN_T5_SO_ --------------------------
	.section	.nv.constant0._ZN7cutlass9reference6device6kernel11Conv2dFpropINS_6half_tENS_6layout10TensorNHWCES4_S6_fS6_ffNS_16NumericConverterIffLNS_15FloatRoundStyleE2EEENS_12multiply_addIfffEELi4ELi4ELi16ELi8EEEvNS_4conv17Conv2dProblemSizeENS_9TensorRefIT_T0_EENSE_IT1_T2_EENSE_IT3_T4_EESN_T5_SO_,"a",@progbits
	.sectionflags	@""
	.align	4
.nv.constant0._ZN7cutlass9reference6device6kernel11Conv2dFpropINS_6half_tENS_6layout10TensorNHWCES4_S6_fS6_ffNS_16NumericConverterIffLNS_15FloatRoundStyleE2EEENS_12multiply_addIfffEELi4ELi4ELi16ELi8EEEvNS_4conv17Conv2dProblemSizeENS_9TensorRefIT_T0_EENSE_IT1_T2_EENSE_IT3_T4_EESN_T5_SO_:
	.zero		528


//--------------------- .nv.constant0._ZN7cutlass6KernelINS_4conv6kernel23ImplicitGemmConvolutionINS1_11threadblock22ImplicitGemmMultistageINS_4gemm9GemmShapeILi64ELi64ELi64EEENS4_47Conv2dFpropActivationTileAccessIteratorAnalyticINS_11MatrixShapeILi64ELi64EEENS_6half_tENS_6layout10TensorNHWCENS_9transform29PitchLinearWarpRakedThreadMapINS_16PitchLinearShapeILi64ELi64EEELi128ENSH_ILi8ELi4EEELi8EEENS_12AlignedArrayISC_Li8ELi16EEELNS1_9GroupModeE1EEENSF_11threadblock25RegularTileAccessIteratorISB_SC_NSD_37RowMajorTensorOpMultiplicandCrosswiseILi16ELi64EEELi0ESK_Li16EEELNS_4arch14CacheOperation4KindE0ENS4_43Conv2dFpropFilterTileAccessIteratorAnalyticISB_SC_SE_SK_SM_LSN_1ELb0EEENSQ_ISB_SC_NSD_40ColumnMajorTensorOpMultiplicandCrosswiseILi16ELi64EEELi1ESK_Li16EEELSW_1ENS6_11threadblock9MmaPolicyINS6_4warp11MmaTensorOpINS7_ILi32ELi32ELi64EEESC_SS_SC_S10_fNSD_8RowMajorENS14_17MmaTensorOpPolicyINSU_3MmaINS7_ILi16ELi8ELi16EEELi32ESC_S17_SC_NSD_11ColumnMajorEfS17_NSU_13OpMultiplyAddEEENSA_ILi1ELi1EEEEELi1ELb0EbEENSA_ILi0ELi0EEES1H_Li1EEELi3EbEENS_8epilogue11threadblock8EpilogueIS8_S1G_Li1ENS1L_22PredicatedTileIteratorINS1L_26OutputTileOptimalThreadMapINS1L_15OutputTileShapeILi64ELi8ELi2ELi1ELi1EEENS1P_ILi1ELi4ELi1ELi1ELi4EEELi128ELi4ELi32EEEfLb0ENSD_9NoPermuteELb0EEENS1K_4warp24FragmentIteratorTensorOpIS16_S1A_fNS_5ArrayIfLi4ELb1EEES17_EENS1V_20TileIteratorTensorOpIS16_S1A_fS17_EENS1L_18SharedLoadIteratorINS1S_18CompactedThreadMapEfLi16EEENS1K_6thread17LinearCombinationIfLi4EffLNS25_9ScaleType4KindE0ELNS_15FloatRoundStyleE2EfEENSA_ILi0ELi8EEELi2ELi1EEENS12_30GemmIdentityThreadblockSwizzleILi1EEELNS1_8OperatorE0ENS1_17Conv2dProblemSizeELSN_1EEEEEvNT_6ParamsE --------------------------
	.section	.nv.constant0._ZN7cutlass6KernelINS_4conv6kernel23ImplicitGemmConvolutionINS1_11threadblock22ImplicitGemmMultistageINS_4gemm9GemmShapeILi64ELi64ELi64EEENS4_47Conv2dFpropActivationTileAccessIteratorAnalyticINS_11MatrixShapeILi64ELi64EEENS_6half_tENS_6layout10TensorNHWCENS_9transform29PitchLinearWarpRakedThreadMapINS_16PitchLinearShapeILi64ELi64EEELi128ENSH_ILi8ELi4EEELi8EEENS_12AlignedArrayISC_Li8ELi16EEELNS1_9GroupModeE1EEENSF_11threadblock25RegularTileAccessIteratorISB_SC_NSD_37RowMajorTensorOpMultiplicandCrosswiseILi16ELi64EEELi0ESK_Li16EEELNS_4arch14CacheOperation4KindE0ENS4_43Conv2dFpropFilterTileAccessIteratorAnalyticISB_SC_SE_SK_SM_LSN_1ELb0EEENSQ_ISB_SC_NSD_40ColumnMajorTensorOpMultiplicandCrosswiseILi16ELi64EEELi1ESK_Li16EEELSW_1ENS6_11threadblock9MmaPolicyINS6_4warp11MmaTensorOpINS7_ILi32ELi32ELi64EEESC_SS_SC_S10_fNSD_8RowMajorENS14_17MmaTensorOpPolicyINSU_3MmaINS7_ILi16ELi8ELi16EEELi32ESC_S17_SC_NSD_11ColumnMajorEfS17_NSU_13OpMultiplyAddEEENSA_ILi1ELi1EEEEELi1ELb0EbEENSA_ILi0ELi0EEES1H_Li1EEELi3EbEENS_8epilogue11threadblock8EpilogueIS8_S1G_Li1ENS1L_22PredicatedTileIteratorINS1L_26OutputTileOptimalThreadMapINS1L_15OutputTileShapeILi64ELi8ELi2ELi1ELi1EEENS1P_ILi1ELi4ELi1ELi1ELi4EEELi128ELi4ELi32EEEfLb0ENSD_9NoPermuteELb0EEENS1K_4warp24FragmentIteratorTensorOpIS16_S1A_fNS_5ArrayIfLi4ELb1EEES17_EENS1V_20TileIteratorTensorOpIS16_S1A_fS17_EENS1L_18SharedLoadIteratorINS1S_18CompactedThreadMapEfLi16EEENS1K_6thread17LinearCombinationIfLi4EffLNS25_9ScaleType4KindE0ELNS_15FloatRoundStyleE2EfEENSA_ILi0ELi8EEELi2ELi1EEENS12_30GemmIdentityThreadblockSwizzleILi1EEELNS1_8OperatorE0ENS1_17Conv2dProblemSizeELSN_1EEEEEvNT_6ParamsE,"a",@progbits
	.sectionflags	@""
	.align	4
.nv.constant0._ZN7cutlass6KernelINS_4conv6kernel23ImplicitGemmConvolutionINS1_11threadblock22ImplicitGemmMultistageINS_4gemm9GemmShapeILi64ELi64ELi64EEENS4_47Conv2dFpropActivationTileAccessIteratorAnalyticINS_11MatrixShapeILi64ELi64EEENS_6half_tENS_6layout10TensorNHWCENS_9transform29PitchLinearWarpRakedThreadMapINS_16PitchLinearShapeILi64ELi64EEELi128ENSH_ILi8ELi4EEELi8EEENS_12AlignedArrayISC_Li8ELi16EEELNS1_9GroupModeE1EEENSF_11threadblock25RegularTileAccessIteratorISB_SC_NSD_37RowMajorTensorOpMultiplicandCrosswiseILi16ELi64EEELi0ESK_Li16EEELNS_4arch14CacheOperation4KindE0ENS4_43Conv2dFpropFilterTileAccessIteratorAnalyticISB_SC_SE_SK_SM_LSN_1ELb0EEENSQ_ISB_SC_NSD_40ColumnMajorTensorOpMultiplicandCrosswiseILi16ELi64EEELi1ESK_Li16EEELSW_1ENS6_11threadblock9MmaPolicyINS6_4warp11MmaTensorOpINS7_ILi32ELi32ELi64EEESC_SS_SC_S10_fNSD_8RowMajorENS14_17MmaTensorOpPolicyINSU_3MmaINS7_ILi16ELi8ELi16EEELi32ESC_S17_SC_NSD_11ColumnMajorEfS17_NSU_13OpMultiplyAddEEENSA_ILi1ELi1EEEEELi1ELb0EbEENSA_ILi0ELi0EEES1H_Li1EEELi3EbEENS_8epilogue11threadblock8EpilogueIS8_S1G_Li1ENS1L_22PredicatedTileIteratorINS1L_26OutputTileOptimalThreadMapINS1L_15OutputTileShapeILi64ELi8ELi2ELi1ELi1EEENS1P_ILi1ELi4ELi1ELi1ELi4EEELi128ELi4ELi32EEEfLb0ENSD_9NoPermuteELb0EEENS1K_4warp24FragmentIteratorTensorOpIS16_S1A_fNS_5ArrayIfLi4ELb1EEES17_EENS1V_20TileIteratorTensorOpIS16_S1A_fS17_EENS1L_18SharedLoadIteratorINS1S_18CompactedThreadMapEfLi16EEENS1K_6thread17LinearCombinationIfLi4EffLNS25_9ScaleType4KindE0ELNS_15FloatRoundStyleE2EfEENSA_ILi0ELi8EEELi2ELi1EEENS12_30GemmIdentityThreadblockSwizzleILi1EEELNS1_8OperatorE0ENS1_17Conv2dProblemSizeELSN_1EEEEEvNT_6ParamsE:
	.zero		704


//--------------------- .nv.constant2._ZN7cutlass6KernelINS_4conv6kernel23ImplicitGemmConvolutionINS1_11threadblock22ImplicitGemmMultistageINS_4gemm9GemmShapeILi64ELi64ELi64EEENS4_48Conv2dFpropActivationTileAccessIteratorOptimizedINS_11MatrixShapeILi64ELi64EEENS_6half_tENS_6layout10TensorNHWCENS_9transform29PitchLinearWarpRakedThreadMapINS_16PitchLinearShapeILi64ELi64EEELi128ENSH_ILi8ELi4EEELi8EEENS_12AlignedArrayISC_Li8ELi16EEEEENSF_11threadblock25RegularTileAccessIteratorISB_SC_NSD_37RowMajorTensorOpMultiplicandCrosswiseILi16ELi64EEELi0ESK_Li16EEELNS_4arch14CacheOperation4KindE0ENS4_44Conv2dFpropFilterTileAccessIteratorOptimizedISB_SC_SE_SK_SM_Lb0EEENSP_ISB_SC_NSD_40ColumnMajorTensorOpMultiplicandCrosswiseILi16ELi64EEELi1ESK_Li16EEELSV_1ENS6_11threadblock9MmaPolicyINS6_4warp11MmaTensorOpINS7_ILi32ELi32ELi64EEESC_SR_SC_SZ_fNSD_8RowMajorENS13_17MmaTensorOpPolicyINST_3MmaINS7_ILi16ELi8ELi16EEELi32ESC_S16_SC_NSD_11ColumnMajorEfS16_NST_13OpMultiplyAddEEENSA_ILi1ELi1EEEEELi1ELb0EbEENSA_ILi0ELi0EEES1G_Li1EEELi3EbEENS_8epilogue11threadblock8EpilogueIS8_S1F_Li1ENS1K_22PredicatedTileIteratorINS1K_26OutputTileOptimalThreadMapINS1K_15OutputTileShapeILi64ELi8ELi2ELi1ELi1EEENS1O_ILi1ELi4ELi1ELi1ELi4EEELi128ELi4ELi32EEEfLb0ENSD_9NoPermuteELb0EEENS1J_4warp24FragmentIteratorTensorOpIS15_S19_fNS_5ArrayIfLi4ELb1EEES16_EENS1U_20TileIteratorTensorOpIS15_S19_fS16_EENS1K_18SharedLoadIteratorINS1R_18CompactedThreadMapEfLi16EEENS1J_6thread17LinearCombinationIfLi4EffLNS24_9ScaleType4KindE0ELNS_15FloatRoundStyleE2EfEENSA_ILi0ELi8EEELi2ELi1EEENS11_30GemmIdentityThreadblockSwizzleILi1EEELNS1_8OperatorE0ENS1_17Conv2dProblemSizeELNS1_9GroupModeE1EEEEEvNT_6ParamsE --------------------------
	.section	.nv.constant2._ZN7cutlass6KernelINS_4conv6kernel23ImplicitGemmConvolutionINS1_11threadblock22ImplicitGemmMultistageINS_4gemm9GemmShapeILi64ELi64ELi64EEENS4_48Conv2dFpropActivationTileAccessIteratorOptimizedINS_11MatrixShapeILi64ELi64EEENS_6half_tENS_6layout10TensorNHWCENS_9transform29PitchLinearWarpRakedThreadMapINS_16PitchLinearShapeILi64ELi64EEELi128ENSH_ILi8ELi4EEELi8EEENS_12AlignedArrayISC_Li8ELi16EEEEENSF_11threadblock25RegularTileAccessIteratorISB_SC_NSD_37RowMajorTensorOpMultiplicandCrosswiseILi16ELi64EEELi0ESK_Li16EEELNS_4arch14CacheOperation4KindE0ENS4_44Conv2dFpropFilterTileAccessIteratorOptimizedISB_SC_SE_SK_SM_Lb0EEENSP_ISB_SC_NSD_40ColumnMajorTensorOpMultiplicandCrosswiseILi16ELi64EEELi1ESK_Li16EEELSV_1ENS6_11threadblock9MmaPolicyINS6_4warp11MmaTensorOpINS7_ILi32ELi32ELi64EEESC_SR_SC_SZ_fNSD_8RowMajorENS13_17MmaTensorOpPolicyINST_3MmaINS7_ILi16ELi8ELi16EEELi32ESC_S16_SC_NSD_11ColumnMajorEfS16_NST_13OpMultiplyAddEEENSA_ILi1ELi1EEEEELi1ELb0EbEENSA_ILi0ELi0EEES1G_Li1EEELi3EbEENS_8epilogue11threadblock8EpilogueIS8_S1F_Li1ENS1K_22PredicatedTileIteratorINS1K_26OutputTileOptimalThreadMapINS1K_15OutputTileShapeILi64ELi8ELi2ELi1ELi1EEENS1O_ILi1ELi4ELi1ELi1ELi4EEELi128ELi4ELi32EEEfLb0ENSD_9NoPermuteELb0EEENS1J_4warp24FragmentIteratorTensorOpIS15_S19_fNS_5ArrayIfLi4ELb1EEES16_EENS1U_20TileIteratorTensorOpIS15_S19_fS16_EENS1K_18SharedLoadIteratorINS1R_18CompactedThreadMapEfLi16EEENS1J_6thread17LinearCombinationIfLi4EffLNS24_9ScaleType4KindE0ELNS_15FloatRoundStyleE2EfEENSA_ILi0ELi8EEELi2ELi1EEENS11_30GemmIdentityThreadblockSwizzleILi1EEELNS1_8OperatorE0ENS1_17Conv2dProblemSizeELNS1_9GroupModeE1EEEEEvNT_6ParamsE,"a",@progbits
	.sectionflags	@""
	.align	4
.nv.constant2._ZN7cutlass6KernelINS_4conv6kernel23ImplicitGemmConvolutionINS1_11threadblock22ImplicitGemmMultistageINS_4gemm9GemmShapeILi64ELi64ELi64EEENS4_48Conv2dFpropActivationTileAccessIteratorOptimizedINS_11MatrixShapeILi64ELi64EEENS_6half_tENS_6layout10TensorNHWCENS_9transform29PitchLinearWarpRakedThreadMapINS_16PitchLinearShapeILi64ELi64EEELi128ENSH_ILi8ELi4EEELi8EEENS_12AlignedArrayISC_Li8ELi16EEEEENSF_11threadblock25RegularTileAccessIteratorISB_SC_NSD_37RowMajorTensorOpMultiplicandCrosswiseILi16ELi64EEELi0ESK_Li16EEELNS_4arch14CacheOperation4KindE0ENS4_44Conv2dFpropFilterTileAccessIteratorOptimizedISB_SC_SE_SK_SM_Lb0EEENSP_ISB_SC_NSD_40ColumnMajorTensorOpMultiplicandCrosswiseILi16ELi64EEELi1ESK_Li16EEELSV_1ENS6_11threadblock9MmaPolicyINS6_4warp11MmaTensorOpINS7_ILi32ELi32ELi64EEESC_SR_SC_SZ_fNSD_8RowMajorENS13_17MmaTensorOpPolicyINST_3MmaINS7_ILi16ELi8ELi16EEELi32ESC_S16_SC_NSD_11ColumnMajorEfS16_NST_13OpMultiplyAddEEENSA_ILi1ELi1EEEEELi1ELb0EbEENSA_ILi0ELi0EEES1G_Li1EEELi3EbEENS_8epilogue11threadblock8EpilogueIS8_S1F_Li1ENS1K_22PredicatedTileIteratorINS1K_26OutputTileOptimalThreadMapINS1K_15OutputTileShapeILi64ELi8ELi2ELi1ELi1EEENS1O_ILi1ELi4ELi1ELi1ELi4EEELi128ELi4ELi32EEEfLb0ENSD_9NoPermuteELb0EEENS1J_4warp24FragmentIteratorTensorOpIS15_S19_fNS_5ArrayIfLi4ELb1EEES16_EENS1U_20TileIteratorTensorOpIS15_S19_fS16_EENS1K_18SharedLoadIteratorINS1R_18CompactedThreadMapEfLi16EEENS1J_6thread17LinearCombinationIfLi4EffLNS24_9ScaleType4KindE0ELNS_15FloatRoundStyleE2EfEENSA_ILi0ELi8EEELi2ELi1EEENS11_30GemmIdentityThreadblockSwizzleILi1EEELNS1_8OperatorE0ENS1_17Conv2dProblemSizeELNS1_9GroupModeE1EEEEEvNT_6ParamsE:
        /*0000*/ 	.byte	0x80, 0x00, 0x00, 0x00, 0x00, 0x00, 0x00, 0x00


//--------------------- .nv.constant0._ZN7cutlass6KernelINS_4conv6kernel23ImplicitGemmConvolutionINS1_11threadblock22ImplicitGemmMultistageINS_4gemm9GemmShapeILi64ELi64ELi64EEENS4_48Conv2dFpropActivationTileAccessIteratorOptimizedINS_11MatrixShapeILi64ELi64EEENS_6half_tENS_6layout10TensorNHWCENS_9transform29PitchLinearWarpRakedThreadMapINS_16PitchLinearShapeILi64ELi64EEELi128ENSH_ILi8ELi4EEELi8EEENS_12AlignedArrayISC_Li8ELi16EEEEENSF_11threadblock25RegularTileAccessIteratorISB_SC_NSD_37RowMajorTensorOpMultiplicandCrosswiseILi16ELi64EEELi0ESK_Li16EEELNS_4arch14CacheOperation4KindE0ENS4_44Conv2dFpropFilterTileAccessIteratorOptimizedISB_SC_SE_SK_SM_Lb0EEENSP_ISB_SC_NSD_40ColumnMajorTensorOpMultiplicandCrosswiseILi16ELi64EEELi1ESK_Li16EEELSV_1ENS6_11threadblock9MmaPolicyINS6_4warp11MmaTensorOpINS7_ILi32ELi32ELi64EEESC_SR_SC_SZ_fNSD_8RowMajorENS13_17MmaTensorOpPolicyINST_3MmaINS7_ILi16ELi8ELi16EEELi32ESC_S16_SC_NSD_11ColumnMajorEfS16_NST_13OpMultiplyAddEEENSA_ILi1ELi1EEEEELi1ELb0EbEENSA_ILi0ELi0EEES1G_Li1EEELi3EbEENS_8epilogue11threadblock8EpilogueIS8_S1F_Li1ENS1K_22PredicatedTileIteratorINS1K_26OutputTileOptimalThreadMapINS1K_15OutputTileShapeILi64ELi8ELi2ELi1ELi1EEENS1O_ILi1ELi4ELi1ELi1ELi4EEELi128ELi4ELi32EEEfLb0ENSD_9NoPermuteELb0EEENS1J_4warp24FragmentIteratorTensorOpIS15_S19_fNS_5ArrayIfLi4ELb1EEES16_EENS1U_20TileIteratorTensorOpIS15_S19_fS16_EENS1K_18SharedLoadIteratorINS1R_18CompactedThreadMapEfLi16EEENS1J_6thread17LinearCombinationIfLi4EffLNS24_9ScaleType4KindE0ELNS_15FloatRoundStyleE2EfEENSA_ILi0ELi8EEELi2ELi1EEENS11_30GemmIdentityThreadblockSwizzleILi1EEELNS1_8OperatorE0ENS1_17Conv2dProblemSizeELNS1_9GroupModeE1EEEEEvNT_6ParamsE --------------------------
	.section	.nv.constant0._ZN7cutlass6KernelINS_4conv6kernel23ImplicitGemmConvolutionINS1_11threadblock22ImplicitGemmMultistageINS_4gemm9GemmShapeILi64ELi64ELi64EEENS4_48Conv2dFpropActivationTileAccessIteratorOptimizedINS_11MatrixShapeILi64ELi64EEENS_6half_tENS_6layout10TensorNHWCENS_9transform29PitchLinearWarpRakedThreadMapINS_16PitchLinearShapeILi64ELi64EEELi128ENSH_ILi8ELi4EEELi8EEENS_12AlignedArrayISC_Li8ELi16EEEEENSF_11threadblock25RegularTileAccessIteratorISB_SC_NSD_37RowMajorTensorOpMultiplicandCrosswiseILi16ELi64EEELi0ESK_Li16EEELNS_4arch14CacheOperation4KindE0ENS4_44Conv2dFpropFilterTileAccessIteratorOptimizedISB_SC_SE_SK_SM_Lb0EEENSP_ISB_SC_NSD_40ColumnMajorTensorOpMultiplicandCrosswiseILi16ELi64EEELi1ESK_Li16EEELSV_1ENS6_11threadblock9MmaPolicyINS6_4warp11MmaTensorOpINS7_ILi32ELi32ELi64EEESC_SR_SC_SZ_fNSD_8RowMajorENS13_17MmaTensorOpPolicyINST_3MmaINS7_ILi16ELi8ELi16EEELi32ESC_S16_SC_NSD_11ColumnMajorEfS16_NST_13OpMultiplyAddEEENSA_ILi1ELi1EEEEELi1ELb0EbEENSA_ILi0ELi0EEES1G_Li1EEELi3EbEENS_8epilogue11threadblock8EpilogueIS8_S1F_Li1ENS1K_22PredicatedTileIteratorINS1K_26OutputTileOptimalThreadMapINS1K_15OutputTileShapeILi64ELi8ELi2ELi1ELi1EEENS1O_ILi1ELi4ELi1ELi1ELi4EEELi128ELi4ELi32EEEfLb0ENSD_9NoPermuteELb0EEENS1J_4warp24FragmentIteratorTensorOpIS15_S19_fNS_5ArrayIfLi4ELb1EEES16_EENS1U_20TileIteratorTensorOpIS15_S19_fS16_EENS1K_18SharedLoadIteratorINS1R_18CompactedThreadMapEfLi16EEENS1J_6thread17LinearCombinationIfLi4EffLNS24_9ScaleType4KindE0ELNS_15FloatRoundStyleE2EfEENSA_ILi0ELi8EEELi2ELi1EEENS11_30GemmIdentityThreadblockSwizzleILi1EEELNS1_8OperatorE0ENS1_17Conv2dProblemSizeELNS1_9GroupModeE1EEEEEvNT_6ParamsE,"a",@progbits
	.sectionflags	@""
	.align	4
.nv.constant0._ZN7cutlass6KernelINS_4conv6kernel23ImplicitGemmConvolutionINS1_11threadblock22ImplicitGemmMultistageINS_4gemm9GemmShapeILi64ELi64ELi64EEENS4_48Conv2dFpropActivationTileAccessIteratorOptimizedINS_11MatrixShapeILi64ELi64EEENS_6half_tENS_6layout10TensorNHWCENS_9transform29PitchLinearWarpRakedThreadMapINS_16PitchLinearShapeILi64ELi64EEELi128ENSH_ILi8ELi4EEELi8EEENS_12AlignedArrayISC_Li8ELi16EEEEENSF_11threadblock25RegularTileAccessIteratorISB_SC_NSD_37RowMajorTensorOpMultiplicandCrosswiseILi16ELi64EEELi0ESK_Li16EEELNS_4arch14CacheOperation4KindE0ENS4_44Conv2dFpropFilterTileAccessIteratorOptimizedISB_SC_SE_SK_SM_Lb0EEENSP_ISB_SC_NSD_40ColumnMajorTensorOpMultiplicandCrosswiseILi16ELi64EEELi1ESK_Li16EEELSV_1ENS6_11threadblock9MmaPolicyINS6_4warp11MmaTensorOpINS7_ILi32ELi32ELi64EEESC_SR_SC_SZ_fNSD_8RowMajorENS13_17MmaTensorOpPolicyINST_3MmaINS7_ILi16ELi8ELi16EEELi32ESC_S16_SC_NSD_11ColumnMajorEfS16_NST_13OpMultiplyAddEEENSA_ILi1ELi1EEEEELi1ELb0EbEENSA_ILi0ELi0EEES1G_Li1EEELi3EbEENS_8epilogue11threadblock8EpilogueIS8_S1F_Li1ENS1K_22PredicatedTileIteratorINS1K_26OutputTileOptimalThreadMapINS1K_15OutputTileShapeILi64ELi8ELi2ELi1ELi1EEENS1O_ILi1ELi4ELi1ELi1ELi4EEELi128ELi4ELi32EEEfLb0ENSD_9NoPermuteELb0EEENS1J_4warp24FragmentIteratorTensorOpIS15_S19_fNS_5ArrayIfLi4ELb1EEES16_EENS1U_20TileIteratorTensorOpIS15_S19_fS16_EENS1K_18SharedLoadIteratorINS1R_18CompactedThreadMapEfLi16EEENS1J_6thread17LinearCombinationIfLi4EffLNS24_9ScaleType4KindE0ELNS_15FloatRoundStyleE2EfEENSA_ILi0ELi8EEELi2ELi1EEENS11_30GemmIdentityThreadblockSwizzleILi1EEELNS1_8OperatorE0ENS1_17Conv2dProblemSizeELNS1_9GroupModeE1EEEEEvNT_6ParamsE:
	.zero		800


//--------------------- .nv.constant0._ZN7cutlass6KernelINS_4conv6kernel23ImplicitGemmConvolutionINS1_11threadblock22ImplicitGemmMultistageINS_4gemm9GemmShapeILi64ELi64ELi64EEENS4_47Conv2dFpropActivationTileAccessIteratorAnalyticINS_11MatrixShapeILi64ELi64EEENS_6half_tENS_6layout10TensorNHWCENS_9transform29PitchLinearWarpRakedThreadMapINS_16PitchLinearShapeILi64ELi64EEELi128ENSH_ILi8ELi4EEELi8EEENS_12AlignedArrayISC_Li8ELi16EEELNS1_9GroupModeE2EEENSF_11threadblock25RegularTileAccessIteratorISB_SC_NSD_37RowMajorTensorOpMultiplicandCrosswiseILi16ELi64EEELi0ESK_Li16EEELNS_4arch14CacheOperation4KindE0ENS4_43Conv2dFpropFilterTileAccessIteratorAnalyticISB_SC_SE_SK_SM_LSN_2ELb0EEENSQ_ISB_SC_NSD_40ColumnMajorTensorOpMultiplicandCrosswiseILi16ELi64EEELi1ESK_Li16EEELSW_1ENS6_11threadblock9MmaPolicyINS6_4warp11MmaTensorOpINS7_ILi32ELi32ELi64EEESC_SS_SC_S10_fNSD_8RowMajorENS14_17MmaTensorOpPolicyINSU_3MmaINS7_ILi16ELi8ELi16EEELi32ESC_S17_SC_NSD_11ColumnMajorEfS17_NSU_13OpMultiplyAddEEENSA_ILi1ELi1EEEEELi1ELb0EbEENSA_ILi0ELi0EEES1H_Li1EEELi3EbEENS_8epilogue11threadblock8EpilogueIS8_S1G_Li1ENS1L_22PredicatedTileIteratorINS1L_26OutputTileOptimalThreadMapINS1L_15OutputTileShapeILi64ELi8ELi2ELi1ELi1EEENS1P_ILi1ELi4ELi1ELi1ELi4EEELi128ELi4ELi32EEEfLb0ENSD_9NoPermuteELb0EEENS1K_4warp24FragmentIteratorTensorOpIS16_S1A_fNS_5ArrayIfLi4ELb1EEES17_EENS1V_20TileIteratorTensorOpIS16_S1A_fS17_EENS1L_18SharedLoadIteratorINS1S_18CompactedThreadMapEfLi16EEENS1K_6thread17LinearCombinationIfLi4EffLNS25_9ScaleType4KindE0ELNS_15FloatRoundStyleE2EfEENSA_ILi0ELi8EEELi2ELi1EEENS12_30GemmIdentityThreadblockSwizzleILi1EEELNS1_8OperatorE0ENS1_17Conv2dProblemSizeELSN_2EEEEEvNT_6ParamsE --------------------------
	.section	.nv.constant0._ZN7cutlass6KernelINS_4conv6kernel23ImplicitGemmConvolutionINS1_11threadblock22ImplicitGemmMultistageINS_4gemm9GemmShapeILi64ELi64ELi64EEENS4_47Conv2dFpropActivationTileAccessIteratorAnalyticINS_11MatrixShapeILi64ELi64EEENS_6half_tENS_6layout10TensorNHWCENS_9transform29PitchLinearWarpRakedThreadMapINS_16PitchLinearShapeILi64ELi64EEELi128ENSH_ILi8ELi4EEELi8EEENS_12AlignedArrayISC_Li8ELi16EEELNS1_9GroupModeE2EEENSF_11threadblock25RegularTileAccessIteratorISB_SC_NSD_37RowMajorTensorOpMultiplicandCrosswiseILi16ELi64EEELi0ESK_Li16EEELNS_4arch14CacheOperation4KindE0ENS4_43Conv2dFpropFilterTileAccessIteratorAnalyticISB_SC_SE_SK_SM_LSN_2ELb0EEENSQ_ISB_SC_NSD_40ColumnMajorTensorOpMultiplicandCrosswiseILi16ELi64EEELi1ESK_Li16EEELSW_1ENS6_11threadblock9MmaPolicyINS6_4warp11MmaTensorOpINS7_ILi32ELi32ELi64EEESC_SS_SC_S10_fNSD_8RowMajorENS14_17MmaTensorOpPolicyINSU_3MmaINS7_ILi16ELi8ELi16EEELi32ESC_S17_SC_NSD_11ColumnMajorEfS17_NSU_13OpMultiplyAddEEENSA_ILi1ELi1EEEEELi1ELb0EbEENSA_ILi0ELi0EEES1H_Li1EEELi3EbEENS_8epilogue11threadblock8EpilogueIS8_S1G_Li1ENS1L_22PredicatedTileIteratorINS1L_26OutputTileOptimalThreadMapINS1L_15OutputTileShapeILi64ELi8ELi2ELi1ELi1EEENS1P_ILi1ELi4ELi1ELi1ELi4EEELi128ELi4ELi32EEEfLb0ENSD_9NoPermuteELb0EEENS1K_4warp24FragmentIteratorTensorOpIS16_S1A_fNS_5ArrayIfLi4ELb1EEES17_EENS1V_20TileIteratorTensorOpIS16_S1A_fS17_EENS1L_18SharedLoadIteratorINS1S_18CompactedThreadMapEfLi16EEENS1K_6thread17LinearCombinationIfLi4EffLNS25_9ScaleType4KindE0ELNS_15FloatRoundStyleE2EfEENSA_ILi0ELi8EEELi2ELi1EEENS12_30GemmIdentityThreadblockSwizzleILi1EEELNS1_8OperatorE0ENS1_17Conv2dProblemSizeELSN_2EEEEEvNT_6ParamsE,"a",@progbits
	.sectionflags	@""
	.align	4
.nv.constant0._ZN7cutlass6KernelINS_4conv6kernel23ImplicitGemmConvolutionINS1_11threadblock22ImplicitGemmMultistageINS_4gemm9GemmShapeILi64ELi64ELi64EEENS4_47Conv2dFpropActivationTileAccessIteratorAnalyticINS_11MatrixShapeILi64ELi64EEENS_6half_tENS_6layout10TensorNHWCENS_9transform29PitchLinearWarpRakedThreadMapINS_16PitchLinearShapeILi64ELi64EEELi128ENSH_ILi8ELi4EEELi8EEENS_12AlignedArrayISC_Li8ELi16EEELNS1_9GroupModeE2EEENSF_11threadblock25RegularTileAccessIteratorISB_SC_NSD_37RowMajorTensorOpMultiplicandCrosswiseILi16ELi64EEELi0ESK_Li16EEELNS_4arch14CacheOperation4KindE0ENS4_43Conv2dFpropFilterTileAccessIteratorAnalyticISB_SC_SE_SK_SM_LSN_2ELb0EEENSQ_ISB_SC_NSD_40ColumnMajorTensorOpMultiplicandCrosswiseILi16ELi64EEELi1ESK_Li16EEELSW_1ENS6_11threadblock9MmaPolicyINS6_4warp11MmaTensorOpINS7_ILi32ELi32ELi64EEESC_SS_SC_S10_fNSD_8RowMajorENS14_17MmaTensorOpPolicyINSU_3MmaINS7_ILi16ELi8ELi16EEELi32ESC_S17_SC_NSD_11ColumnMajorEfS17_NSU_13OpMultiplyAddEEENSA_ILi1ELi1EEEEELi1ELb0EbEENSA_ILi0ELi0EEES1H_Li1EEELi3EbEENS_8epilogue11threadblock8EpilogueIS8_S1G_Li1ENS1L_22PredicatedTileIteratorINS1L_26OutputTileOptimalThreadMapINS1L_15OutputTileShapeILi64ELi8ELi2ELi1ELi1EEENS1P_ILi1ELi4ELi1ELi1ELi4EEELi128ELi4ELi32EEEfLb0ENSD_9NoPermuteELb0EEENS1K_4warp24FragmentIteratorTensorOpIS16_S1A_fNS_5ArrayIfLi4ELb1EEES17_EENS1V_20TileIteratorTensorOpIS16_S1A_fS17_EENS1L_18SharedLoadIteratorINS1S_18CompactedThreadMapEfLi16EEENS1K_6thread17LinearCombinationIfLi4EffLNS25_9ScaleType4KindE0ELNS_15FloatRoundStyleE2EfEENSA_ILi0ELi8EEELi2ELi1EEENS12_30GemmIdentityThreadblockSwizzleILi1EEELNS1_8OperatorE0ENS1_17Conv2dProblemSizeELSN_2EEEEEvNT_6ParamsE:
	.zero		704


//--------------------- .text._ZN7cutlass9reference6device6kernel11Conv2dFpropINS_6half_tENS_6layout10TensorNHWCES4_S6_fS6_ffNS_16NumericConverterIffLNS_15FloatRoundStyleE2EEENS_12multiply_addIfffEELi4ELi4ELi16ELi8EEEvNS_4conv17Conv2dProblemSizeENS_9TensorRefIT_T0_EENSE_IT1_T2_EENSE_IT3_T4_EESN_T5_SO_ --------------------------
	.section	.text._ZN7cutlass9reference6device6kernel11Conv2dFpropINS_6half_tENS_6layout10TensorNHWCES4_S6_fS6_ffNS_16NumericConverterIffLNS_15FloatRoundStyleE2EEENS_12multiply_addIfffEELi4ELi4ELi16ELi8EEEvNS_4conv17Conv2dProblemSizeENS_9TensorRefIT_T0_EENSE_IT1_T2_EENSE_IT3_T4_EESN_T5_SO_,"ax",@progbits
	.sectioninfo	@"SHI_REGISTERS=94"
	.align	128
        .global         _ZN7cutlass9reference6device6kernel11Conv2dFpropINS_6half_tENS_6layout10TensorNHWCES4_S6_fS6_ffNS_16NumericConverterIffLNS_15FloatRoundStyleE2EEENS_12multiply_addIfffEELi4ELi4ELi16ELi8EEEvNS_4conv17Conv2dProblemSizeENS_9TensorRefIT_T0_EENSE_IT1_T2_EENSE_IT3_T4_EESN_T5_SO_
        .type           _ZN7cutlass9reference6device6kernel11Conv2dFpropINS_6half_tENS_6layout10TensorNHWCES4_S6_fS6_ffNS_16NumericConverterIffLNS_15FloatRoundStyleE2EEENS_12multiply_addIfffEELi4ELi4ELi16ELi8EEEvNS_4conv17Conv2dProblemSizeENS_9TensorRefIT_T0_EENSE_IT1_T2_EENSE_IT3_T4_EESN_T5_SO_,@function
        .size           _ZN7cutlass9reference6device6kernel11Conv2dFpropINS_6half_tENS_6layout10TensorNHWCES4_S6_fS6_ffNS_16NumericConverterIffLNS_15FloatRoundStyleE2EEENS_12multiply_addIfffEELi4ELi4ELi16ELi8EEEvNS_4conv17Conv2dProblemSizeENS_9TensorRefIT_T0_EENSE_IT1_T2_EENSE_IT3_T4_EESN_T5_SO_,(.L_x_199 - _ZN7cutlass9reference6device6kernel11Conv2dFpropINS_6half_tENS_6layout10TensorNHWCES4_S6_fS6_ffNS_16NumericConverterIffLNS_15FloatRoundStyleE2EEENS_12multiply_addIfffEELi4ELi4ELi16ELi8EEEvNS_4conv17Conv2dProblemSizeENS_9TensorRefIT_T0_EENSE_IT1_T2_EENSE_IT3_T4_EESN_T5_SO_)
        .other          _ZN7cutlass9reference6device6kernel11Conv2dFpropINS_6half_tENS_6layout10TensorNHWCES4_S6_fS6_ffNS_16NumericConverterIffLNS_15FloatRoundStyleE2EEENS_12multiply_addIfffEELi4ELi4ELi16ELi8EEEvNS_4conv17Conv2dProblemSizeENS_9TensorRefIT_T0_EENSE_IT1_T2_EENSE_IT3_T4_EESN_T5_SO_,@"STO_CUDA_ENTRY STV_DEFAULT"
_ZN7cutlass9reference6device6kernel11Conv2dFpropINS_6half_tENS_6layout10TensorNHWCES4_S6_fS6_ffNS_16NumericConverterIffLNS_15FloatRoundStyleE2EEENS_12multiply_addIfffEELi4ELi4ELi16ELi8EEEvNS_4conv17Conv2dProblemSizeENS_9TensorRefIT_T0_EENSE_IT1_T2_EENSE_IT3_T4_EESN_T5_SO_:
.text._ZN7cutlass9reference6device6kernel11Conv2dFpropINS_6half_tENS_6layout10TensorNHWCES4_S6_fS6_ffNS_16NumericConverterIffLNS_15FloatRoundStyleE2EEENS_12multiply_addIfffEELi4ELi4ELi16ELi8EEEvNS_4conv17Conv2dProblemSizeENS_9TensorRefIT_T0_EENSE_IT1_T2_EENSE_IT3_T4_EESN_T5_SO_:
[----:B------:R-:W-:Y:S02]  /*0000*/  MOV R1, c[0x0][0x28] ;  /* 0x00000a0000017a02 */ /* 0x000fe40000000f00 */
[----:B------:R-:W0:Y:S01]  /*0010*/  S2R R0, SR_TID.X ;  /* 0x0000000000007919 */ /* 0x000e220000002100 */
[----:B------:R-:W-:Y:S01]  /*0020*/  HFMA2.MMA R3, -RZ, RZ, 0, 0 ;  /* 0x00000000ff037435 */ /* 0x000fe200000001ff */
[----:B------:R-:W-:Y:S01]  /*0030*/  ULDC.64 UR4, c[0x0][0x170] ;  /* 0x00005c0000047ab9 */ /* 0x000fe20000000a00 */
[----:B------:R-:W-:Y:S01]  /*0040*/  BSSY B0, `(.L_x_0) ;  /* 0x000002e000007945 */ /* 0x000fe20003800000 */
[----:B------:R-:W1:Y:S01]  /*0050*/  S2R R16, SR_CTAID.X ;  /* 0x0000000000107919 */ /* 0x000e620000002500 */
[----:B------:R-:W-:Y:S02]  /*0060*/  UIMAD.WIDE UR6, UR5, UR4, URZ ;  /* 0x00000004050672a5 */ /* 0x000fe4000f8e023f */
[----:B------:R-:W-:Y:S01]  /*0070*/  USHF.R.S32.HI UR5, URZ, 0x1f, UR5 ;  /* 0x0000001f3f057899 */ /* 0x000fe20008011405 */
[----:B0-----:R-:W-:-:S04]  /*0080*/  IMAD.SHL.U32 R2, R0, 0x4, RZ ;  /* 0x0000000400027824 */ /* 0x001fc800078e00ff */
[----:B-1----:R-:W-:-:S05]  /*0090*/  IMAD.WIDE.U32 R16, R16, 0x40, R2 ;  /* 0x0000004010107825 */ /* 0x002fca00078e0002 */
[----:B------:R-:W-:-:S04]  /*00a0*/  LOP3.LUT R0, R17, UR7, RZ, 0xfc, !PT ;  /* 0x0000000711007c12 */ /* 0x000fc8000f8efcff */
[----:B------:R-:W-:-:S13]  /*00b0*/  ISETP.NE.U32.AND P0, PT, R0, RZ, PT ;  /* 0x000000ff0000720c */ /* 0x000fda0003f05070 */
[----:B------:R-:W-:Y:S05]  /*00c0*/  @!P0 BRA `(.L_x_1) ;  /* 0x0000010000008947 */ /* 0x000fea0003800000 */
[----:B------:R-:W-:Y:S01]  /*00d0*/  IMAD.U32 R9, RZ, RZ, UR7 ;  /* 0x00000007ff097e24 */ /* 0x000fe2000f8e00ff */
[----:B------:R-:W-:Y:S01]  /*00e0*/  MOV R6, UR6 ;  /* 0x0000000600067c02 */ /* 0x000fe20008000f00 */
[----:B------:R-:W-:Y:S01]  /*00f0*/  IMAD.U32 R8, RZ, RZ, UR6 ;  /* 0x00000006ff087e24 */ /* 0x000fe2000f8e00ff */
[----:B------:R-:W-:Y:S01]  /*0100*/  MOV R14, R16 ;  /* 0x00000010000e7202 */ /* 0x000fe20000000f00 */
[----:B------:R-:W-:Y:S01]  /*0110*/  IMAD.U32 R7, RZ, RZ, UR7 ;  /* 0x00000007ff077e24 */ /* 0x000fe2000f8e00ff */
[----:B------:R-:W-:Y:S02]  /*0120*/  MOV R9, R17 ;  /* 0x0000001100097202 */ /* 0x000fe40000000f00 */
[----:B------:R-:W-:Y:S02]  /*0130*/  MOV R6, 0x150 ;  /* 0x0000015000067802 */ /* 0x000fe40000000f00 */
[----:B------:R-:W-:Y:S05]  /*0140*/  CALL.REL.NOINC `($__internal_0_$__cuda_sm20_div_s64) ;  /* 0x0000429000007944 */ /* 0x000fea0003c00000 */
[-C--:B------:R-:W-:Y:S02]  /*0150*/  IADD3 R3, P0, RZ, -R71.reuse, RZ ;  /* 0x80000047ff037210 */ /* 0x080fe40007f1e0ff */
[----:B------:R-:W-:Y:S02]  /*0160*/  MOV R78, R71 ;  /* 0x00000047004e7202 */ /* 0x000fe40000000f00 */
[----:B------:R-:W-:Y:S01]  /*0170*/  IADD3.X R0, RZ, ~R2, RZ, P0, !PT ;  /* 0x80000002ff007210 */ /* 0x000fe200007fe4ff */
[----:B------:R-:W-:-:S04]  /*0180*/  IMAD.WIDE.U32 R14, R3, UR6, R16 ;  /* 0x00000006030e7c25 */ /* 0x000fc8000f8e0010 */
[----:B------:R-:W-:-:S04]  /*0190*/  IMAD R0, R0, UR6, RZ ;  /* 0x0000000600007c24 */ /* 0x000fc8000f8e02ff */
[----:B------:R-:W-:-:S05]  /*01a0*/  IMAD R0, R3, UR7, R0 ;  /* 0x0000000703007c24 */ /* 0x000fca000f8e0200 */
[----:B------:R-:W-:Y:S01]  /*01b0*/  IADD3 R9, R15, R0, RZ ;  /* 0x000000000f097210 */ /* 0x000fe20007ffe0ff */
[----:B------:R-:W-:Y:S05]  /*01c0*/  BRA `(.L_x_2) ;  /* 0x0000015000007947 */ /* 0x000fea0003800000 */
.L_x_1:
[----:B------:R-:W0:Y:S01]  /*01d0*/  I2F.U32.RP R4, UR6 ;  /* 0x0000000600047d06 */ /* 0x000e220008209000 */
[----:B------:R-:W-:Y:S01]  /*01e0*/  IMAD R0, RZ, RZ, -UR6 ;  /* 0x80000006ff007e24 */ /* 0x000fe2000f8e02ff */
[----:B------:R-:W-:Y:S02]  /*01f0*/  ISETP.NE.U32.AND P1, PT, RZ, UR6, PT ;  /* 0x00000006ff007c0c */ /* 0x000fe4000bf25070 */
[----:B------:R-:W-:-:S04]  /*0200*/  MOV R9, RZ ;  /* 0x000000ff00097202 */ /* 0x000fc80000000f00 */
[----:B0-----:R-:W0:Y:S02]  /*0210*/  MUFU.RCP R2, R4 ;  /* 0x0000000400027308 */ /* 0x001e240000001000 */
[----:B0-----:R-:W-:-:S06]  /*0220*/  IADD3 R2, R2, 0xffffffe, RZ ;  /* 0x0ffffffe02027810 */ /* 0x001fcc0007ffe0ff */
[----:B------:R-:W0:Y:S02]  /*0230*/  F2I.FTZ.U32.TRUNC.NTZ R3, R2 ;  /* 0x0000000200037305 */ /* 0x000e24000021f000 */
[----:B0-----:R-:W-:Y:S02]  /*0240*/  IMAD R5, R0, R3, RZ ;  /* 0x0000000300057224 */ /* 0x001fe400078e02ff */
[----:B------:R-:W-:-:S04]  /*0250*/  IMAD.MOV.U32 R2, RZ, RZ, RZ ;  /* 0x000000ffff027224 */ /* 0x000fc800078e00ff */
[----:B------:R-:W-:-:S06]  /*0260*/  IMAD.HI.U32 R5, R3, R5, R2 ;  /* 0x0000000503057227 */ /* 0x000fcc00078e0002 */
[----:B------:R-:W-:-:S05]  /*0270*/  IMAD.HI.U32 R78, R5, R16, RZ ;  /* 0x00000010054e7227 */ /* 0x000fca00078e00ff */
[----:B------:R-:W-:-:S05]  /*0280*/  IADD3 R3, -R78, RZ, RZ ;  /* 0x000000ff4e037210 */ /* 0x000fca0007ffe1ff */
[----:B------:R-:W-:-:S05]  /*0290*/  IMAD R3, R3, UR6, R16 ;  /* 0x0000000603037c24 */ /* 0x000fca000f8e0210 */
[----:B------:R-:W-:-:S13]  /*02a0*/  ISETP.GE.U32.AND P0, PT, R3, UR6, PT ;  /* 0x0000000603007c0c */ /* 0x000fda000bf06070 */
[----:B------:R-:W-:Y:S02]  /*02b0*/  @P0 IADD3 R3, R3, -UR6, RZ ;  /* 0x8000000603030c10 */ /* 0x000fe4000fffe0ff */
[----:B------:R-:W-:Y:S02]  /*02c0*/  @P0 IADD3 R78, R78, 0x1, RZ ;  /* 0x000000014e4e0810 */ /* 0x000fe40007ffe0ff */
[----:B------:R-:W-:-:S13]  /*02d0*/  ISETP.GE.U32.AND P2, PT, R3, UR6, PT ;  /* 0x0000000603007c0c */ /* 0x000fda000bf46070 */
[----:B------:R-:W-:Y:S02]  /*02e0*/  @P2 IADD3 R78, R78, 0x1, RZ ;  /* 0x000000014e4e2810 */ /* 0x000fe40007ffe0ff */
[----:B------:R-:W-:-:S05]  /*02f0*/  @!P1 LOP3.LUT R78, RZ, UR6, RZ, 0x33, !PT ;  /* 0x00000006ff4e9c12 */ /* 0x000fca000f8e33ff */
[----:B------:R-:W-:-:S04]  /*0300*/  IMAD.MOV R3, RZ, RZ, -R78 ;  /* 0x000000ffff037224 */ /* 0x000fc800078e0a4e */
[----:B------:R-:W-:Y:S02]  /*0310*/  IMAD R14, R3, UR6, R16 ;  /* 0x00000006030e7c24 */ /* 0x000fe4000f8e0210 */
.L_x_2:
[----:B------:R-:W-:Y:S05]  /*0320*/  BSYNC B0 ;  /* 0x0000000000007941 */ /* 0x000fea0003800000 */
.L_x_0:
[----:B------:R-:W-:Y:S01]  /*0330*/  LOP3.LUT R0, R9, UR5, RZ, 0xfc, !PT ;  /* 0x0000000509007c12 */ /* 0x000fe2000f8efcff */
[----:B------:R-:W-:Y:S03]  /*0340*/  BSSY B0, `(.L_x_3) ;  /* 0x000001f000007945 */ /* 0x000fe60003800000 */
[----:B------:R-:W-:-:S13]  /*0350*/  ISETP.NE.U32.AND P0, PT, R0, RZ, PT ;  /* 0x000000ff0000720c */ /* 0x000fda0003f05070 */
[----:B------:R-:W-:Y:S05]  /*0360*/  @!P0 BRA `(.L_x_4) ;  /* 0x0000008000008947 */ /* 0x000fea0003800000 */
[----:B------:R-:W-:Y:S01]  /*0370*/  IMAD.MOV.U32 R8, RZ, RZ, c[0x0][0x174] ;  /* 0x00005d00ff087624 */ /* 0x000fe200078e00ff */
[----:B------:R-:W-:Y:S02]  /*0380*/  MOV R7, UR5 ;  /* 0x0000000500077c02 */ /* 0x000fe40008000f00 */
[----:B------:R-:W-:Y:S02]  /*0390*/  MOV R6, 0x3b0 ;  /* 0x000003b000067802 */ /* 0x000fe40000000f00 */
[----:B------:R-:W-:Y:S05]  /*03a0*/  CALL.REL.NOINC `($__internal_0_$__cuda_sm20_div_s64) ;  /* 0x0000403000007944 */ /* 0x000fea0003c00000 */
[----:B------:R-:W-:Y:S02]  /*03b0*/  IADD3 R57, -R71, RZ, RZ ;  /* 0x000000ff47397210 */ /* 0x000fe40007ffe1ff */
[----:B------:R-:W-:-:S03]  /*03c0*/  MOV R77, R71 ;  /* 0x00000047004d7202 */ /* 0x000fc60000000f00 */
[----:B------:R-:W-:Y:S01]  /*03d0*/  IMAD R57, R57, c[0x0][0x174], R14 ;  /* 0x00005d0039397a24 */ /* 0x000fe200078e020e */
[----:B------:R-:W-:Y:S05]  /*03e0*/  BRA `(.L_x_5) ;  /* 0x0000014000007947 */ /* 0x000fea0003800000 */
.L_x_4:
[----:B------:R-:W0:Y:S01]  /*03f0*/  I2F.U32.RP R4, c[0x0][0x174] ;  /* 0x00005d0000047b06 */ /* 0x000e220000209000 */
[----:B------:R-:W-:-:S07]  /*0400*/  ISETP.NE.U32.AND P2, PT, RZ, c[0x0][0x174], PT ;  /* 0x00005d00ff007a0c */ /* 0x000fce0003f45070 */
[----:B0-----:R-:W0:Y:S02]  /*0410*/  MUFU.RCP R2, R4 ;  /* 0x0000000400027308 */ /* 0x001e240000001000 */
[----:B0-----:R-:W-:-:S06]  /*0420*/  IADD3 R2, R2, 0xffffffe, RZ ;  /* 0x0ffffffe02027810 */ /* 0x001fcc0007ffe0ff */
[----:B------:R-:W0:Y:S02]  /*0430*/  F2I.FTZ.U32.TRUNC.NTZ R3, R2 ;  /* 0x0000000200037305 */ /* 0x000e24000021f000 */
[----:B0-----:R-:W-:Y:S02]  /*0440*/  IMAD.MOV R0, RZ, RZ, -R3 ;  /* 0x000000ffff007224 */ /* 0x001fe400078e0a03 */
[----:B------:R-:W-:Y:S02]  /*0450*/  IMAD.MOV.U32 R2, RZ, RZ, RZ ;  /* 0x000000ffff027224 */ /* 0x000fe400078e00ff */
[----:B------:R-:W-:-:S04]  /*0460*/  IMAD R5, R0, c[0x0][0x174], RZ ;  /* 0x00005d0000057a24 */ /* 0x000fc800078e02ff */
[----:B------:R-:W-:-:S06]  /*0470*/  IMAD.HI.U32 R5, R3, R5, R2 ;  /* 0x0000000503057227 */ /* 0x000fcc00078e0002 */
[----:B------:R-:W-:-:S05]  /*0480*/  IMAD.HI.U32 R77, R5, R14, RZ ;  /* 0x0000000e054d7227 */ /* 0x000fca00078e00ff */
[----:B------:R-:W-:-:S05]  /*0490*/  IADD3 R3, -R77, RZ, RZ ;  /* 0x000000ff4d037210 */ /* 0x000fca0007ffe1ff */
[----:B------:R-:W-:-:S05]  /*04a0*/  IMAD R3, R3, c[0x0][0x174], R14 ;  /* 0x00005d0003037a24 */ /* 0x000fca00078e020e */
[----:B------:R-:W-:-:S13]  /*04b0*/  ISETP.GE.U32.AND P0, PT, R3, c[0x0][0x174], PT ;  /* 0x00005d0003007a0c */ /* 0x000fda0003f06070 */
[----:B------:R-:W-:Y:S02]  /*04c0*/  @P0 IADD3 R3, R3, -c[0x0][0x174], RZ ;  /* 0x80005d0003030a10 */ /* 0x000fe40007ffe0ff */
[----:B------:R-:W-:Y:S02]  /*04d0*/  @P0 IADD3 R77, R77, 0x1, RZ ;  /* 0x000000014d4d0810 */ /* 0x000fe40007ffe0ff */
[----:B------:R-:W-:-:S13]  /*04e0*/  ISETP.GE.U32.AND P1, PT, R3, c[0x0][0x174], PT ;  /* 0x00005d0003007a0c */ /* 0x000fda0003f26070 */
[----:B------:R-:W-:Y:S02]  /*04f0*/  @P1 IADD3 R77, R77, 0x1, RZ ;  /* 0x000000014d4d1810 */ /* 0x000fe40007ffe0ff */
[----:B------:R-:W-:-:S05]  /*0500*/  @!P2 LOP3.LUT R77, RZ, c[0x0][0x174], RZ, 0x33, !PT ;  /* 0x00005d00ff4daa12 */ /* 0x000fca00078e33ff */
[----:B------:R-:W-:-:S04]  /*0510*/  IMAD.MOV R57, RZ, RZ, -R77 ;  /* 0x000000ffff397224 */ /* 0x000fc800078e0a4d */
[----:B------:R-:W-:Y:S02]  /*0520*/  IMAD R57, R57, c[0x0][0x174], R14 ;  /* 0x00005d0039397a24 */ /* 0x000fe400078e020e */
.L_x_5:
[----:B------:R-:W-:Y:S05]  /*0530*/  BSYNC B0 ;  /* 0x0000000000007941 */ /* 0x000fea0003800000 */
.L_x_3:
[----:B------:R-:W-:Y:S01]  /*0540*/  IADD3 R58, P0, R16, 0x1, RZ ;  /* 0x00000001103a7810 */ /* 0x000fe20007f1e0ff */
[----:B------:R-:W-:Y:S04]  /*0550*/  BSSY B0, `(.L_x_6) ;  /* 0x000002a000007945 */ /* 0x000fe80003800000 */
[----:B------:R-:W-:-:S05]  /*0560*/  IMAD.X R59, RZ, RZ, R17, P0 ;  /* 0x000000ffff3b7224 */ /* 0x000fca00000e0611 */
        /* <DEDUP_REMOVED lines=19> */
.L_x_7:
[----:B------:R-:W0:Y:S01]  /*06a0*/  I2F.U32.RP R4, UR6 ;  /* 0x0000000600047d06 */ /* 0x000e220008209000 */
[----:B------:R-:W-:Y:S01]  /*06b0*/  IMAD R0, RZ, RZ, -UR6 ;  /* 0x80000006ff007e24 */ /* 0x000fe2000f8e02ff */
[----:B------:R-:W-:Y:S01]  /*06c0*/  ISETP.NE.U32.AND P1, PT, RZ, UR6, PT ;  /* 0x00000006ff007c0c */ /* 0x000fe2000bf25070 */
[----:B------:R-:W-:-:S05]  /*06d0*/  HFMA2.MMA R9, -RZ, RZ, 0, 0 ;  /* 0x00000000ff097435 */ /* 0x000fca00000001ff */
        /* <DEDUP_REMOVED lines=17> */
.L_x_8:
[----:B------:R-:W-:Y:S05]  /*07f0*/  BSYNC B0 ;  /* 0x0000000000007941 */ /* 0x000fea0003800000 */
.L_x_6:
[----:B------:R-:W-:Y:S01]  /*0800*/  LOP3.LUT R0, R9, UR5, RZ, 0xfc, !PT ;  /* 0x0000000509007c12 */ /* 0x000fe2000f8efcff */
[----:B------:R-:W-:Y:S03]  /*0810*/  BSSY B0, `(.L_x_9) ;  /* 0x0000020000007945 */ /* 0x000fe60003800000 */
[----:B------:R-:W-:-:S13]  /*0820*/  ISETP.NE.U32.AND P0, PT, R0, RZ, PT ;  /* 0x000000ff0000720c */ /* 0x000fda0003f05070 */
[----:B------:R-:W-:Y:S05]  /*0830*/  @!P0 BRA `(.L_x_10) ;  /* 0x0000009000008947 */ /* 0x000fea0003800000 */
[----:B------:R-:W-:Y:S01]  /*0840*/  IMAD.MOV.U32 R14, RZ, RZ, R58 ;  /* 0x000000ffff0e7224 */ /* 0x000fe200078e003a */
[----:B------:R-:W-:Y:S01]  /*0850*/  MOV R8, c[0x0][0x174] ;  /* 0x00005d0000087a02 */ /* 0x000fe20000000f00 */
[----:B------:R-:W-:Y:S01]  /*0860*/  IMAD.U32 R7, RZ, RZ, UR5 ;  /* 0x00000005ff077e24 */ /* 0x000fe2000f8e00ff */
[----:B------:R-:W-:Y:S02]  /*0870*/  MOV R6, 0x890 ;  /* 0x0000089000067802 */ /* 0x000fe40000000f00 */
[----:B------:R-:W-:Y:S05]  /*0880*/  CALL.REL.NOINC `($__internal_0_$__cuda_sm20_div_s64) ;  /* 0x00003b5000007944 */ /* 0x000fea0003c00000 */
[----:B------:R-:W-:Y:S02]  /*0890*/  IADD3 R3, -R71, RZ, RZ ;  /* 0x000000ff47037210 */ /* 0x000fe40007ffe1ff */
[----:B------:R-:W-:-:S03]  /*08a0*/  MOV R75, R71 ;  /* 0x00000047004b7202 */ /* 0x000fc60000000f00 */
[----:B------:R-:W-:Y:S01]  /*08b0*/  IMAD R58, R3, c[0x0][0x174], R58 ;  /* 0x00005d00033a7a24 */ /* 0x000fe200078e023a */
[----:B------:R-:W-:Y:S05]  /*08c0*/  BRA `(.L_x_11) ;  /* 0x0000014000007947 */ /* 0x000fea0003800000 */
.L_x_10:
        /* <DEDUP_REMOVED lines=20> */
.L_x_11:
[----:B------:R-:W-:Y:S05]  /*0a10*/  BSYNC B0 ;  /* 0x0000000000007941 */ /* 0x000fea0003800000 */
.L_x_9:
        /* <DEDUP_REMOVED lines=22> */
.L_x_13:
        /* <DEDUP_REMOVED lines=21> */
.L_x_14:
[----:B------:R-:W-:Y:S05]  /*0cd0*/  BSYNC B0 ;  /* 0x0000000000007941 */ /* 0x000fea0003800000 */
.L_x_12:
        /* <DEDUP_REMOVED lines=12> */
.L_x_16:
        /* <DEDUP_REMOVED lines=20> */
.L_x_17:
[----:B------:R-:W-:Y:S05]  /*0ee0*/  BSYNC B0 ;  /* 0x0000000000007941 */ /* 0x000fea0003800000 */
.L_x_15:
        /* <DEDUP_REMOVED lines=22> */
.L_x_19:
        /* <DEDUP_REMOVED lines=21> */
.L_x_20:
[----:B------:R-:W-:Y:S05]  /*11a0*/  BSYNC B0 ;  /* 0x0000000000007941 */ /* 0x000fea0003800000 */
.L_x_18:
        /* <DEDUP_REMOVED lines=9> */
[----:B------:R-:W-:-:S05]  /*1240*/  IADD3 R3, -R71, RZ, RZ ;  /* 0x000000ff47037210 */ /* 0x000fca0007ffe1ff */
[----:B------:R-:W-:Y:S01]  /*1250*/  IMAD R60, R3, c[0x0][0x174], R60 ;  /* 0x00005d00033c7a24 */ /* 0x000fe200078e023c */
[----:B------:R-:W-:Y:S05]  /*1260*/  BRA `(.L_x_23) ;  /* 0x0000014000007947 */ /* 0x000fea0003800000 */
.L_x_22:
        /* <DEDUP_REMOVED lines=20> */
.L_x_23:
[----:B------:R-:W-:Y:S05]  /*13b0*/  BSYNC B0 ;  /* 0x0000000000007941 */ /* 0x000fea0003800000 */
.L_x_21:
[----:B------:R-:W-:Y:S01]  /*13c0*/  IABS R0, c[0x0][0x1a4] ;  /* 0x0000690000007a13 */ /* 0x000fe20000000000 */
[----:B------:R-:W-:Y:S01]  /*13d0*/  UMOV UR8, URZ ;  /* 0x0000003f00087c82 */ /* 0x000fe20008000000 */
[----:B------:R-:W-:Y:S01]  /*13e0*/  IABS R2, c[0x0][0x16c] ;  /* 0x00005b0000027a13 */ /* 0x000fe20000000000 */
[----:B------:R-:W0:Y:S01]  /*13f0*/  S2R R70, SR_CTAID.Y ;  /* 0x0000000000467919 */ /* 0x000e220000002600 */
[----:B------:R-:W-:Y:S01]  /*1400*/  ULDC.64 UR12, c[0x0][0x118] ;  /* 0x00004600000c7ab9 */ /* 0x000fe20000000a00 */
[----:B------:R-:W-:Y:S01]  /*1410*/  IMAD.MOV.U32 R4, RZ, RZ, R0 ;  /* 0x000000ffff047224 */ /* 0x000fe200078e0000 */
[----:B------:R-:W-:Y:S01]  /*1420*/  IABS R0, c[0x0][0x178] ;  /* 0x00005e0000007a13 */ /* 0x000fe20000000000 */
[----:B------:R-:W1:Y:S01]  /*1430*/  R2UR UR5, R2 ;  /* 0x00000000020573c2 */ /* 0x000e6200000e0000 */
[----:B------:R-:W-:Y:S01]  /*1440*/  HFMA2.MMA R16, -RZ, RZ, 0, 0 ;  /* 0x00000000ff107435 */ /* 0x000fe200000001ff */
[----:B------:R-:W-:Y:S01]  /*1450*/  CS2R R14, SRZ ;  /* 0x00000000000e7805 */ /* 0x000fe2000001ff00 */
[----:B------:R-:W-:Y:S01]  /*1460*/  CS2R R12, SRZ ;  /* 0x00000000000c7805 */ /* 0x000fe2000001ff00 */
[----:B------:R-:W-:Y:S01]  /*1470*/  CS2R R10, SRZ ;  /* 0x00000000000a7805 */ /* 0x000fe2000001ff00 */
[----:B------:R-:W-:Y:S01]  /*1480*/  CS2R R8, SRZ ;  /* 0x0000000000087805 */ /* 0x000fe2000001ff00 */
[----:B------:R-:W-:-:S02]  /*1490*/  CS2R R6, SRZ ;  /* 0x0000000000067805 */ /* 0x000fc4000001ff00 */
[----:B------:R-:W2:Y:S08]  /*14a0*/  R2UR UR7, R4 ;  /* 0x00000000040773c2 */ /* 0x000eb000000e0000 */
[----:B------:R3:W4:Y:S01]  /*14b0*/  R2UR UR4, R0 ;  /* 0x00000000000473c2 */ /* 0x00072200000e0000 */
[----:B--2---:R-:W2:Y:S01]  /*14c0*/  I2F.RP R5, UR7 ;  /* 0x0000000700057d06 */ /* 0x004ea20008209400 */
[----:B---3--:R-:W-:-:S05]  /*14d0*/  IMAD.MOV.U32 R0, RZ, RZ, c[0x0][0x17c] ;  /* 0x00005f00ff007624 */ /* 0x008fca00078e00ff */
[----:B------:R-:W-:Y:S01]  /*14e0*/  ISETP.GE.AND P0, PT, R0, 0x1, PT ;  /* 0x000000010000780c */ /* 0x000fe20003f06270 */
[----:B------:R-:W-:Y:S01]  /*14f0*/  IMAD.MOV.U32 R0, RZ, RZ, RZ ;  /* 0x000000ffff007224 */ /* 0x000fe200078e00ff */
[----:B--2---:R-:W2:Y:S02]  /*1500*/  MUFU.RCP R3, R5 ;  /* 0x0000000500037308 */ /* 0x004ea40000001000 */
[----:B--2---:R-:W-:Y:S01]  /*1510*/  IADD3 R3, R3, 0xffffffe, RZ ;  /* 0x0ffffffe03037810 */ /* 0x004fe20007ffe0ff */
[----:B------:R-:W-:-:S05]  /*1520*/  CS2R R4, SRZ ;  /* 0x0000000000047805 */ /* 0x000fca000001ff00 */
[----:B------:R-:W2:Y:S02]  /*1530*/  F2I.FTZ.U32.TRUNC.NTZ R3, R3 ;  /* 0x0000000300037305 */ /* 0x000ea4000021f000 */
[----:B--2---:R2:W3:Y:S02]  /*1540*/  R2UR UR9, R3 ;  /* 0x00000000030973c2 */ /* 0x0044e400000e0000 */
[----:B--2---:R-:W0:Y:S01]  /*1550*/  S2R R3, SR_TID.Y ;  /* 0x0000000000037919 */ /* 0x004e220000002200 */
[----:B---3--:R-:W-:-:S04]  /*1560*/  UIADD3 UR6, URZ, -UR9, URZ ;  /* 0x800000093f067290 */ /* 0x008fc8000fffe03f */
[----:B------:R-:W-:-:S04]  /*1570*/  UIMAD UR6, UR6, UR7, URZ ;  /* 0x00000007060672a4 */ /* 0x000fc8000f8e023f */
[----:B------:R-:W-:-:S03]  /*1580*/  UIMAD.WIDE.U32 UR8, UR9, UR6, UR8 ;  /* 0x00000006090872a5 */ /* 0x000fc6000f8e0008 */
[----:B------:R-:W-:Y:S02]  /*1590*/  ULDC UR6, c[0x0][0x16c] ;  /* 0x00005b0000067ab9 */ /* 0x000fe40000000800 */
[----:B-1----:R-:W-:Y:S02]  /*15a0*/  UIMAD.WIDE.U32 UR10, UR9, UR5, URZ ;  /* 0x00000005090a72a5 */ /* 0x002fe4000f8e003f */
[----:B----4-:R-:W-:Y:S02]  /*15b0*/  UIMAD.WIDE.U32 UR8, UR9, UR4, URZ ;  /* 0x00000004090872a5 */ /* 0x010fe4000f8e003f */
[----:B------:R-:W-:Y:S02]  /*15c0*/  UIADD3 UR10, -UR11, URZ, URZ ;  /* 0x0000003f0b0a7290 */ /* 0x000fe4000fffe13f */
[----:B------:R-:W-:Y:S02]  /*15d0*/  UIADD3 UR8, -UR9, URZ, URZ ;  /* 0x0000003f09087290 */ /* 0x000fe4000fffe13f */
[----:B------:R-:W-:-:S02]  /*15e0*/  UIMAD UR10, UR7, UR10, UR5 ;  /* 0x0000000a070a72a4 */ /* 0x000fc4000f8e0205 */
[----:B------:R-:W-:Y:S01]  /*15f0*/  UIMAD UR8, UR7, UR8, UR4 ;  /* 0x00000008070872a4 */ /* 0x000fe2000f8e0204 */
[----:B0-----:R-:W-:Y:S01]  /*1600*/  IMAD R70, R70, 0x8, R3 ;  /* 0x0000000846467824 */ /* 0x001fe200078e0203 */
[----:B------:R-:W-:Y:S01]  /*1610*/  UISETP.GT.U32.AND UP3, UPT, UR7, UR10, UPT ;  /* 0x0000000a0700728c */ /* 0x000fe2000bf64070 */
[----:B------:R-:W-:Y:S01]  /*1620*/  CS2R R2, SRZ ;  /* 0x0000000000027805 */ /* 0x000fe2000001ff00 */
[----:B------:R-:W-:Y:S02]  /*1630*/  UISETP.GT.U32.AND UP1, UPT, UR7, UR8, UPT ;  /* 0x000000080700728c */ /* 0x000fe4000bf24070 */
[----:B------:R-:W-:Y:S01]  /*1640*/  ULDC UR4, c[0x0][0x1a4] ;  /* 0x0000690000047ab9 */ /* 0x000fe20000000800 */
[----:B------:R-:W-:Y:S01]  /*1650*/  SHF.L.U32 R70, R70, 0x2, RZ ;  /* 0x0000000246467819 */ /* 0x000fe200000006ff */
[----:B------:R-:W-:Y:S02]  /*1660*/  ULDC UR5, c[0x0][0x178] ;  /* 0x00005e0000057ab9 */ /* 0x000fe40000000800 */
[----:B------:R-:W-:-:S02]  /*1670*/  ULOP3.LUT UR6, UR6, UR4, URZ, 0x3c, !UPT ;  /* 0x0000000406067292 */ /* 0x000fc4000f8e3c3f */
[----:B------:R-:W-:Y:S02]  /*1680*/  ULOP3.LUT UR5, UR5, UR4, URZ, 0x3c, !UPT ;  /* 0x0000000405057292 */ /* 0x000fe4000f8e3c3f */
[----:B------:R-:W-:Y:S02]  /*1690*/  @!UP3 UIADD3 UR10, UR10, -UR7, URZ ;  /* 0x800000070a0ab290 */ /* 0x000fe4000fffe03f */
[----:B------:R-:W-:Y:S02]  /*16a0*/  @!UP1 UIADD3 UR8, UR8, -UR7, URZ ;  /* 0x8000000708089290 */ /* 0x000fe4000fffe03f */
[----:B------:R-:W-:Y:S02]  /*16b0*/  UISETP.GE.U32.AND UP5, UPT, UR10, UR7, UPT ;  /* 0x000000070a00728c */ /* 0x000fe4000bfa6070 */
[----:B------:R-:W-:Y:S02]  /*16c0*/  UISETP.GE.U32.AND UP4, UPT, UR8, UR7, UPT ;  /* 0x000000070800728c */ /* 0x000fe4000bf86070 */
[----:B------:R-:W-:-:S02]  /*16d0*/  UISETP.GE.AND UP2, UPT, UR6, URZ, UPT ;  /* 0x0000003f0600728c */ /* 0x000fc4000bf46270 */
[----:B------:R-:W-:Y:S02]  /*16e0*/  UISETP.GE.AND UP0, UPT, UR5, URZ, UPT ;  /* 0x0000003f0500728c */ /* 0x000fe4000bf06270 */
[----:B------:R-:W-:Y:S02]  /*16f0*/  @!UP3 UIADD3 UR11, UR11, 0x1, URZ ;  /* 0x000000010b0bb890 */ /* 0x000fe4000fffe03f */
[----:B------:R-:W-:Y:S02]  /*1700*/  @!UP1 UIADD3 UR9, UR9, 0x1, URZ ;  /* 0x0000000109099890 */ /* 0x000fe4000fffe03f */
[----:B------:R-:W-:Y:S02]  /*1710*/  @UP5 UIADD3 UR11, UR11, 0x1, URZ ;  /* 0x000000010b0b5890 */ /* 0x000fe4000fffe03f */
[----:B------:R-:W-:Y:S02]  /*1720*/  @UP4 UIADD3 UR9, UR9, 0x1, URZ ;  /* 0x0000000109094890 */ /* 0x000fe4000fffe03f */
[----:B------:R-:W-:-:S02]  /*1730*/  UISETP.NE.AND UP1, UPT, URZ, UR4, UPT ;  /* 0x000000043f00728c */ /* 0x000fc4000bf25270 */
[----:B------:R-:W-:Y:S02]  /*1740*/  ULOP3.LUT UR4, URZ, UR4, URZ, 0x33, !UPT ;  /* 0x000000043f047292 */ /* 0x000fe4000f8e333f */
[----:B------:R-:W-:Y:S02]  /*1750*/  @!UP2 UIADD3 UR11, -UR11, URZ, URZ ;  /* 0x0000003f0b0ba290 */ /* 0x000fe4000fffe13f */
[----:B------:R-:W-:Y:S02]  /*1760*/  @!UP0 UIADD3 UR9, -UR9, URZ, URZ ;  /* 0x0000003f09098290 */ /* 0x000fe4000fffe13f */
[----:B------:R-:W-:Y:S02]  /*1770*/  USEL UR10, UR4, UR11, !UP1 ;  /* 0x0000000b040a7287 */ /* 0x000fe4000c800000 */
[----:B------:R-:W-:Y:S01]  /*1780*/  USEL UR9, UR4, UR9, !UP1 ;  /* 0x0000000904097287 */ /* 0x000fe2000c800000 */
[----:B------:R-:W-:Y:S05]  /*1790*/  @!P0 BRA `(.L_x_24) ;  /* 0x0000169000008947 */ /* 0x000fea0003800000 */
[----:B------:R-:W-:Y:S01]  /*17a0*/  IMAD R69, R70, c[0x0][0x1d0], RZ ;  /* 0x0000740046457a24 */ /* 0x000fe200078e02ff */
[----:B------:R-:W-:Y:S01]  /*17b0*/  MOV R16, RZ ;  /* 0x000000ff00107202 */ /* 0x000fe20000000f00 */
[----:B------:R-:W-:-:S02]  /*17c0*/  UMOV UR11, URZ ;  /* 0x0000003f000b7c82 */ /* 0x000fc40008000000 */
[----:B------:R-:W-:Y:S01]  /*17d0*/  ULDC UR6, c[0x0][0x1cc] ;  /* 0x0000730000067ab9 */ /* 0x000fe20000000800 */
[----:B------:R-:W-:Y:S01]  /*17e0*/  IADD3 R69, R69, c[0x0][0x1d0], RZ ;  /* 0x0000740045457a10 */ /* 0x000fe20007ffe0ff */
[----:B------:R-:W-:Y:S02]  /*17f0*/  UISETP.NE.AND UP1, UPT, UR9, URZ, UPT ;  /* 0x0000003f0900728c */ /* 0x000fe4000bf25270 */
[----:B------:R-:W-:Y:S01]  /*1800*/  ULDC UR5, c[0x0][0x1cc] ;  /* 0x0000730000057ab9 */ /* 0x000fe20000000800 */
[----:B------:R-:W-:Y:S01]  /*1810*/  SHF.R.S32.HI R61, RZ, 0x1f, R69 ;  /* 0x0000001fff3d7819 */ /* 0x000fe20000011445 */
[----:B------:R-:W-:Y:S02]  /*1820*/  ULDC UR4, c[0x0][0x17c] ;  /* 0x00005f0000047ab9 */ /* 0x000fe40000000800 */
.L_x_37:
[----:B------:R-:W-:-:S04]  /*1830*/  MOV R17, c[0x0][0x180] ;  /* 0x0000600000117a02 */ /* 0x000fc80000000f00 */
[----:B------:R-:W-:-:S13]  /*1840*/  ISETP.GE.AND P0, PT, R17, 0x1, PT ;  /* 0x000000011100780c */ /* 0x000fda0003f06270 */
[----:B------:R-:W-:Y:S05]  /*1850*/  @!P0 BRA `(.L_x_25) ;  /* 0x0000158000008947 */ /* 0x000fea0003800000 */
[----:B------:R-:W-:Y:S01]  /*1860*/  IMAD.MOV.U32 R17, RZ, RZ, c[0x0][0x19c] ;  /* 0x00006700ff117624 */ /* 0x000fe200078e00ff */
[----:B------:R-:W-:Y:S01]  /*1870*/  LOP3.LUT R18, RZ, UR11, RZ, 0x33, !PT ;  /* 0x0000000bff127c12 */ /* 0x000fe2000f8e33ff */
[----:B------:R-:W-:Y:S02]  /*1880*/  IMAD.MOV.U32 R26, RZ, RZ, c[0x0][0x18c] ;  /* 0x00006300ff1a7624 */ /* 0x000fe400078e00ff */
[----:B------:R-:W-:Y:S01]  /*1890*/  IMAD R33, R78, c[0x0][0x1b8], RZ ;  /* 0x00006e004e217a24 */ /* 0x000fe200078e02ff */
[----:B------:R-:W-:Y:S01]  /*18a0*/  ISETP.NE.AND P0, PT, R17, 0x1, PT ;  /* 0x000000011100780c */ /* 0x000fe20003f05270 */
[-C--:B------:R-:W-:Y:S01]  /*18b0*/  IMAD R29, R77, R26.reuse, -c[0x0][0x184] ;  /* 0x800061004d1d7624 */ /* 0x080fe200078e021a */
[----:B------:R-:W-:Y:S01]  /*18c0*/  IADD3 R17, R18, c[0x0][0x17c], RZ ;  /* 0x00005f0012117a10 */ /* 0x000fe20007ffe0ff */
[-C--:B------:R-:W-:Y:S01]  /*18d0*/  IMAD R28, R75, R26.reuse, -c[0x0][0x184] ;  /* 0x800061004b1c7624 */ /* 0x080fe200078e021a */
[----:B------:R-:W-:Y:S01]  /*18e0*/  SHF.R.S32.HI R52, RZ, 0x1f, R33 ;  /* 0x0000001fff347819 */ /* 0x000fe20000011421 */
[-C--:B------:R-:W-:Y:S01]  /*18f0*/  IMAD R27, R73, R26.reuse, -c[0x0][0x184] ;  /* 0x80006100491b7624 */ /* 0x080fe200078e021a */
[----:B------:R-:W-:Y:S01]  /*1900*/  SEL R17, R17, UR11, !P0 ;  /* 0x0000000b11117c07 */ /* 0x000fe2000c000000 */
[----:B------:R-:W-:-:S02]  /*1910*/  IMAD R26, R71, R26, -c[0x0][0x184] ;  /* 0x80006100471a7624 */ /* 0x000fc400078e021a */
[----:B------:R-:W-:Y:S02]  /*1920*/  IMAD R32, R76, c[0x0][0x1b8], RZ ;  /* 0x00006e004c207a24 */ /* 0x000fe400078e02ff */
[----:B------:R-:W-:Y:S02]  /*1930*/  IMAD R19, R17, c[0x0][0x194], R29 ;  /* 0x0000650011137a24 */ /* 0x000fe400078e021d */
[----:B------:R-:W-:Y:S01]  /*1940*/  IMAD R31, R74, c[0x0][0x1b8], RZ ;  /* 0x00006e004a1f7a24 */ /* 0x000fe200078e02ff */
[----:B------:R-:W-:Y:S01]  /*1950*/  SHF.R.S32.HI R51, RZ, 0x1f, R32 ;  /* 0x0000001fff337819 */ /* 0x000fe20000011420 */
[C---:B------:R-:W-:Y:S01]  /*1960*/  IMAD R18, R19.reuse, c[0x0][0x1b4], RZ ;  /* 0x00006d0013127a24 */ /* 0x040fe200078e02ff */
[----:B------:R-:W-:Y:S01]  /*1970*/  ISETP.GT.AND P0, PT, R19, -0x1, PT ;  /* 0xffffffff1300780c */ /* 0x000fe20003f04270 */
[----:B------:R-:W-:Y:S01]  /*1980*/  IMAD R30, R72, c[0x0][0x1b8], RZ ;  /* 0x00006e00481e7a24 */ /* 0x000fe200078e02ff */
[----:B------:R-:W-:Y:S01]  /*1990*/  SHF.R.S32.HI R50, RZ, 0x1f, R31 ;  /* 0x0000001fff327819 */ /* 0x000fe2000001141f */
[----:B------:R-:W-:Y:S01]  /*19a0*/  IMAD.MOV.U32 R68, RZ, RZ, RZ ;  /* 0x000000ffff447224 */ /* 0x000fe200078e00ff */
[----:B------:R-:W-:-:S02]  /*19b0*/  ISETP.LT.AND P0, PT, R78, c[0x0][0x160], P0 ;  /* 0x000058004e007a0c */ /* 0x000fc40000701270 */
[----:B------:R-:W-:Y:S02]  /*19c0*/  SHF.R.S32.HI R49, RZ, 0x1f, R30 ;  /* 0x0000001fff317819 */ /* 0x000fe4000001141e */
[----:B------:R-:W-:Y:S01]  /*19d0*/  ISETP.LT.AND P1, PT, R19, c[0x0][0x164], P0 ;  /* 0x0000590013007a0c */ /* 0x000fe20000721270 */
[----:B------:R-:W-:Y:S01]  /*19e0*/  IMAD R19, R17, c[0x0][0x194], R28 ;  /* 0x0000650011137a24 */ /* 0x000fe200078e021c */
[----:B------:R-:W-:Y:S02]  /*19f0*/  IADD3 RZ, P0, R33, R18, RZ ;  /* 0x0000001221ff7210 */ /* 0x000fe40007f1e0ff */
[----:B------:R-:W-:Y:S02]  /*1a00*/  P2R R82, PR, RZ, 0x2 ;  /* 0x00000002ff527803 */ /* 0x000fe40000000000 */
[----:B------:R-:W-:Y:S01]  /*1a10*/  LEA.HI.X.SX32 R52, R18, R52, 0x1, P0 ;  /* 0x0000003412347211 */ /* 0x000fe200000f0eff */
[----:B------:R-:W-:Y:S01]  /*1a20*/  IMAD R18, R17, c[0x0][0x194], R27 ;  /* 0x0000650011127a24 */ /* 0x000fe200078e021b */
[----:B------:R-:W-:Y:S01]  /*1a30*/  ISETP.GT.AND P1, PT, R19, -0x1, PT ;  /* 0xffffffff1300780c */ /* 0x000fe20003f24270 */
[----:B------:R-:W-:-:S03]  /*1a40*/  IMAD R17, R17, c[0x0][0x194], R26 ;  /* 0x0000650011117a24 */ /* 0x000fc600078e021a */
[----:B------:R-:W-:Y:S02]  /*1a50*/  ISETP.GT.AND P0, PT, R18, -0x1, PT ;  /* 0xffffffff1200780c */ /* 0x000fe40003f04270 */
[----:B------:R-:W-:Y:S02]  /*1a60*/  ISETP.GT.AND P2, PT, R17, -0x1, PT ;  /* 0xffffffff1100780c */ /* 0x000fe40003f44270 */
[----:B------:R-:W-:Y:S02]  /*1a70*/  ISETP.LT.AND P3, PT, R76, c[0x0][0x160], P1 ;  /* 0x000058004c007a0c */ /* 0x000fe40000f61270 */
[----:B------:R-:W-:Y:S02]  /*1a80*/  ISETP.LT.AND P1, PT, R74, c[0x0][0x160], P0 ;  /* 0x000058004a007a0c */ /* 0x000fe40000721270 */
[----:B------:R-:W-:Y:S02]  /*1a90*/  ISETP.LT.AND P0, PT, R72, c[0x0][0x160], P2 ;  /* 0x0000580048007a0c */ /* 0x000fe40001701270 */
[C---:B------:R-:W-:Y:S01]  /*1aa0*/  ISETP.LT.AND P2, PT, R19.reuse, c[0x0][0x164], P3 ;  /* 0x0000590013007a0c */ /* 0x040fe20001f41270 */
[----:B------:R-:W-:Y:S01]  /*1ab0*/  IMAD R19, R19, c[0x0][0x1b4], RZ ;  /* 0x00006d0013137a24 */ /* 0x000fe200078e02ff */
[C---:B------:R-:W-:Y:S01]  /*1ac0*/  ISETP.LT.AND P1, PT, R18.reuse, c[0x0][0x164], P1 ;  /* 0x0000590012007a0c */ /* 0x040fe20000f21270 */
[----:B------:R-:W-:Y:S01]  /*1ad0*/  IMAD R18, R18, c[0x0][0x1b4], RZ ;  /* 0x00006d0012127a24 */ /* 0x000fe200078e02ff */
[C---:B------:R-:W-:Y:S01]  /*1ae0*/  ISETP.LT.AND P0, PT, R17.reuse, c[0x0][0x164], P0 ;  /* 0x0000590011007a0c */ /* 0x040fe20000701270 */
[----:B------:R-:W-:Y:S01]  /*1af0*/  IMAD R17, R17, c[0x0][0x1b4], RZ ;  /* 0x00006d0011117a24 */ /* 0x000fe200078e02ff */
[----:B------:R-:W-:-:S02]  /*1b00*/  P2R R81, PR, RZ, 0x4 ;  /* 0x00000004ff517803 */ /* 0x000fc40000000000 */
[----:B------:R-:W-:Y:S02]  /*1b10*/  P2R R80, PR, RZ, 0x2 ;  /* 0x00000002ff507803 */ /* 0x000fe40000000000 */
[----:B------:R-:W-:Y:S02]  /*1b20*/  P2R R79, PR, RZ, 0x1 ;  /* 0x00000001ff4f7803 */ /* 0x000fe40000000000 */
[----:B------:R-:W-:Y:S02]  /*1b30*/  IADD3 RZ, P2, R32, R19, RZ ;  /* 0x0000001320ff7210 */ /* 0x000fe40007f5e0ff */
[----:B------:R-:W-:Y:S02]  /*1b40*/  IADD3 RZ, P1, R31, R18, RZ ;  /* 0x000000121fff7210 */ /* 0x000fe40007f3e0ff */
[----:B------:R-:W-:Y:S02]  /*1b50*/  IADD3 RZ, P0, R30, R17, RZ ;  /* 0x000000111eff7210 */ /* 0x000fe40007f1e0ff */
[----:B------:R-:W-:-:S02]  /*1b60*/  LEA.HI.X.SX32 R51, R19, R51, 0x1, P2 ;  /* 0x0000003313337211 */ /* 0x000fc400010f0eff */
[----:B------:R-:W-:Y:S02]  /*1b70*/  LEA.HI.X.SX32 R50, R18, R50, 0x1, P1 ;  /* 0x0000003212327211 */ /* 0x000fe400008f0eff */
[----:B------:R-:W-:Y:S02]  /*1b80*/  LEA.HI.X.SX32 R49, R17, R49, 0x1, P0 ;  /* 0x0000003111317211 */ /* 0x000fe400000f0eff */
.L_x_36:
[----:B------:R-:W-:-:S10]  /*1b90*/  HFMA2.MMA R17, -RZ, RZ, 0, 5.9604644775390625e-08 ;  /* 0x00000001ff117435 */ /* 0x000fd400000001ff */
[----:B------:R-:W-:-:S13]  /*1ba0*/  ISETP.LE.AND P0, PT, R17, c[0x0][0x16c], PT ;  /* 0x00005b0011007a0c */ /* 0x000fda0003f03270 */
[----:B------:R-:W-:Y:S05]  /*1bb0*/  @!P0 BRA `(.L_x_26) ;  /* 0x000011e000008947 */ /* 0x000fea0003800000 */
[----:B------:R-:W-:Y:S01]  /*1bc0*/  UIMAD UR8, UR11, UR6, URZ ;  /* 0x000000060b0872a4 */ /* 0x000fe2000f8e023f */
[----:B------:R-:W-:Y:S01]  /*1bd0*/  IMAD R17, R70, c[0x0][0x1d0], RZ ;  /* 0x0000740046117a24 */ /* 0x000fe200078e02ff */
[----:B------:R-:W-:Y:S01]  /*1be0*/  IADD3 R35, R69, c[0x0][0x1d0], RZ ;  /* 0x0000740045237a10 */ /* 0x000fe20007ffe0ff */
[----:B------:R-:W-:Y:S01]  /*1bf0*/  IMAD R36, R68, c[0x0][0x1c8], RZ ;  /* 0x0000720044247a24 */ /* 0x000fe200078e02ff */
[----:B------:R-:W-:Y:S01]  /*1c00*/  USHF.R.S32.HI UR7, URZ, 0x1f, UR8 ;  /* 0x0000001f3f077899 */ /* 0x000fe20008011408 */
[----:B------:R-:W-:Y:S01]  /*1c10*/  IMAD.MOV.U32 R18, RZ, RZ, c[0x0][0x19c] ;  /* 0x00006700ff127624 */ /* 0x000fe200078e00ff */
[--C-:B------:R-:W-:Y:S01]  /*1c20*/  SHF.R.S32.HI R39, RZ, 0x1f, R17.reuse ;  /* 0x0000001fff277819 */ /* 0x100fe20000011411 */
[----:B------:R-:W-:Y:S01]  /*1c30*/  IMAD.MOV.U32 R67, RZ, RZ, RZ ;  /* 0x000000ffff437224 */ /* 0x000fe200078e00ff */
[----:B------:R-:W-:Y:S01]  /*1c40*/  IADD3 R40, P1, P0, R36, UR8, R17 ;  /* 0x0000000824287c10 */ /* 0x000fe2000f83e011 */
[----:B------:R-:W-:Y:S01]  /*1c50*/  IMAD.MOV.U32 R17, RZ, RZ, c[0x0][0x19c] ;  /* 0x00006700ff117624 */ /* 0x000fe200078e00ff */
[----:B------:R-:W-:-:S02]  /*1c60*/  SHF.R.S32.HI R20, RZ, 0x1f, R36 ;  /* 0x0000001fff147819 */ /* 0x000fc40000011424 */
[----:B------:R-:W-:Y:S02]  /*1c70*/  SHF.R.S32.HI R37, RZ, 0x1f, R35 ;  /* 0x0000001fff257819 */ /* 0x000fe40000011423 */
[----:B------:R-:W-:Y:S02]  /*1c80*/  IADD3.X R39, R20, UR7, R39, P1, P0 ;  /* 0x0000000714277c10 */ /* 0x000fe40008fe0427 */
[----:B------:R-:W-:Y:S02]  /*1c90*/  IADD3 R38, P1, P0, R36, UR8, R35 ;  /* 0x0000000824267c10 */ /* 0x000fe4000f83e023 */
[----:B------:R-:W-:Y:S02]  /*1ca0*/  IADD3 R35, R35, c[0x0][0x1d0], RZ ;  /* 0x0000740023237a10 */ /* 0x000fe40007ffe0ff */
[----:B------:R-:W-:Y:S02]  /*1cb0*/  IADD3.X R37, R20, UR7, R37, P1, P0 ;  /* 0x0000000714257c10 */ /* 0x000fe40008fe0425 */
[----:B------:R-:W-:-:S02]  /*1cc0*/  IADD3 R36, P1, P0, R36, UR8, R35 ;  /* 0x0000000824247c10 */ /* 0x000fc4000f83e023 */
[----:B------:R-:W-:Y:S02]  /*1cd0*/  SHF.R.S32.HI R35, RZ, 0x1f, R35 ;  /* 0x0000001fff237819 */ /* 0x000fe40000011423 */
[----:B------:R-:W-:Y:S02]  /*1ce0*/  LOP3.LUT R44, RZ, UR11, RZ, 0x33, !PT ;  /* 0x0000000bff2c7c12 */ /* 0x000fe4000f8e33ff */
[----:B------:R-:W-:Y:S02]  /*1cf0*/  LOP3.LUT R19, RZ, R68, RZ, 0x33, !PT ;  /* 0x00000044ff137212 */ /* 0x000fe400078e33ff */
[----:B------:R-:W-:Y:S02]  /*1d00*/  IADD3.X R35, R20, UR7, R35, P1, P0 ;  /* 0x0000000714237c10 */ /* 0x000fe40008fe0423 */
[----:B------:R-:W-:Y:S02]  /*1d10*/  ISETP.NE.AND P0, PT, R18, 0x1, PT ;  /* 0x000000011200780c */ /* 0x000fe40003f05270 */
[----:B------:R-:W-:-:S02]  /*1d20*/  IADD3 R44, R44, c[0x0][0x17c], RZ ;  /* 0x00005f002c2c7a10 */ /* 0x000fc40007ffe0ff */
[----:B------:R-:W-:Y:S01]  /*1d30*/  ISETP.NE.AND P2, PT, R17, 0x1, PT ;  /* 0x000000011100780c */ /* 0x000fe20003f45270 */
[----:B------:R-:W-:Y:S01]  /*1d40*/  IMAD.MOV.U32 R17, RZ, RZ, c[0x0][0x190] ;  /* 0x00006400ff117624 */ /* 0x000fe200078e00ff */
[----:B------:R-:W-:Y:S02]  /*1d50*/  IADD3 R19, R19, c[0x0][0x180], RZ ;  /* 0x0000600013137a10 */ /* 0x000fe40007ffe0ff */
[----:B------:R-:W-:Y:S01]  /*1d60*/  SEL R44, R44, UR11, !P0 ;  /* 0x0000000b2c2c7c07 */ /* 0x000fe2000c000000 */
[-C--:B------:R-:W-:Y:S01]  /*1d70*/  IMAD R23, R57, R17.reuse, -c[0x0][0x188] ;  /* 0x8000620039177624 */ /* 0x080fe200078e0211 */
[----:B------:R-:W-:Y:S01]  /*1d80*/  SEL R22, R19, R68, !P2 ;  /* 0x0000004413167207 */ /* 0x000fe20005000000 */
[-C--:B------:R-:W-:Y:S01]  /*1d90*/  IMAD R21, R59, R17.reuse, -c[0x0][0x188] ;  /* 0x800062003b157624 */ /* 0x080fe200078e0211 */
[----:B------:R-:W-:Y:S01]  /*1da0*/  ISETP.NE.AND P6, PT, R82, RZ, PT ;  /* 0x000000ff5200720c */ /* 0x000fe20003fc5270 */
[----:B------:R-:W-:Y:S01]  /*1db0*/  IMAD R48, R44, c[0x0][0x194], R29 ;  /* 0x000065002c307a24 */ /* 0x000fe200078e021d */
[----:B------:R-:W-:Y:S01]  /*1dc0*/  ISETP.NE.AND P5, PT, R81, RZ, PT ;  /* 0x000000ff5100720c */ /* 0x000fe20003fa5270 */
[----:B------:R-:W-:Y:S01]  /*1dd0*/  IMAD R20, R22, c[0x0][0x198], R23 ;  /* 0x0000660016147a24 */ /* 0x000fe200078e0217 */
[----:B------:R-:W-:Y:S01]  /*1de0*/  ISETP.NE.AND P4, PT, R80, RZ, PT ;  /* 0x000000ff5000720c */ /* 0x000fe20003f85270 */
[----:B------:R-:W-:Y:S01]  /*1df0*/  IMAD R18, R22, c[0x0][0x198], R21 ;  /* 0x0000660016127a24 */ /* 0x000fe200078e0215 */
[----:B------:R-:W-:Y:S01]  /*1e00*/  ISETP.NE.AND P3, PT, R79, RZ, PT ;  /* 0x000000ff4f00720c */ /* 0x000fe20003f65270 */
[-C--:B------:R-:W-:Y:S01]  /*1e10*/  IMAD R19, R58, R17.reuse, -c[0x0][0x188] ;  /* 0x800062003a137624 */ /* 0x080fe200078e0211 */
[----:B------:R-:W-:Y:S01]  /*1e20*/  ISETP.GT.AND P6, PT, R20, -0x1, P6 ;  /* 0xffffffff1400780c */ /* 0x000fe200037c4270 */
[----:B------:R-:W-:Y:S01]  /*1e30*/  IMAD R23, R44, c[0x0][0x194], R28 ;  /* 0x000065002c177a24 */ /* 0x000fe200078e021c */
[----:B------:R-:W-:Y:S01]  /*1e40*/  ISETP.GT.AND P4, PT, R18, -0x1, P4 ;  /* 0xffffffff1200780c */ /* 0x000fe20002784270 */
[----:B------:R-:W-:Y:S01]  /*1e50*/  IMAD R21, R44, c[0x0][0x194], R26 ;  /* 0x000065002c157a24 */ /* 0x000fe200078e021a */
[----:B------:R-:W-:Y:S01]  /*1e60*/  ISETP.LT.AND P6, PT, R20, c[0x0][0x168], P6 ;  /* 0x00005a0014007a0c */ /* 0x000fe200037c1270 */
[----:B------:R-:W-:Y:S01]  /*1e70*/  IMAD R48, R48, c[0x0][0x1b4], RZ ;  /* 0x00006d0030307a24 */ /* 0x000fe200078e02ff */
[----:B------:R-:W-:Y:S01]  /*1e80*/  ISETP.LT.AND P4, PT, R18, c[0x0][0x168], P4 ;  /* 0x00005a0012007a0c */ /* 0x000fe20002781270 */
[----:B------:R-:W-:Y:S01]  /*1e90*/  IMAD R17, R60, R17, -c[0x0][0x188] ;  /* 0x800062003c117624 */ /* 0x000fe200078e0211 */
[----:B------:R-:W-:Y:S01]  /*1ea0*/  IABS R55, R70 ;  /* 0x0000004600377213 */ /* 0x000fe20000000000 */
[----:B------:R-:W-:-:S02]  /*1eb0*/  IMAD R44, R44, c[0x0][0x194], R27 ;  /* 0x000065002c2c7a24 */ /* 0x000fc400078e021b */
[----:B------:R-:W-:Y:S02]  /*1ec0*/  IMAD R47, R20, c[0x0][0x1b0], RZ ;  /* 0x00006c00142f7a24 */ /* 0x000fe400078e02ff */
[----:B------:R-:W-:Y:S02]  /*1ed0*/  IMAD.IADD R48, R33, 0x1, R48 ;  /* 0x0000000121307824 */ /* 0x000fe400078e0230 */
[C---:B------:R-:W-:Y:S02]  /*1ee0*/  IMAD R19, R22.reuse, c[0x0][0x198], R19 ;  /* 0x0000660016137a24 */ /* 0x040fe400078e0213 */
[----:B------:R-:W-:Y:S01]  /*1ef0*/  IMAD R17, R22, c[0x0][0x198], R17 ;  /* 0x0000660016117a24 */ /* 0x000fe200078e0211 */
[----:B------:R-:W-:Y:S01]  /*1f00*/  IADD3 R48, P0, R47, R48, RZ ;  /* 0x000000302f307210 */ /* 0x000fe20007f1e0ff */
[----:B------:R-:W-:Y:S01]  /*1f10*/  IMAD R23, R23, c[0x0][0x1b4], RZ ;  /* 0x00006d0017177a24 */ /* 0x000fe200078e02ff */
[----:B------:R-:W-:Y:S01]  /*1f20*/  ISETP.GT.AND P5, PT, R19, -0x1, P5 ;  /* 0xffffffff1300780c */ /* 0x000fe20002fa4270 */
[----:B------:R-:W-:Y:S01]  /*1f30*/  IMAD R21, R21, c[0x0][0x1b4], RZ ;  /* 0x00006d0015157a24 */ /* 0x000fe200078e02ff */
[----:B------:R-:W-:Y:S01]  /*1f40*/  LEA.HI.X.SX32 R47, R47, R52, 0x1, P0 ;  /* 0x000000342f2f7211 */ /* 0x000fe200000f0eff */
[----:B------:R-:W-:Y:S01]  /*1f50*/  IMAD R44, R44, c[0x0][0x1b4], RZ ;  /* 0x00006d002c2c7a24 */ /* 0x000fe200078e02ff */
[----:B------:R-:W-:Y:S01]  /*1f60*/  ISETP.GT.AND P3, PT, R17, -0x1, P3 ;  /* 0xffffffff1100780c */ /* 0x000fe20001f64270 */
[C---:B------:R-:W-:Y:S01]  /*1f70*/  IMAD R24, R19.reuse, c[0x0][0x1b0], RZ ;  /* 0x00006c0013187a24 */ /* 0x040fe200078e02ff */
[----:B------:R-:W-:Y:S01]  /*1f80*/  ISETP.LT.AND P5, PT, R19, c[0x0][0x168], P5 ;  /* 0x00005a0013007a0c */ /* 0x000fe20002fa1270 */
[----:B------:R-:W-:Y:S01]  /*1f90*/  IMAD R43, R18, c[0x0][0x1b0], RZ ;  /* 0x00006c00122b7a24 */ /* 0x000fe200078e02ff */
[C---:B------:R-:W-:Y:S01]  /*1fa0*/  ISETP.LT.AND P3, PT, R17.reuse, c[0x0][0x168], P3 ;  /* 0x00005a0011007a0c */ /* 0x040fe20001f61270 */
[----:B------:R-:W-:-:S02]  /*1fb0*/  IMAD R22, R17, c[0x0][0x1b0], RZ ;  /* 0x00006c0011167a24 */ /* 0x000fc400078e02ff */
[----:B------:R-:W-:Y:S02]  /*1fc0*/  IMAD.IADD R23, R32, 0x1, R23 ;  /* 0x0000000120177824 */ /* 0x000fe400078e0217 */
[----:B------:R-:W-:Y:S02]  /*1fd0*/  IMAD.IADD R44, R31, 0x1, R44 ;  /* 0x000000011f2c7824 */ /* 0x000fe400078e022c */
[----:B------:R-:W-:Y:S01]  /*1fe0*/  IMAD.IADD R21, R30, 0x1, R21 ;  /* 0x000000011e157824 */ /* 0x000fe200078e0215 */
[----:B------:R-:W-:Y:S02]  /*1ff0*/  IADD3 R46, P2, R24, R23, RZ ;  /* 0x00000017182e7210 */ /* 0x000fe40007f5e0ff */
[----:B------:R-:W-:Y:S02]  /*2000*/  IADD3 R44, P1, R43, R44, RZ ;  /* 0x0000002c2b2c7210 */ /* 0x000fe40007f3e0ff */
[----:B------:R-:W-:Y:S02]  /*2010*/  IADD3 R42, P0, R22, R21, RZ ;  /* 0x00000015162a7210 */ /* 0x000fe40007f1e0ff */
[----:B------:R-:W-:-:S02]  /*2020*/  LEA.HI.X.SX32 R45, R24, R51, 0x1, P2 ;  /* 0x00000033182d7211 */ /* 0x000fc400010f0eff */
[----:B------:R-:W-:Y:S02]  /*2030*/  LEA.HI.X.SX32 R43, R43, R50, 0x1, P1 ;  /* 0x000000322b2b7211 */ /* 0x000fe400008f0eff */
[----:B------:R-:W-:Y:S02]  /*2040*/  LEA.HI.X.SX32 R41, R22, R49, 0x1, P0 ;  /* 0x0000003116297211 */ /* 0x000fe400000f0eff */
.L_x_35:
[C---:B------:R-:W-:Y:S01]  /*2050*/  @P6 IADD3 R54, P0, R67.reuse, R48, RZ ;  /* 0x0000003043366210 */ /* 0x040fe20007f1e0ff */
[----:B------:R-:W-:Y:S01]  /*2060*/  BSSY B0, `(.L_x_27) ;  /* 0x000005c000007945 */ /* 0x000fe20003800000 */
[----:B------:R-:W-:Y:S01]  /*2070*/  IABS R56, UR9 ;  /* 0x0000000900387c13 */ /* 0x000fe20008000000 */
[----:B------:R-:W-:Y:S01]  /*2080*/  IMAD.MOV.U32 R17, RZ, RZ, RZ ;  /* 0x000000ffff117224 */ /* 0x000fe200078e00ff */
[C---:B------:R-:W-:Y:S01]  /*2090*/  @P6 LEA.HI.X.SX32 R53, R67.reuse, R47, 0x1, P0 ;  /* 0x0000002f43356211 */ /* 0x040fe200000f0eff */
[----:B------:R-:W-:Y:S01]  /*20a0*/  CS2R R22, SRZ ;  /* 0x0000000000167805 */ /* 0x000fe2000001ff00 */
[C---:B------:R-:W-:Y:S01]  /*20b0*/  @P5 IADD3 R34, P0, R67.reuse, R46, RZ ;  /* 0x0000002e43225210 */ /* 0x040fe20007f1e0ff */
[----:B------:R-:W-:Y:S01]  /*20c0*/  IMAD.MOV.U32 R24, RZ, RZ, RZ ;  /* 0x000000ffff187224 */ /* 0x000fe200078e00ff */
[----:B------:R-:W-:Y:S01]  /*20d0*/  IABS R64, R67 ;  /* 0x0000004300407213 */ /* 0x000fe20000000000 */
[----:B------:R-:W-:Y:S01]  /*20e0*/  CS2R R18, SRZ ;  /* 0x0000000000127805 */ /* 0x000fe2000001ff00 */
[C---:B------:R-:W-:Y:S02]  /*20f0*/  @P5 LEA.HI.X.SX32 R25, R67.reuse, R45, 0x1, P0 ;  /* 0x0000002d43195211 */ /* 0x040fe400000f0eff */
[C---:B------:R-:W-:Y:S02]  /*2100*/  @P4 IADD3 R21, P0, R67.reuse, R44, RZ ;  /* 0x0000002c43154210 */ /* 0x040fe40007f1e0ff */
[----:B------:R-:W-:Y:S02]  /*2110*/  ISETP.NE.AND P2, PT, RZ, UR10, PT ;  /* 0x0000000aff007c0c */ /* 0x000fe4000bf45270 */
[----:B------:R-:W-:Y:S02]  /*2120*/  @P4 LEA.HI.X.SX32 R20, R67, R43, 0x1, P0 ;  /* 0x0000002b43144211 */ /* 0x000fe400000f0eff */
[C---:B------:R-:W-:Y:S04]  /*2130*/  @P6 LEA R90, P0, R54.reuse, c[0x0][0x1a8], 0x1 ;  /* 0x00006a00365a6a11 */ /* 0x040fe800078008ff */
[----:B------:R-:W-:Y:S02]  /*2140*/  @P6 LEA.HI.X R91, R54, c[0x0][0x1ac], R53, 0x1, P0 ;  /* 0x00006b00365b6a11 */ /* 0x000fe400000f0c35 */
[C---:B------:R-:W-:Y:S02]  /*2150*/  @P5 LEA R88, P0, R34.reuse, c[0x0][0x1a8], 0x1 ;  /* 0x00006a0022585a11 */ /* 0x040fe400078008ff */
[----:B------:R-:W-:Y:S01]  /*2160*/  IABS R53, UR10 ;  /* 0x0000000a00357c13 */ /* 0x000fe20008000000 */
[----:B------:R-:W2:Y:S01]  /*2170*/  @P6 LDG.E.U16 R83, [R90.64] ;  /* 0x0000000c5a536981 */ /* 0x000ea2000c1e1500 */
[----:B------:R-:W-:Y:S02]  /*2180*/  @P5 LEA.HI.X R89, R34, c[0x0][0x1ac], R25, 0x1, P0 ;  /* 0x00006b0022595a11 */ /* 0x000fe400000f0c19 */
[----:B------:R-:W0:Y:S01]  /*2190*/  I2F.RP R34, R56 ;  /* 0x0000003800227306 */ /* 0x000e220000209400 */
[C---:B------:R-:W-:Y:S02]  /*21a0*/  @P4 LEA R86, P0, R21.reuse, c[0x0][0x1a8], 0x1 ;  /* 0x00006a0015564a11 */ /* 0x040fe400078008ff */
[----:B------:R-:W-:Y:S02]  /*21b0*/  IABS R54, UR9 ;  /* 0x0000000900367c13 */ /* 0x000fe40008000000 */
[----:B------:R-:W-:Y:S02]  /*21c0*/  @P4 LEA.HI.X R87, R21, c[0x0][0x1ac], R20, 0x1, P0 ;  /* 0x00006b0015574a11 */ /* 0x000fe400000f0c14 */
[C---:B------:R-:W-:Y:S01]  /*21d0*/  @P3 IADD3 R21, P0, R67.reuse, R42, RZ ;  /* 0x0000002a43153210 */ /* 0x040fe20007f1e0ff */
[----:B------:R-:W-:Y:S03]  /*21e0*/  IMAD.MOV R54, RZ, RZ, -R54 ;  /* 0x000000ffff367224 */ /* 0x000fe600078e0a36 */
[----:B------:R-:W-:Y:S02]  /*21f0*/  @P3 LEA.HI.X.SX32 R20, R67, R41, 0x1, P0 ;  /* 0x0000002943143211 */ /* 0x000fe400000f0eff */
[C---:B------:R-:W-:Y:S04]  /*2200*/  @P3 LEA R84, P0, R21.reuse, c[0x0][0x1a8], 0x1 ;  /* 0x00006a0015543a11 */ /* 0x040fe800078008ff */
[----:B------:R-:W-:Y:S02]  /*2210*/  @P3 LEA.HI.X R85, R21, c[0x0][0x1ac], R20, 0x1, P0 ;  /* 0x00006b0015553a11 */ /* 0x000fe400000f0c14 */
[----:B0-----:R-:W0:Y:S10]  /*2220*/  MUFU.RCP R20, R34 ;  /* 0x0000002200147308 */ /* 0x001e340000001000 */
[----:B------:R-:W1:Y:S01]  /*2230*/  I2F.RP R34, R53 ;  /* 0x0000003500227306 */ /* 0x000e620000209400 */
[----:B0-----:R-:W-:Y:S09]  /*2240*/  IADD3 R25, R20, 0xffffffe, RZ ;  /* 0x0ffffffe14197810 */ /* 0x001ff20007ffe0ff */
[----:B------:R-:W0:Y:S10]  /*2250*/  F2I.FTZ.U32.TRUNC.NTZ R21, R25 ;  /* 0x0000001900157305 */ /* 0x000e34000021f000 */
[----:B-1----:R-:W1:Y:S01]  /*2260*/  MUFU.RCP R25, R34 ;  /* 0x0000002200197308 */ /* 0x002e620000001000 */
[--C-:B0-----:R-:W-:Y:S04]  /*2270*/  IMAD.MOV R20, RZ, RZ, -R21.reuse ;  /* 0x000000ffff147224 */ /* 0x101fe800078e0a15 */
[----:B------:R-:W-:Y:S02]  /*2280*/  IMAD R66, R20, R56, RZ ;  /* 0x0000003814427224 */ /* 0x000fe400078e02ff */
[----:B------:R-:W-:Y:S01]  /*2290*/  IMAD.MOV.U32 R20, RZ, RZ, RZ ;  /* 0x000000ffff147224 */ /* 0x000fe200078e00ff */
[----:B-1----:R-:W-:Y:S03]  /*22a0*/  IADD3 R62, R25, 0xffffffe, RZ ;  /* 0x0ffffffe193e7810 */ /* 0x002fe60007ffe0ff */
[----:B------:R-:W-:Y:S01]  /*22b0*/  IMAD.HI.U32 R66, R21, R66, R20 ;  /* 0x0000004215427227 */ /* 0x000fe200078e0014 */
[----:B------:R-:W0:Y:S05]  /*22c0*/  F2I.FTZ.U32.TRUNC.NTZ R63, R62 ;  /* 0x0000003e003f7305 */ /* 0x000e2a000021f000 */
[----:B------:R-:W-:Y:S04]  /*22d0*/  IMAD.HI.U32 R20, R66, R55, RZ ;  /* 0x0000003742147227 */ /* 0x000fe800078e00ff */
[----:B------:R-:W-:Y:S05]  /*22e0*/  IMAD R21, R20, R54, R55 ;  /* 0x0000003614157224 */ /* 0x000fea00078e0237 */
[----:B------:R-:W-:Y:S01]  /*22f0*/  ISETP.GT.U32.AND P0, PT, R56, R21, PT ;  /* 0x000000153800720c */ /* 0x000fe20003f04070 */
[----:B0-----:R-:W-:-:S12]  /*2300*/  IMAD.MOV R25, RZ, RZ, -R63 ;  /* 0x000000ffff197224 */ /* 0x001fd800078e0a3f */
[----:B------:R-:W-:Y:S01]  /*2310*/  @!P0 IADD3 R20, R20, 0x1, RZ ;  /* 0x0000000114148810 */ /* 0x000fe20007ffe0ff */
[----:B------:R-:W-:Y:S02]  /*2320*/  IMAD.MOV.U32 R62, RZ, RZ, RZ ;  /* 0x000000ffff3e7224 */ /* 0x000fe400078e00ff */
[----:B------:R-:W-:Y:S01]  /*2330*/  IMAD R65, R25, R53, RZ ;  /* 0x0000003519417224 */ /* 0x000fe200078e02ff */
[----:B------:R-:W-:Y:S01]  /*2340*/  IABS R25, UR10 ;  /* 0x0000000a00197c13 */ /* 0x000fe20008000000 */
[----:B------:R-:W-:Y:S02]  /*2350*/  @!P0 IMAD.IADD R21, R21, 0x1, -R56 ;  /* 0x0000000115158824 */ /* 0x000fe400078e0a38 */
[----:B------:R-:W-:Y:S01]  /*2360*/  IMAD.HI.U32 R63, R63, R65, R62 ;  /* 0x000000413f3f7227 */ /* 0x000fe200078e003e */
[----:B------:R-:W-:Y:S01]  /*2370*/  LOP3.LUT R65, RZ, UR9, RZ, 0x33, !PT ;  /* 0x00000009ff417c12 */ /* 0x000fe2000f8e33ff */
[----:B------:R-:W3:Y:S02]  /*2380*/  @P5 LDG.E.U16 R62, [R88.64] ;  /* 0x0000000c583e5981 */ /* 0x000ee4000c1e1500 */
[----:B------:R-:W-:Y:S02]  /*2390*/  IMAD.MOV R25, RZ, RZ, -R25 ;  /* 0x000000ffff197224 */ /* 0x000fe400078e0a19 */
[----:B------:R-:W-:Y:S01]  /*23a0*/  IMAD.HI.U32 R34, R63, R64, RZ ;  /* 0x000000403f227227 */ /* 0x000fe200078e00ff */
[----:B------:R-:W-:Y:S03]  /*23b0*/  LOP3.LUT R63, RZ, UR10, RZ, 0x33, !PT ;  /* 0x0000000aff3f7c12 */ /* 0x000fe6000f8e33ff */
[----:B------:R-:W-:Y:S02]  /*23c0*/  IMAD R64, R34, R25, R64 ;  /* 0x0000001922407224 */ /* 0x000fe400078e0240 */
[----:B------:R-:W4:Y:S03]  /*23d0*/  @P4 LDG.E.U16 R25, [R86.64] ;  /* 0x0000000c56194981 */ /* 0x000f26000c1e1500 */
[----:B------:R-:W-:-:S13]  /*23e0*/  ISETP.GT.U32.AND P0, PT, R53, R64, PT ;  /* 0x000000403500720c */ /* 0x000fda0003f04070 */
[----:B------:R-:W-:Y:S01]  /*23f0*/  @!P0 IADD3 R34, R34, 0x1, RZ ;  /* 0x0000000122228810 */ /* 0x000fe20007ffe0ff */
[----:B------:R-:W-:Y:S01]  /*2400*/  @!P0 IMAD.IADD R64, R64, 0x1, -R53 ;  /* 0x0000000140408824 */ /* 0x000fe200078e0a35 */
[----:B------:R-:W-:Y:S02]  /*2410*/  ISETP.GE.U32.AND P0, PT, R21, R56, PT ;  /* 0x000000381500720c */ /* 0x000fe40003f06070 */
[----:B------:R-:W-:Y:S11]  /*2420*/  LOP3.LUT R21, R70, UR9, RZ, 0x3c, !PT ;  /* 0x0000000946157c12 */ /* 0x000ff6000f8e3cff */
[----:B------:R-:W-:Y:S02]  /*2430*/  @P0 IADD3 R20, R20, 0x1, RZ ;  /* 0x0000000114140810 */ /* 0x000fe40007ffe0ff */
[----:B------:R-:W-:-:S13]  /*2440*/  ISETP.GE.U32.AND P0, PT, R64, R53, PT ;  /* 0x000000354000720c */ /* 0x000fda0003f06070 */
[----:B------:R-:W-:Y:S02]  /*2450*/  @P0 IADD3 R34, R34, 0x1, RZ ;  /* 0x0000000122220810 */ /* 0x000fe40007ffe0ff */
[----:B------:R-:W-:Y:S02]  /*2460*/  ISETP.GE.AND P0, PT, R21, RZ, PT ;  /* 0x000000ff1500720c */ /* 0x000fe40003f06270 */
[----:B------:R-:W-:Y:S11]  /*2470*/  LOP3.LUT R21, R67, UR10, RZ, 0x3c, !PT ;  /* 0x0000000a43157c12 */ /* 0x000ff6000f8e3cff */
[----:B------:R-:W-:Y:S01]  /*2480*/  @!P0 IMAD.MOV R20, RZ, RZ, -R20 ;  /* 0x000000ffff148224 */ /* 0x000fe200078e0a14 */
[----:B------:R-:W-:-:S13]  /*2490*/  ISETP.GE.AND P0, PT, R21, RZ, PT ;  /* 0x000000ff1500720c */ /* 0x000fda0003f06270 */
[----:B------:R-:W-:Y:S01]  /*24a0*/  @!P0 IMAD.MOV R34, RZ, RZ, -R34 ;  /* 0x000000ffff228224 */ /* 0x000fe200078e0a22 */
[----:B------:R-:W-:Y:S04]  /*24b0*/  PLOP3.LUT P0, PT, PT, PT, UP1, 0x40, 0x0 ;  /* 0x000000000000781c */ /* 0x000fe80003f0e818 */
[----:B------:R-:W-:Y:S02]  /*24c0*/  SEL R21, R65, R20, P0 ;  /* 0x0000001441157207 */ /* 0x000fe40000000000 */
[----:B------:R-:W5:Y:S01]  /*24d0*/  @P3 LDG.E.U16 R20, [R84.64] ;  /* 0x0000000c54143981 */ /* 0x000f62000c1e1500 */
[----:B------:R-:W-:Y:S04]  /*24e0*/  SEL R34, R63, R34, !P2 ;  /* 0x000000223f227207 */ /* 0x000fe80005000000 */
[----:B------:R-:W-:Y:S04]  /*24f0*/  ISETP.NE.AND P0, PT, R21, R34, PT ;  /* 0x000000221500720c */ /* 0x000fe80003f05270 */
[----:B------:R-:W-:Y:S01]  /*2500*/  ISETP.GE.OR P0, PT, R70, c[0x0][0x178], P0 ;  /* 0x00005e0046007a0c */ /* 0x000fe20000706670 */
[----:B--2---:R-:W-:Y:S02]  /*2510*/  @P6 HADD2.F32 R17, -RZ, R83.H0_H0 ;  /* 0x20000053ff116230 */ /* 0x004fe40000004100 */
[----:B---3--:R-:W-:Y:S02]  /*2520*/  @P5 HADD2.F32 R22, -RZ, R62.H0_H0 ;  /* 0x2000003eff165230 */ /* 0x008fe40000004100 */
[----:B----4-:R-:W-:Y:S02]  /*2530*/  @P4 HADD2.F32 R23, -RZ, R25.H0_H0 ;  /* 0x20000019ff174230 */ /* 0x010fe40000004100 */
[----:B-----5:R-:W-:Y:S06]  /*2540*/  @P3 HADD2.F32 R24, -RZ, R20.H0_H0 ;  /* 0x20000014ff183230 */ /* 0x020fec0000004100 */
[----:B------:R-:W-:-:S05]  /*2550*/  @P0 BRA `(.L_x_28) ;  /* 0x000000c000000947 */ /* 0x000fca0003800000 */
[-C--:B------:R-:W-:Y:S01]  /*2560*/  ISETP.GT.U32.AND P0, PT, R53, R64.reuse, PT ;  /* 0x000000403500720c */ /* 0x080fe20003f04070 */
[----:B------:R-:W-:Y:S05]  /*2570*/  IMAD.IADD R21, R64, 0x1, -R53 ;  /* 0x0000000140157824 */ /* 0x000fea00078e0a35 */
[----:B------:R-:W-:Y:S02]  /*2580*/  SEL R20, R21, R64, !P0 ;  /* 0x0000004015147207 */ /* 0x000fe40004000000 */
[----:B------:R-:W-:-:S13]  /*2590*/  ISETP.GE.AND P0, PT, R67, RZ, PT ;  /* 0x000000ff4300720c */ /* 0x000fda0003f06270 */
[----:B------:R-:W-:Y:S05]  /*25a0*/  @!P0 IMAD.MOV R20, RZ, RZ, -R20 ;  /* 0x000000ffff148224 */ /* 0x000fea00078e0a14 */
[----:B------:R-:W-:Y:S04]  /*25b0*/  SEL R20, R63, R20, !P2 ;  /* 0x000000143f147207 */ /* 0x000fe80005000000 */
[C---:B------:R-:W-:Y:S04]  /*25c0*/  IADD3 R21, P0, R20.reuse, R40, RZ ;  /* 0x0000002814157210 */ /* 0x040fe80007f1e0ff */
[----:B------:R-:W-:Y:S02]  /*25d0*/  LEA.HI.X.SX32 R20, R20, R39, 0x1, P0 ;  /* 0x0000002714147211 */ /* 0x000fe400000f0eff */
[C---:B------:R-:W-:Y:S04]  /*25e0*/  LEA R84, P0, R21.reuse, c[0x0][0x1c0], 0x1 ;  /* 0x0000700015547a11 */ /* 0x040fe800078008ff */
[----:B------:R-:W-:Y:S05]  /*25f0*/  LEA.HI.X R85, R21, c[0x0][0x1c4], R20, 0x1, P0 ;  /* 0x0000710015557a11 */ /* 0x000fea00000f0c14 */
[----:B------:R-:W2:Y:S02]  /*2600*/  LDG.E.U16 R84, [R84.64] ;  /* 0x0000000c54547981 */ /* 0x000ea4000c1e1500 */
[----:B--2---:R-:W-:Y:S02]  /*2610*/  HADD2.F32 R18, -RZ, R84.H0_H0 ;  /* 0x20000054ff127230 */ /* 0x004fe40000004100 */
.L_x_28:
[----:B------:R-:W-:Y:S05]  /*2620*/  BSYNC B0 ;  /* 0x0000000000007941 */ /* 0x000fea0003800000 */
.L_x_27:
[----:B------:R-:W-:Y:S01]  /*2630*/  IADD3 R25, R70, 0x1, RZ ;  /* 0x0000000146197810 */ /* 0x000fe20007ffe0ff */
[----:B------:R-:W-:Y:S03]  /*2640*/  BSSY B0, `(.L_x_29) ;  /* 0x0000023000007945 */ /* 0x000fe60003800000 */
[----:B------:R-:W-:Y:S05]  /*2650*/  IABS R21, R25 ;  /* 0x0000001900157213 */ /* 0x000fea0000000000 */
[----:B------:R-:W-:Y:S04]  /*2660*/  IMAD.HI.U32 R20, R66, R21, RZ ;  /* 0x0000001542147227 */ /* 0x000fe800078e00ff */
[----:B------:R-:W-:Y:S05]  /*2670*/  IMAD R21, R20, R54, R21 ;  /* 0x0000003614157224 */ /* 0x000fea00078e0215 */
[----:B------:R-:W-:-:S13]  /*2680*/  ISETP.GT.U32.AND P0, PT, R56, R21, PT ;  /* 0x000000153800720c */ /* 0x000fda0003f04070 */
[----:B------:R-:W-:Y:S01]  /*2690*/  @!P0 IADD3 R20, R20, 0x1, RZ ;  /* 0x0000000114148810 */ /* 0x000fe20007ffe0ff */
[----:B------:R-:W-:Y:S05]  /*26a0*/  @!P0 IMAD.IADD R21, R21, 0x1, -R56 ;  /* 0x0000000115158824 */ /* 0x000fea00078e0a38 */
[----:B------:R-:W-:Y:S02]  /*26b0*/  ISETP.GE.U32.AND P0, PT, R21, R56, PT ;  /* 0x000000381500720c */ /* 0x000fe40003f06070 */
[----:B------:R-:W-:Y:S11]  /*26c0*/  LOP3.LUT R21, R25, UR9, RZ, 0x3c, !PT ;  /* 0x0000000919157c12 */ /* 0x000ff6000f8e3cff */
[----:B------:R-:W-:Y:S02]  /*26d0*/  @P0 IADD3 R20, R20, 0x1, RZ ;  /* 0x0000000114140810 */ /* 0x000fe40007ffe0ff */
[----:B------:R-:W-:-:S13]  /*26e0*/  ISETP.GE.AND P0, PT, R21, RZ, PT ;  /* 0x000000ff1500720c */ /* 0x000fda0003f06270 */
[----:B------:R-:W-:Y:S01]  /*26f0*/  @!P0 IMAD.MOV R20, RZ, RZ, -R20 ;  /* 0x000000ffff148224 */ /* 0x000fe200078e0a14 */
[----:B------:R-:W-:Y:S04]  /*2700*/  PLOP3.LUT P0, PT, PT, PT, UP1, 0x40, 0x0 ;  /* 0x000000000000781c */ /* 0x000fe80003f0e818 */
[----:B------:R-:W-:Y:S04]  /*2710*/  SEL R21, R65, R20, P0 ;  /* 0x0000001441157207 */ /* 0x000fe80000000000 */
[----:B------:R-:W-:Y:S04]  /*2720*/  ISETP.NE.AND P0, PT, R21, R34, PT ;  /* 0x000000221500720c */ /* 0x000fe80003f05270 */
[----:B------:R-:W-:-:S13]  /*2730*/  ISETP.GE.OR P0, PT, R25, c[0x0][0x178], P0 ;  /* 0x00005e0019007a0c */ /* 0x000fda0000706670 */
[----:B------:R-:W-:-:S05]  /*2740*/  @P0 BRA `(.L_x_30) ;  /* 0x0000012000000947 */ /* 0x000fca0003800000 */
[----:B------:R-:W-:Y:S01]  /*2750*/  UIMAD UR7, UR11, UR5, URZ ;  /* 0x000000050b0772a4 */ /* 0x000fe2000f8e023f */
[----:B------:R-:W-:Y:S02]  /*2760*/  IMAD R62, R68, c[0x0][0x1c8], RZ ;  /* 0x00007200443e7a24 */ /* 0x000fe400078e02ff */
[----:B------:R-:W-:Y:S01]  /*2770*/  IMAD.IADD R21, R64, 0x1, -R53 ;  /* 0x0000000140157824 */ /* 0x000fe200078e0a35 */
[----:B------:R-:W-:Y:S02]  /*2780*/  USHF.R.S32.HI UR8, URZ, 0x1f, UR7 ;  /* 0x0000001f3f087899 */ /* 0x000fe40008011407 */
[----:B------:R-:W-:Y:S02]  /*2790*/  SHF.R.S32.HI R20, RZ, 0x1f, R62 ;  /* 0x0000001fff147819 */ /* 0x000fe4000001143e */
[----:B------:R-:W-:Y:S04]  /*27a0*/  IADD3 R25, P1, P0, R62, UR7, R69 ;  /* 0x000000073e197c10 */ /* 0x000fe8000f83e045 */
[----:B------:R-:W-:Y:S02]  /*27b0*/  IADD3.X R20, R20, UR8, R61, P1, P0 ;  /* 0x0000000814147c10 */ /* 0x000fe40008fe043d */
[-C--:B------:R-:W-:Y:S04]  /*27c0*/  ISETP.GT.U32.AND P0, PT, R53, R64.reuse, PT ;  /* 0x000000403500720c */ /* 0x080fe80003f04070 */
        /* <DEDUP_REMOVED lines=10> */
.L_x_30:
[----:B------:R-:W-:Y:S05]  /*2870*/  BSYNC B0 ;  /* 0x0000000000007941 */ /* 0x000fea0003800000 */
.L_x_29:
[----:B------:R-:W-:Y:S01]  /*2880*/  IADD3 R83, R70, 0x2, RZ ;  /* 0x0000000246537810 */ /* 0x000fe20007ffe0ff */
[----:B------:R-:W-:Y:S01]  /*2890*/  BSSY B0, `(.L_x_31) ;  /* 0x000001e000007945 */ /* 0x000fe20003800000 */
[----:B------:R-:W-:Y:S02]  /*28a0*/  CS2R R20, SRZ ;  /* 0x0000000000147805 */ /* 0x000fe4000001ff00 */
        /* <DEDUP_REMOVED lines=28> */
.L_x_32:
[----:B------:R-:W-:Y:S05]  /*2a70*/  BSYNC B0 ;  /* 0x0000000000007941 */ /* 0x000fea0003800000 */
.L_x_31:
        /* <DEDUP_REMOVED lines=30> */
.L_x_34:
[----:B------:R-:W-:Y:S05]  /*2c60*/  BSYNC B0 ;  /* 0x0000000000007941 */ /* 0x000fea0003800000 */
.L_x_33:
[----:B------:R-:W-:Y:S01]  /*2c70*/  FFMA R0, R17, R18, R0 ;  /* 0x0000001211007223 */ /* 0x000fe20000000000 */
[----:B------:R-:W-:Y:S01]  /*2c80*/  IADD3 R67, R67, 0x1, RZ ;  /* 0x0000000143437810 */ /* 0x000fe20007ffe0ff */
[C---:B------:R-:W-:Y:S02]  /*2c90*/  FFMA R2, R17.reuse, R19, R2 ;  /* 0x0000001311027223 */ /* 0x040fe40000000002 */
[----:B------:R-:W-:Y:S01]  /*2ca0*/  FFMA R3, R17, R20, R3 ;  /* 0x0000001411037223 */ /* 0x000fe20000000003 */
[----:B------:R-:W-:Y:S01]  /*2cb0*/  ISETP.GE.AND P0, PT, R67, c[0x0][0x16c], PT ;  /* 0x00005b0043007a0c */ /* 0x000fe20003f06270 */
[----:B------:R-:W-:Y:S02]  /*2cc0*/  FFMA R4, R17, R21, R4 ;  /* 0x0000001511047223 */ /* 0x000fe40000000004 */
[C---:B------:R-:W-:Y:S02]  /*2cd0*/  FFMA R5, R22.reuse, R18, R5 ;  /* 0x0000001216057223 */ /* 0x040fe40000000005 */
[C---:B------:R-:W-:Y:S02]  /*2ce0*/  FFMA R6, R22.reuse, R19, R6 ;  /* 0x0000001316067223 */ /* 0x040fe40000000006 */
[C---:B------:R-:W-:Y:S02]  /*2cf0*/  FFMA R7, R22.reuse, R20, R7 ;  /* 0x0000001416077223 */ /* 0x040fe40000000007 */
        /* <DEDUP_REMOVED lines=8> */
[----:B------:R-:W-:Y:S01]  /*2d80*/  FFMA R16, R24, R21, R16 ;  /* 0x0000001518107223 */ /* 0x000fe20000000010 */
[----:B------:R-:W-:-:S05]  /*2d90*/  @!P0 BRA `(.L_x_35) ;  /* 0xfffff2b000008947 */ /* 0x000fca000383ffff */
.L_x_26:
[----:B------:R-:W-:-:S04]  /*2da0*/  IADD3 R68, R68, 0x1, RZ ;  /* 0x0000000144447810 */ /* 0x000fc80007ffe0ff */
[----:B------:R-:W-:-:S13]  /*2db0*/  ISETP.GE.AND P0, PT, R68, c[0x0][0x180], PT ;  /* 0x0000600044007a0c */ /* 0x000fda0003f06270 */
[----:B------:R-:W-:Y:S01]  /*2dc0*/  @P0 CALL.REL.NOINC `(.L_x_25) ;  /* 0x0000001000000944 */ /* 0x000fe20003c00000 */
[----:B------:R-:W-:Y:S05]  /*2dd0*/  BRA `(.L_x_36) ;  /* 0xffffedb000007947 */ /* 0x000fea000383ffff */
.L_x_25:
[----:B------:R-:W-:-:S04]  /*2de0*/  UIADD3 UR11, UR11, 0x1, URZ ;  /* 0x000000010b0b7890 */ /* 0x000fc8000fffe03f */
[----:B------:R-:W-:-:S06]  /*2df0*/  UISETP.GE.AND UP0, UPT, UR11, UR4, UPT ;  /* 0x000000040b00728c */ /* 0x000fcc000bf06270 */
[----:B------:R-:W-:-:S13]  /*2e00*/  PLOP3.LUT P0, PT, PT, PT, UP0, 0x80, 0x0 ;  /* 0x000000000000781c */ /* 0x000fda0003f0f008 */
[----:B------:R-:W-:Y:S01]  /*2e10*/  @P0 CALL.REL.NOINC `(.L_x_24) ;  /* 0x0000001000000944 */ /* 0x000fe20003c00000 */
[----:B------:R-:W-:Y:S05]  /*2e20*/  BRA `(.L_x_37) ;  /* 0xffffea0000007947 */ /* 0x000fea000383ffff */
.L_x_24:
[----:B------:R-:W-:Y:S01]  /*2e30*/  ISETP.GE.AND P0, PT, R77, c[0x0][0x170], PT ;  /* 0x00005c004d007a0c */ /* 0x000fe20003f06270 */
[----:B------:R-:W-:Y:S03]  /*2e40*/  BSSY B1, `(.L_x_38) ;  /* 0x0000055000017945 */ /* 0x000fe60003800000 */
[----:B------:R-:W-:-:S04]  /*2e50*/  ISETP.GE.OR P0, PT, R78, c[0x0][0x160], P0 ;  /* 0x000058004e007a0c */ /* 0x000fc80000706670 */
[----:B------:R-:W-:-:S13]  /*2e60*/  ISETP.GE.OR P0, PT, R57, c[0x0][0x174], P0 ;  /* 0x00005d0039007a0c */ /* 0x000fda0000706670 */
[----:B------:R-:W-:Y:S05]  /*2e70*/  @P0 BRA `(.L_x_39) ;  /* 0x0000051000000947 */ /* 0x000fea0003800000 */
[----:B------:R-:W-:Y:S01]  /*2e80*/  IMAD R17, R78, c[0x0][0x200], RZ ;  /* 0x000080004e117a24 */ /* 0x000fe200078e02ff */
[----:B------:R-:W-:Y:S01]  /*2e90*/  SHF.R.S32.HI R18, RZ, 0x1f, R70 ;  /* 0x0000001fff127819 */ /* 0x000fe20000011446 */
[----:B------:R-:W-:Y:S02]  /*2ea0*/  IMAD R20, R77, c[0x0][0x1fc], RZ ;  /* 0x00007f004d147a24 */ /* 0x000fe400078e02ff */
[----:B------:R-:W-:Y:S01]  /*2eb0*/  IMAD R19, R57, c[0x0][0x1f8], RZ ;  /* 0x00007e0039137a24 */ /* 0x000fe200078e02ff */
[----:B------:R-:W-:-:S04]  /*2ec0*/  SHF.R.S32.HI R21, RZ, 0x1f, R17 ;  /* 0x0000001fff157819 */ /* 0x000fc80000011411 */
[----:B------:R-:W-:Y:S02]  /*2ed0*/  IADD3 R17, P1, P0, R19, R20, R17 ;  /* 0x0000001413117210 */ /* 0x000fe4000783e011 */
[----:B------:R-:W-:Y:S02]  /*2ee0*/  SHF.R.S32.HI R20, RZ, 0x1f, R20 ;  /* 0x0000001fff147819 */ /* 0x000fe40000011414 */
[----:B------:R-:W-:-:S04]  /*2ef0*/  SHF.R.S32.HI R19, RZ, 0x1f, R19 ;  /* 0x0000001fff137819 */ /* 0x000fc80000011413 */
[----:B------:R-:W-:Y:S02]  /*2f00*/  IADD3.X R19, R19, R20, R21, P1, P0 ;  /* 0x0000001413137210 */ /* 0x000fe40000fe0415 */
[----:B------:R-:W-:Y:S02]  /*2f10*/  FSETP.NEU.AND P1, PT, RZ, c[0x0][0x20c], PT ;  /* 0x00008300ff007a0b */ /* 0x000fe40003f2d000 */
[----:B------:R-:W-:-:S05]  /*2f20*/  IADD3 R20, P0, R70, R17, RZ ;  /* 0x0000001146147210 */ /* 0x000fca0007f1e0ff */
[----:B------:R-:W-:Y:S01]  /*2f30*/  IMAD.X R17, R18, 0x1, R19, P0 ;  /* 0x0000000112117824 */ /* 0x000fe200000e0613 */
[----:B------:R-:W-:-:S04]  /*2f40*/  LEA R22, P0, R20, c[0x0][0x1f0], 0x2 ;  /* 0x00007c0014167a11 */ /* 0x000fc800078010ff */
[----:B------:R-:W-:Y:S01]  /*2f50*/  LEA.HI.X R23, R20, c[0x0][0x1f4], R17, 0x2, P0 ;  /* 0x00007d0014177a11 */ /* 0x000fe200000f1411 */
[----:B------:R-:W-:Y:S05]  /*2f60*/  @P1 BRA `(.L_x_40) ;  /* 0x0000015000001947 */ /* 0x000fea0003800000 */
[C---:B------:R-:W-:Y:S02]  /*2f70*/  IADD3 R18, R70.reuse, 0x1, RZ ;  /* 0x0000000146127810 */ /* 0x040fe40007ffe0ff */
[C---:B------:R-:W-:Y:S02]  /*2f80*/  IADD3 R17, R70.reuse, 0x2, RZ ;  /* 0x0000000246117810 */ /* 0x040fe40007ffe0ff */
[----:B------:R-:W-:Y:S02]  /*2f90*/  ISETP.GE.AND P2, PT, R70, c[0x0][0x178], PT ;  /* 0x00005e0046007a0c */ /* 0x000fe40003f46270 */
[----:B------:R-:W-:Y:S02]  /*2fa0*/  ISETP.GE.AND P1, PT, R18, c[0x0][0x178], PT ;  /* 0x00005e0012007a0c */ /* 0x000fe40003f26270 */
[----:B------:R-:W-:-:S09]  /*2fb0*/  ISETP.GE.AND P0, PT, R17, c[0x0][0x178], PT ;  /* 0x00005e0011007a0c */ /* 0x000fd20003f06270 */
[----:B------:R-:W-:Y:S02]  /*2fc0*/  @!P2 FMUL R0, R0, c[0x0][0x208] ;  /* 0x000082000000aa20 */ /* 0x000fe40000400000 */
[----:B------:R-:W-:Y:S02]  /*2fd0*/  @!P1 FMUL R2, R2, c[0x0][0x208] ;  /* 0x0000820002029a20 */ /* 0x000fe40000400000 */
[----:B------:R-:W-:Y:S02]  /*2fe0*/  @!P0 FMUL R3, R3, c[0x0][0x208] ;  /* 0x0000820003038a20 */ /* 0x000fe40000400000 */
[----:B------:R-:W-:Y:S01]  /*2ff0*/  @!P2 FFMA R17, RZ, c[0x0][0x20c], R0 ;  /* 0x00008300ff11aa23 */ /* 0x000fe20000000000 */
[----:B------:R-:W-:Y:S01]  /*3000*/  IADD3 R0, R70, 0x3, RZ ;  /* 0x0000000346007810 */ /* 0x000fe20007ffe0ff */
[----:B------:R-:W-:Y:S02]  /*3010*/  @!P1 FFMA R19, RZ, c[0x0][0x20c], R2 ;  /* 0x00008300ff139a23 */ /* 0x000fe40000000002 */
[----:B------:R-:W-:Y:S01]  /*3020*/  @!P0 FFMA R3, RZ, c[0x0][0x20c], R3 ;  /* 0x00008300ff038a23 */ /* 0x000fe20000000003 */
[----:B------:R0:W-:Y:S04]  /*3030*/  @!P2 STG.E [R22.64], R17 ;  /* 0x000000111600a986 */ /* 0x0001e8000c10190c */
[----:B------:R0:W-:Y:S04]  /*3040*/  @!P1 STG.E [R22.64+0x4], R19 ;  /* 0x0000041316009986 */ /* 0x0001e8000c10190c */
[----:B------:R0:W-:Y:S01]  /*3050*/  @!P0 STG.E [R22.64+0x8], R3 ;  /* 0x0000080316008986 */ /* 0x0001e2000c10190c */
[----:B------:R-:W-:-:S13]  /*3060*/  ISETP.GE.AND P0, PT, R0, c[0x0][0x178], PT ;  /* 0x00005e0000007a0c */ /* 0x000fda0003f06270 */
[----:B------:R-:W-:Y:S05]  /*3070*/  @P0 BRA `(.L_x_39) ;  /* 0x0000031000000947 */ /* 0x000fea0003800000 */
[----:B0-----:R-:W-:-:S04]  /*3080*/  FMUL R3, R4, c[0x0][0x208] ;  /* 0x0000820004037a20 */ /* 0x001fc80000400000 */
[----:B------:R-:W-:-:S05]  /*3090*/  FFMA R3, RZ, c[0x0][0x20c], R3 ;  /* 0x00008300ff037a23 */ /* 0x000fca0000000003 */
[----:B------:R0:W-:Y:S01]  /*30a0*/  STG.E [R22.64+0xc], R3 ;  /* 0x00000c0316007986 */ /* 0x0001e2000c10190c */
[----:B------:R-:W-:Y:S05]  /*30b0*/  BRA `(.L_x_39) ;  /* 0x000002d000007947 */ /* 0x000fea0003800000 */
.L_x_40:
[----:B------:R-:W-:Y:S01]  /*30c0*/  IMAD R78, R78, c[0x0][0x1e8], RZ ;  /* 0x00007a004e4e7a24 */ /* 0x000fe200078e02ff */
[----:B------:R-:W-:Y:S01]  /*30d0*/  BSSY B0, `(.L_x_41) ;  /* 0x0000012000007945 */ /* 0x000fe20003800000 */
[----:B------:R-:W-:Y:S02]  /*30e0*/  IMAD R77, R77, c[0x0][0x1e4], RZ ;  /* 0x000079004d4d7a24 */ /* 0x000fe400078e02ff */
[----:B------:R-:W-:Y:S01]  /*30f0*/  IMAD R57, R57, c[0x0][0x1e0], RZ ;  /* 0x0000780039397a24 */ /* 0x000fe200078e02ff */
[--C-:B------:R-:W-:Y:S02]  /*3100*/  SHF.R.S32.HI R17, RZ, 0x1f, R78.reuse ;  /* 0x0000001fff117819 */ /* 0x100fe4000001144e */
[----:B------:R-:W-:Y:S02]  /*3110*/  SHF.R.S32.HI R20, RZ, 0x1f, R77 ;  /* 0x0000001fff147819 */ /* 0x000fe4000001144d */
[----:B------:R-:W-:-:S02]  /*3120*/  IADD3 R19, P1, P0, R57, R77, R78 ;  /* 0x0000004d39137210 */ /* 0x000fc4000783e04e */
[----:B------:R-:W-:-:S04]  /*3130*/  SHF.R.S32.HI R57, RZ, 0x1f, R57 ;  /* 0x0000001fff397819 */ /* 0x000fc80000011439 */
[----:B------:R-:W-:Y:S02]  /*3140*/  IADD3.X R17, R57, R20, R17, P1, P0 ;  /* 0x0000001439117210 */ /* 0x000fe40000fe0411 */
[----:B------:R-:W-:-:S04]  /*3150*/  IADD3 R19, P0, R70, R19, RZ ;  /* 0x0000001346137210 */ /* 0x000fc80007f1e0ff */
[----:B------:R-:W-:Y:S01]  /*3160*/  LEA R20, P1, R19, c[0x0][0x1d8], 0x2 ;  /* 0x0000760013147a11 */ /* 0x000fe200078210ff */
[----:B------:R-:W-:Y:S01]  /*3170*/  IMAD.X R18, R18, 0x1, R17, P0 ;  /* 0x0000000112127824 */ /* 0x000fe200000e0611 */
[----:B------:R-:W-:-:S04]  /*3180*/  ISETP.GE.AND P0, PT, R70, c[0x0][0x178], PT ;  /* 0x00005e0046007a0c */ /* 0x000fc80003f06270 */
[----:B------:R-:W-:-:S09]  /*3190*/  LEA.HI.X R21, R19, c[0x0][0x1dc], R18, 0x2, P1 ;  /* 0x0000770013157a11 */ /* 0x000fd200008f1412 */
[----:B------:R-:W-:Y:S05]  /*31a0*/  @P0 BRA `(.L_x_42) ;  /* 0x0000004000000947 */ /* 0x000fea0003800000 */
[----:B------:R-:W2:Y:S01]  /*31b0*/  LDG.E R17, [R20.64] ;  /* 0x0000000c14117981 */ /* 0x000ea2000c1e1900 */
[----:B------:R-:W-:-:S04]  /*31c0*/  FMUL R0, R0, c[0x0][0x208] ;  /* 0x0000820000007a20 */ /* 0x000fc80000400000 */
[----:B--2---:R-:W-:-:S05]  /*31d0*/  FFMA R17, R17, c[0x0][0x20c], R0 ;  /* 0x0000830011117a23 */ /* 0x004fca0000000000 */
[----:B------:R0:W-:Y:S02]  /*31e0*/  STG.E [R22.64], R17 ;  /* 0x0000001116007986 */ /* 0x0001e4000c10190c */
.L_x_42:
[----:B------:R-:W-:Y:S05]  /*31f0*/  BSYNC B0 ;  /* 0x0000000000007941 */ /* 0x000fea0003800000 */
.L_x_41:
[----:B------:R-:W-:Y:S01]  /*3200*/  IADD3 R0, R70, 0x1, RZ ;  /* 0x0000000146007810 */ /* 0x000fe20007ffe0ff */
[----:B------:R-:W-:Y:S03]  /*3210*/  BSSY B0, `(.L_x_43) ;  /* 0x0000007000007945 */ /* 0x000fe60003800000 */
[----:B------:R-:W-:-:S13]  /*3220*/  ISETP.GE.AND P0, PT, R0, c[0x0][0x178], PT ;  /* 0x00005e0000007a0c */ /* 0x000fda0003f06270 */
[----:B------:R-:W-:Y:S05]  /*3230*/  @P0 BRA `(.L_x_44) ;  /* 0x0000004000000947 */ /* 0x000fea0003800000 */
[----:B------:R-:W2:Y:S01]  /*3240*/  LDG.E R0, [R20.64+0x4] ;  /* 0x0000040c14007981 */ /* 0x000ea2000c1e1900 */
[----:B0-----:R-:W-:-:S04]  /*3250*/  FMUL R17, R2, c[0x0][0x208] ;  /* 0x0000820002117a20 */ /* 0x001fc80000400000 */
[----:B--2---:R-:W-:-:S05]  /*3260*/  FFMA R17, R0, c[0x0][0x20c], R17 ;  /* 0x0000830000117a23 */ /* 0x004fca0000000011 */
[----:B------:R0:W-:Y:S02]  /*3270*/  STG.E [R22.64+0x4], R17 ;  /* 0x0000041116007986 */ /* 0x0001e4000c10190c */
.L_x_44:
[----:B------:R-:W-:Y:S05]  /*3280*/  BSYNC B0 ;  /* 0x0000000000007941 */ /* 0x000fea0003800000 */
.L_x_43:
[----:B------:R-:W-:Y:S01]  /*3290*/  IADD3 R0, R70, 0x2, RZ ;  /* 0x0000000246007810 */ /* 0x000fe20007ffe0ff */
[----:B------:R-:W-:Y:S03]  /*32a0*/  BSSY B0, `(.L_x_45) ;  /* 0x0000007000007945 */ /* 0x000fe60003800000 */
[----:B------:R-:W-:-:S13]  /*32b0*/  ISETP.GE.AND P0, PT, R0, c[0x0][0x178], PT ;  /* 0x00005e0000007a0c */ /* 0x000fda0003f06270 */
[----:B------:R-:W-:Y:S05]  /*32c0*/  @P0 BRA `(.L_x_46) ;  /* 0x0000004000000947 */ /* 0x000fea0003800000 */
[----:B------:R-:W2:Y:S01]  /*32d0*/  LDG.E R0, [R20.64+0x8] ;  /* 0x0000080c14007981 */ /* 0x000ea2000c1e1900 */
[----:B------:R-:W-:-:S04]  /*32e0*/  FMUL R3, R3, c[0x0][0x208] ;  /* 0x0000820003037a20 */ /* 0x000fc80000400000 */
[----:B--2---:R-:W-:-:S05]  /*32f0*/  FFMA R3, R0, c[0x0][0x20c], R3 ;  /* 0x0000830000037a23 */ /* 0x004fca0000000003 */
[----:B------:R1:W-:Y:S02]  /*3300*/  STG.E [R22.64+0x8], R3 ;  /* 0x0000080316007986 */ /* 0x0003e4000c10190c */
.L_x_46:
[----:B------:R-:W-:Y:S05]  /*3310*/  BSYNC B0 ;  /* 0x0000000000007941 */ /* 0x000fea0003800000 */
.L_x_45:
[----:B------:R-:W-:-:S04]  /*3320*/  IADD3 R0, R70, 0x3, RZ ;  /* 0x0000000346007810 */ /* 0x000fc80007ffe0ff */
[----:B------:R-:W-:-:S13]  /*3330*/  ISETP.GE.AND P0, PT, R0, c[0x0][0x178], PT ;  /* 0x00005e0000007a0c */ /* 0x000fda0003f06270 */
[----:B------:R-:W-:Y:S05]  /*3340*/  @P0 BRA `(.L_x_39) ;  /* 0x0000004000000947 */ /* 0x000fea0003800000 */
[----:B------:R-:W2:Y:S01]  /*3350*/  LDG.E R20, [R20.64+0xc] ;  /* 0x00000c0c14147981 */ /* 0x000ea2000c1e1900 */
[----:B-1----:R-:W-:-:S04]  /*3360*/  FMUL R3, R4, c[0x0][0x208] ;  /* 0x0000820004037a20 */ /* 0x002fc80000400000 */
[----:B--2---:R-:W-:-:S05]  /*3370*/  FFMA R3, R20, c[0x0][0x20c], R3 ;  /* 0x0000830014037a23 */ /* 0x004fca0000000003 */
[----:B------:R1:W-:Y:S02]  /*3380*/  STG.E [R22.64+0xc], R3 ;  /* 0x00000c0316007986 */ /* 0x0003e4000c10190c */
.L_x_39:
[----:B------:R-:W-:Y:S05]  /*3390*/  BSYNC B1 ;  /* 0x0000000000017941 */ /* 0x000fea0003800000 */
.L_x_38:
[----:B------:R-:W-:Y:S01]  /*33a0*/  ISETP.GE.AND P0, PT, R75, c[0x0][0x170], PT ;  /* 0x00005c004b007a0c */ /* 0x000fe20003f06270 */
[----:B------:R-:W-:Y:S03]  /*33b0*/  BSSY B1, `(.L_x_47) ;  /* 0x0000055000017945 */ /* 0x000fe60003800000 */
[----:B------:R-:W-:-:S04]  /*33c0*/  ISETP.GE.OR P0, PT, R76, c[0x0][0x160], P0 ;  /* 0x000058004c007a0c */ /* 0x000fc80000706670 */
[----:B------:R-:W-:-:S13]  /*33d0*/  ISETP.GE.OR P0, PT, R58, c[0x0][0x174], P0 ;  /* 0x00005d003a007a0c */ /* 0x000fda0000706670 */
[----:B------:R-:W-:Y:S05]  /*33e0*/  @P0 BRA `(.L_x_48) ;  /* 0x0000051000000947 */ /* 0x000fea0003800000 */
[----:B01----:R-:W-:Y:S01]  /*33f0*/  IMAD R3, R76, c[0x0][0x200], RZ ;  /* 0x000080004c037a24 */ /* 0x003fe200078e02ff */
        /* <DEDUP_REMOVED lines=18> */
[----:B------:R-:W-:Y:S02]  /*3520*/  ISETP.GE.AND P0, PT, R0, c[0x0][0x178], PT ;  /* 0x00005e0000007a0c */ /* 0x000fe40003f06270 */
[----:B------:R-:W-:-:S07]  /*3530*/  IADD3 R0, R70, 0x3, RZ ;  /* 0x0000000346007810 */ /* 0x000fce0007ffe0ff */
[----:B------:R-:W-:Y:S02]  /*3540*/  @!P2 FMUL R5, R5, c[0x0][0x208] ;  /* 0x000082000505aa20 */ /* 0x000fe40000400000 */
[----:B------:R-:W-:Y:S02]  /*3550*/  @!P1 FMUL R6, R6, c[0x0][0x208] ;  /* 0x0000820006069a20 */ /* 0x000fe40000400000 */
[----:B------:R-:W-:Y:S02]  /*3560*/  @!P0 FMUL R7, R7, c[0x0][0x208] ;  /* 0x0000820007078a20 */ /* 0x000fe40000400000 */
[----:B------:R-:W-:Y:S02]  /*3570*/  @!P2 FFMA R5, RZ, c[0x0][0x20c], R5 ;  /* 0x00008300ff05aa23 */ /* 0x000fe40000000005 */
        /* <DEDUP_REMOVED lines=11> */
.L_x_49:
[----:B------:R-:W-:Y:S01]  /*3630*/  IMAD R76, R76, c[0x0][0x1e8], RZ ;  /* 0x00007a004c4c7a24 */ /* 0x000fe200078e02ff */
[----:B------:R-:W-:Y:S01]  /*3640*/  BSSY B0, `(.L_x_50) ;  /* 0x0000012000007945 */ /* 0x000fe20003800000 */
[----:B------:R-:W-:Y:S02]  /*3650*/  IMAD R75, R75, c[0x0][0x1e4], RZ ;  /* 0x000079004b4b7a24 */ /* 0x000fe400078e02ff */
[----:B------:R-:W-:Y:S01]  /*3660*/  IMAD R58, R58, c[0x0][0x1e0], RZ ;  /* 0x000078003a3a7a24 */ /* 0x000fe200078e02ff */
[----:B------:R-:W-:-:S04]  /*3670*/  SHF.R.S32.HI R2, RZ, 0x1f, R76 ;  /* 0x0000001fff027819 */ /* 0x000fc8000001144c */
[----:B------:R-:W-:Y:S02]  /*3680*/  IADD3 R3, P1, P0, R58, R75, R76 ;  /* 0x0000004b3a037210 */ /* 0x000fe4000783e04c */
[----:B------:R-:W-:Y:S02]  /*3690*/  SHF.R.S32.HI R75, RZ, 0x1f, R75 ;  /* 0x0000001fff4b7819 */ /* 0x000fe4000001144b */
        /* <DEDUP_REMOVED lines=12> */
.L_x_51:
[----:B------:R-:W-:Y:S05]  /*3760*/  BSYNC B0 ;  /* 0x0000000000007941 */ /* 0x000fea0003800000 */
.L_x_50:
        /* <DEDUP_REMOVED lines=8> */
.L_x_53:
[----:B------:R-:W-:Y:S05]  /*37f0*/  BSYNC B0 ;  /* 0x0000000000007941 */ /* 0x000fea0003800000 */
.L_x_52:
        /* <DEDUP_REMOVED lines=8> */
.L_x_55:
[----:B------:R-:W-:Y:S05]  /*3880*/  BSYNC B0 ;  /* 0x0000000000007941 */ /* 0x000fea0003800000 */
.L_x_54:
[----:B------:R-:W-:-:S04]  /*3890*/  IADD3 R0, R70, 0x3, RZ ;  /* 0x0000000346007810 */ /* 0x000fc80007ffe0ff */
[----:B------:R-:W-:-:S13]  /*38a0*/  ISETP.GE.AND P0, PT, R0, c[0x0][0x178], PT ;  /* 0x00005e0000007a0c */ /* 0x000fda0003f06270 */
[----:B------:R-:W-:Y:S05]  /*38b0*/  @P0 BRA `(.L_x_48) ;  /* 0x0000004000000947 */ /* 0x000fea0003800000 */
[----:B------:R-:W2:Y:S01]  /*38c0*/  LDG.E R2, [R2.64+0xc] ;  /* 0x00000c0c02027981 */ /* 0x000ea2000c1e1900 */
[----:B0-----:R-:W-:-:S04]  /*38d0*/  FMUL R5, R8, c[0x0][0x208] ;  /* 0x0000820008057a20 */ /* 0x001fc80000400000 */
[----:B--2---:R-:W-:-:S05]  /*38e0*/  FFMA R5, R2, c[0x0][0x20c], R5 ;  /* 0x0000830002057a23 */ /* 0x004fca0000000005 */
[----:B------:R0:W-:Y:S02]  /*38f0*/  STG.E [R18.64+0xc], R5 ;  /* 0x00000c0512007986 */ /* 0x0001e4000c10190c */
.L_x_48:
[----:B------:R-:W-:Y:S05]  /*3900*/  BSYNC B1 ;  /* 0x0000000000017941 */ /* 0x000fea0003800000 */
.L_x_47:
        /* <DEDUP_REMOVED lines=41> */
.L_x_58:
        /* <DEDUP_REMOVED lines=19> */
.L_x_60:
[----:B------:R-:W-:Y:S05]  /*3cd0*/  BSYNC B0 ;  /* 0x0000000000007941 */ /* 0x000fea0003800000 */
.L_x_59:
        /* <DEDUP_REMOVED lines=8> */
.L_x_62:
[----:B------:R-:W-:Y:S05]  /*3d60*/  BSYNC B0 ;  /* 0x0000000000007941 */ /* 0x000fea0003800000 */
.L_x_61:
        /* <DEDUP_REMOVED lines=8> */
.L_x_64:
[----:B------:R-:W-:Y:S05]  /*3df0*/  BSYNC B0 ;  /* 0x0000000000007941 */ /* 0x000fea0003800000 */
.L_x_63:
[----:B------:R-:W-:-:S04]  /*3e00*/  IADD3 R0, R70, 0x3, RZ ;  /* 0x0000000346007810 */ /* 0x000fc80007ffe0ff */
[----:B------:R-:W-:-:S13]  /*3e10*/  ISETP.GE.AND P0, PT, R0, c[0x0][0x178], PT ;  /* 0x00005e0000007a0c */ /* 0x000fda0003f06270 */
[----:B------:R-:W-:Y:S05]  /*3e20*/  @P0 BRA `(.L_x_57) ;  /* 0x0000004000000947 */ /* 0x000fea0003800000 */
[----:B------:R-:W3:Y:S01]  /*3e30*/  LDG.E R2, [R2.64+0xc] ;  /* 0x00000c0c02027981 */ /* 0x000ee2000c1e1900 */
[----:B-1----:R-:W-:-:S04]  /*3e40*/  FMUL R7, R12, c[0x0][0x208] ;  /* 0x000082000c077a20 */ /* 0x002fc80000400000 */
[----:B---3--:R-:W-:-:S05]  /*3e50*/  FFMA R7, R2, c[0x0][0x20c], R7 ;  /* 0x0000830002077a23 */ /* 0x008fca0000000007 */
[----:B------:R1:W-:Y:S02]  /*3e60*/  STG.E [R4.64+0xc], R7 ;  /* 0x00000c0704007986 */ /* 0x0003e4000c10190c */
.L_x_57:
[----:B------:R-:W-:Y:S05]  /*3e70*/  BSYNC B1 ;  /* 0x0000000000017941 */ /* 0x000fea0003800000 */
.L_x_56:
[----:B------:R-:W-:-:S04]  /*3e80*/  ISETP.GE.AND P0, PT, R71, c[0x0][0x170], PT ;  /* 0x00005c0047007a0c */ /* 0x000fc80003f06270 */
[----:B------:R-:W-:-:S04]  /*3e90*/  ISETP.GE.OR P0, PT, R72, c[0x0][0x160], P0 ;  /* 0x0000580048007a0c */ /* 0x000fc80000706670 */
[----:B------:R-:W-:-:S13]  /*3ea0*/  ISETP.GE.OR P0, PT, R60, c[0x0][0x174], P0 ;  /* 0x00005d003c007a0c */ /* 0x000fda0000706670 */
[----:B------:R-:W-:Y:S05]  /*3eb0*/  @P0 EXIT ;  /* 0x000000000000094d */ /* 0x000fea0003800000 */
[----:B01----:R-:W-:Y:S01]  /*3ec0*/  IMAD R3, R72, c[0x0][0x200], RZ ;  /* 0x0000800048037a24 */ /* 0x003fe200078e02ff */
[----:B------:R-:W-:Y:S01]  /*3ed0*/  SHF.R.S32.HI R0, RZ, 0x1f, R70 ;  /* 0x0000001fff007819 */ /* 0x000fe20000011446 */
[----:B--2---:R-:W-:Y:S02]  /*3ee0*/  IMAD R5, R71, c[0x0][0x1fc], RZ ;  /* 0x00007f0047057a24 */ /* 0x004fe400078e02ff */
        /* <DEDUP_REMOVED lines=13> */
[----:B------:R-:W-:Y:S02]  /*3fc0*/  IADD3 R2, R70, 0x1, RZ ;  /* 0x0000000146027810 */ /* 0x000fe40007ffe0ff */
[----:B------:R-:W-:Y:S02]  /*3fd0*/  ISETP.GE.AND P0, PT, R0, c[0x0][0x178], PT ;  /* 0x00005e0000007a0c */ /* 0x000fe40003f06270 */
[----:B------:R-:W-:Y:S02]  /*3fe0*/  ISETP.GE.AND P2, PT, R70, c[0x0][0x178], PT ;  /* 0x00005e0046007a0c */ /* 0x000fe40003f46270 */
[----:B------:R-:W-:Y:S02]  /*3ff0*/  ISETP.GE.AND P1, PT, R2, c[0x0][0x178], PT ;  /* 0x00005e0002007a0c */ /* 0x000fe40003f26270 */
[----:B------:R-:W-:-:S07]  /*4000*/  IADD3 R70, R70, 0x3, RZ ;  /* 0x0000000346467810 */ /* 0x000fce0007ffe0ff */
[----:B------:R-:W-:Y:S02]  /*4010*/  @!P0 FMUL R15, R15, c[0x0][0x208] ;  /* 0x000082000f0f8a20 */ /* 0x000fe40000400000 */
[----:B------:R-:W-:Y:S02]  /*4020*/  @!P2 FMUL R13, R13, c[0x0][0x208] ;  /* 0x000082000d0daa20 */ /* 0x000fe40000400000 */
[----:B------:R-:W-:Y:S02]  /*4030*/  @!P0 FFMA R15, RZ, c[0x0][0x20c], R15 ;  /* 0x00008300ff0f8a23 */ /* 0x000fe4000000000f */
[----:B------:R-:W-:Y:S02]  /*4040*/  @!P1 FMUL R14, R14, c[0x0][0x208] ;  /* 0x000082000e0e9a20 */ /* 0x000fe40000400000 */
[----:B------:R-:W-:Y:S01]  /*4050*/  @!P2 FFMA R13, RZ, c[0x0][0x20c], R13 ;  /* 0x00008300ff0daa23 */ /* 0x000fe2000000000d */
[----:B------:R0:W-:Y:S01]  /*4060*/  @!P0 STG.E [R4.64+0x8], R15 ;  /* 0x0000080f04008986 */ /* 0x0001e2000c10190c */
[----:B------:R-:W-:Y:S01]  /*4070*/  ISETP.GE.AND P0, PT, R70, c[0x0][0x178], PT ;  /* 0x00005e0046007a0c */ /* 0x000fe20003f06270 */
[----:B------:R-:W-:-:S02]  /*4080*/  @!P1 FFMA R3, RZ, c[0x0][0x20c], R14 ;  /* 0x00008300ff039a23 */ /* 0x000fc4000000000e */
[----:B------:R0:W-:Y:S04]  /*4090*/  @!P2 STG.E [R4.64], R13 ;  /* 0x0000000d0400a986 */ /* 0x0001e8000c10190c */
[----:B------:R0:W-:Y:S06]  /*40a0*/  @!P1 STG.E [R4.64+0x4], R3 ;  /* 0x0000040304009986 */ /* 0x0001ec000c10190c */
[----:B------:R-:W-:Y:S05]  /*40b0*/  @P0 EXIT ;  /* 0x000000000000094d */ /* 0x000fea0003800000 */
[----:B0-----:R-:W-:-:S04]  /*40c0*/  FMUL R3, R16, c[0x0][0x208] ;  /* 0x0000820010037a20 */ /* 0x001fc80000400000 */
[----:B------:R-:W-:-:S05]  /*40d0*/  FFMA R3, RZ, c[0x0][0x20c], R3 ;  /* 0x00008300ff037a23 */ /* 0x000fca0000000003 */
[----:B------:R-:W-:Y:S01]  /*40e0*/  STG.E [R4.64+0xc], R3 ;  /* 0x00000c0304007986 */ /* 0x000fe2000c10190c */
[----:B------:R-:W-:Y:S05]  /*40f0*/  EXIT ;  /* 0x000000000000794d */ /* 0x000fea0003800000 */
.L_x_65:
        /* <DEDUP_REMOVED lines=19> */
.L_x_67:
[----:B------:R-:W-:Y:S05]  /*4230*/  BSYNC B0 ;  /* 0x0000000000007941 */ /* 0x000fea0003800000 */
.L_x_66:
        /* <DEDUP_REMOVED lines=8> */
.L_x_69:
[----:B------:R-:W-:Y:S05]  /*42c0*/  BSYNC B0 ;  /* 0x0000000000007941 */ /* 0x000fea0003800000 */
.L_x_68:
        /* <DEDUP_REMOVED lines=8> */
.L_x_71:
[----:B------:R-:W-:Y:S05]  /*4350*/  BSYNC B0 ;  /* 0x0000000000007941 */ /* 0x000fea0003800000 */
.L_x_70:
[----:B------:R-:W-:-:S04]  /*4360*/  IADD3 R70, R70, 0x3, RZ ;  /* 0x0000000346467810 */ /* 0x000fc80007ffe0ff */
[----:B------:R-:W-:-:S13]  /*4370*/  ISETP.GE.AND P0, PT, R70, c[0x0][0x178], PT ;  /* 0x00005e0046007a0c */ /* 0x000fda0003f06270 */
[----:B------:R-:W-:Y:S05]  /*4380*/  @P0 EXIT ;  /* 0x000000000000094d */ /* 0x000fea0003800000 */
[----:B------:R-:W3:Y:S01]  /*4390*/  LDG.E R2, [R2.64+0xc] ;  /* 0x00000c0c02027981 */ /* 0x000ee2000c1e1900 */
[----:B-1----:R-:W-:-:S04]  /*43a0*/  FMUL R7, R16, c[0x0][0x208] ;  /* 0x0000820010077a20 */ /* 0x002fc80000400000 */
[----:B---3--:R-:W-:-:S05]  /*43b0*/  FFMA R7, R2, c[0x0][0x20c], R7 ;  /* 0x0000830002077a23 */ /* 0x008fca0000000007 */
[----:B------:R-:W-:Y:S01]  /*43c0*/  STG.E [R4.64+0xc], R7 ;  /* 0x00000c0704007986 */ /* 0x000fe2000c10190c */
[----:B------:R-:W-:Y:S05]  /*43d0*/  EXIT ;  /* 0x000000000000794d */ /* 0x000fea0003800000 */
        .weak           $__internal_0_$__cuda_sm20_div_s64
        .type           $__internal_0_$__cuda_sm20_div_s64,@function
        .size           $__internal_0_$__cuda_sm20_div_s64,(.L_x_199 - $__internal_0_$__cuda_sm20_div_s64)
$__internal_0_$__cuda_sm20_div_s64:
[----:B------:R-:W-:Y:S02]  /*43e0*/  IADD3 R13, P1, RZ, -R8, RZ ;  /* 0x80000008ff0d7210 */ /* 0x000fe40007f3e0ff */
[----:B------:R-:W-:-:S03]  /*43f0*/  ISETP.GE.AND P0, PT, R7, RZ, PT ;  /* 0x000000ff0700720c */ /* 0x000fc60003f06270 */
[----:B------:R-:W-:Y:S01]  /*4400*/  IMAD.X R0, RZ, RZ, ~R7, P1 ;  /* 0x000000ffff007224 */ /* 0x000fe200008e0e07 */
[----:B------:R-:W-:-:S04]  /*4410*/  SEL R12, R13, R8, !P0 ;  /* 0x000000080d0c7207 */ /* 0x000fc80004000000 */
[----:B------:R-:W-:-:S04]  /*4420*/  SEL R13, R0, R7, !P0 ;  /* 0x00000007000d7207 */ /* 0x000fc80004000000 */
[----:B------:R-:W0:Y:S08]  /*4430*/  I2F.U64.RP R0, R12 ;  /* 0x0000000c00007312 */ /* 0x000e300000309000 */
[----:B0-----:R-:W0:Y:S02]  /*4440*/  MUFU.RCP R10, R0 ;  /* 0x00000000000a7308 */ /* 0x001e240000001000 */
[----:B0-----:R-:W-:-:S06]  /*4450*/  IADD3 R10, R10, 0x1ffffffe, RZ ;  /* 0x1ffffffe0a0a7810 */ /* 0x001fcc0007ffe0ff */
[----:B------:R-:W0:Y:S02]  /*4460*/  F2I.U64.TRUNC R10, R10 ;  /* 0x0000000a000a7311 */ /* 0x000e24000020d800 */
[----:B0-----:R-:W-:-:S04]  /*4470*/  IMAD.WIDE.U32 R2, R10, R12, RZ ;  /* 0x0000000c0a027225 */ /* 0x001fc800078e00ff */
[----:B------:R-:W-:Y:S01]  /*4480*/  IMAD R5, R10, R13, R3 ;  /* 0x0000000d0a057224 */ /* 0x000fe200078e0203 */
[----:B------:R-:W-:-:S03]  /*4490*/  IADD3 R3, P0, RZ, -R2, RZ ;  /* 0x80000002ff037210 */ /* 0x000fc60007f1e0ff */
[----:B------:R-:W-:Y:S02]  /*44a0*/  IMAD R2, R11, R12, R5 ;  /* 0x0000000c0b027224 */ /* 0x000fe400078e0205 */
[----:B------:R-:W-:-:S04]  /*44b0*/  IMAD.HI.U32 R4, R10, R3, RZ ;  /* 0x000000030a047227 */ /* 0x000fc800078e00ff */
[----:B------:R-:W-:Y:S02]  /*44c0*/  IMAD.X R2, RZ, RZ, ~R2, P0 ;  /* 0x000000ffff027224 */ /* 0x000fe400000e0e02 */
[----:B------:R-:W-:Y:S02]  /*44d0*/  IMAD.MOV.U32 R5, RZ, RZ, R10 ;  /* 0x000000ffff057224 */ /* 0x000fe400078e000a */
[-C--:B------:R-:W-:Y:S02]  /*44e0*/  IMAD R0, R11, R2.reuse, RZ ;  /* 0x000000020b007224 */ /* 0x080fe400078e02ff */
[----:B------:R-:W-:-:S04]  /*44f0*/  IMAD.WIDE.U32 R4, P2, R10, R2, R4 ;  /* 0x000000020a047225 */ /* 0x000fc80007840004 */
[----:B------:R-:W-:-:S04]  /*4500*/  IMAD.HI.U32 R2, R11, R2, RZ ;  /* 0x000000020b027227 */ /* 0x000fc800078e00ff */
[----:B------:R-:W-:-:S04]  /*4510*/  IMAD.HI.U32 R3, P1, R11, R3, R4 ;  /* 0x000000030b037227 */ /* 0x000fc80007820004 */
[----:B------:R-:W-:Y:S01]  /*4520*/  IMAD.X R2, R2, 0x1, R11, P2 ;  /* 0x0000000102027824 */ /* 0x000fe200010e060b */
[----:B------:R-:W-:Y:S01]  /*4530*/  IADD3 R21, P0, R0, R3, RZ ;  /* 0x0000000300157210 */ /* 0x000fe20007f1e0ff */
[----:B------:R-:W-:-:S03]  /*4540*/  IMAD.MOV.U32 R11, RZ, RZ, RZ ;  /* 0x000000ffff0b7224 */ /* 0x000fc600078e00ff */
[----:B------:R-:W-:Y:S01]  /*4550*/  IADD3.X R3, RZ, RZ, R2, P0, P1 ;  /* 0x000000ffff037210 */ /* 0x000fe200007e2402 */
[----:B------:R-:W-:Y:S01]  /*4560*/  IMAD.WIDE.U32 R4, R21, R12, RZ ;  /* 0x0000000c15047225 */ /* 0x000fe200078e00ff */
[----:B------:R-:W-:-:S03]  /*4570*/  IADD3 R2, P1, RZ, -R14, RZ ;  /* 0x8000000eff027210 */ /* 0x000fc60007f3e0ff */
[----:B------:R-:W-:Y:S01]  /*4580*/  IMAD R0, R21, R13, R5 ;  /* 0x0000000d15007224 */ /* 0x000fe200078e0205 */
[----:B------:R-:W-:-:S03]  /*4590*/  IADD3 R4, P0, RZ, -R4, RZ ;  /* 0x80000004ff047210 */ /* 0x000fc60007f1e0ff */
[----:B------:R-:W-:Y:S02]  /*45a0*/  IMAD R0, R3, R12, R0 ;  /* 0x0000000c03007224 */ /* 0x000fe400078e0200 */
[----:B------:R-:W-:-:S04]  /*45b0*/  IMAD.HI.U32 R20, R21, R4, RZ ;  /* 0x0000000415147227 */ /* 0x000fc800078e00ff */
[----:B------:R-:W-:Y:S01]  /*45c0*/  IMAD.X R0, RZ, RZ, ~R0, P0 ;  /* 0x000000ffff007224 */ /* 0x000fe200000e0e00 */
[----:B------:R-:W-:-:S03]  /*45d0*/  ISETP.GE.AND P0, PT, R9, RZ, PT ;  /* 0x000000ff0900720c */ /* 0x000fc60003f06270 */
[----:B------:R-:W-:Y:S01]  /*45e0*/  IMAD.WIDE.U32 R20, P4, R21, R0, R20 ;  /* 0x0000000015147225 */ /* 0x000fe20007880014 */
[----:B------:R-:W-:-:S03]  /*45f0*/  SEL R2, R2, R14, !P0 ;  /* 0x0000000e02027207 */ /* 0x000fc60004000000 */
[C---:B------:R-:W-:Y:S02]  /*4600*/  IMAD R5, R3.reuse, R0, RZ ;  /* 0x0000000003057224 */ /* 0x040fe400078e02ff */
[----:B------:R-:W-:-:S04]  /*4610*/  IMAD.HI.U32 R4, P3, R3, R4, R20 ;  /* 0x0000000403047227 */ /* 0x000fc80007860014 */
[----:B------:R-:W-:Y:S01]  /*4620*/  IMAD.HI.U32 R0, R3, R0, RZ ;  /* 0x0000000003007227 */ /* 0x000fe200078e00ff */
[----:B------:R-:W-:-:S03]  /*4630*/  IADD3 R5, P2, R5, R4, RZ ;  /* 0x0000000405057210 */ /* 0x000fc60007f5e0ff */
[----:B------:R-:W-:Y:S02]  /*4640*/  IMAD.X R4, RZ, RZ, ~R9, P1 ;  /* 0x000000ffff047224 */ /* 0x000fe400008e0e09 */
[----:B------:R-:W-:Y:S02]  /*4650*/  IMAD.X R3, R0, 0x1, R3, P4 ;  /* 0x0000000100037824 */ /* 0x000fe400020e0603 */
[----:B------:R-:W-:Y:S01]  /*4660*/  IMAD.HI.U32 R10, R5, R2, RZ ;  /* 0x00000002050a7227 */ /* 0x000fe200078e00ff */
[----:B------:R-:W-:Y:S02]  /*4670*/  SEL R0, R4, R9, !P0 ;  /* 0x0000000904007207 */ /* 0x000fe40004000000 */
[----:B------:R-:W-:-:S03]  /*4680*/  IADD3.X R3, RZ, RZ, R3, P2, P3 ;  /* 0x000000ffff037210 */ /* 0x000fc600017e6403 */
[----:B------:R-:W-:-:S04]  /*4690*/  IMAD.WIDE.U32 R4, R5, R0, R10 ;  /* 0x0000000005047225 */ /* 0x000fc800078e000a */
[C---:B------:R-:W-:Y:S02]  /*46a0*/  IMAD R11, R3.reuse, R0, RZ ;  /* 0x00000000030b7224 */ /* 0x040fe400078e02ff */
[----:B------:R-:W-:-:S04]  /*46b0*/  IMAD.HI.U32 R4, P1, R3, R2, R4 ;  /* 0x0000000203047227 */ /* 0x000fc80007820004 */
[----:B------:R-:W-:Y:S01]  /*46c0*/  IMAD.HI.U32 R3, R3, R0, RZ ;  /* 0x0000000003037227 */ /* 0x000fe200078e00ff */
[----:B------:R-:W-:-:S04]  /*46d0*/  IADD3 R11, P0, R11, R4, RZ ;  /* 0x000000040b0b7210 */ /* 0x000fc80007f1e0ff */
[----:B------:R-:W-:Y:S01]  /*46e0*/  IADD3.X R3, R3, RZ, RZ, P1, !PT ;  /* 0x000000ff03037210 */ /* 0x000fe20000ffe4ff */
[----:B------:R-:W-:-:S04]  /*46f0*/  IMAD.WIDE.U32 R4, R11, R12, RZ ;  /* 0x0000000c0b047225 */ /* 0x000fc800078e00ff */
[----:B------:R-:W-:Y:S01]  /*4700*/  IMAD.X R10, RZ, RZ, R3, P0 ;  /* 0x000000ffff0a7224 */ /* 0x000fe200000e0603 */
[----:B------:R-:W-:Y:S01]  /*4710*/  IADD3 R2, P1, -R4, R2, RZ ;  /* 0x0000000204027210 */ /* 0x000fe20007f3e1ff */
[----:B------:R-:W-:-:S03]  /*4720*/  IMAD R3, R11, R13, R5 ;  /* 0x0000000d0b037224 */ /* 0x000fc600078e0205 */
[-C--:B------:R-:W-:Y:S01]  /*4730*/  ISETP.GE.U32.AND P0, PT, R2, R12.reuse, PT ;  /* 0x0000000c0200720c */ /* 0x080fe20003f06070 */
[-C--:B------:R-:W-:Y:S01]  /*4740*/  IMAD R3, R10, R12.reuse, R3 ;  /* 0x0000000c0a037224 */ /* 0x080fe200078e0203 */
[----:B------:R-:W-:-:S03]  /*4750*/  IADD3 R5, P2, R2, -R12, RZ ;  /* 0x8000000c02057210 */ /* 0x000fc60007f5e0ff */
[----:B------:R-:W-:Y:S01]  /*4760*/  IMAD.X R0, R0, 0x1, ~R3, P1 ;  /* 0x0000000100007824 */ /* 0x000fe200008e0e03 */
[----:B------:R-:W-:-:S03]  /*4770*/  IADD3 R4, P1, R11, 0x1, RZ ;  /* 0x000000010b047810 */ /* 0x000fc60007f3e0ff */
[C---:B------:R-:W-:Y:S01]  /*4780*/  IMAD.X R3, R0.reuse, 0x1, ~R13, P2 ;  /* 0x0000000100037824 */ /* 0x040fe200010e0e0d */
[----:B------:R-:W-:Y:S01]  /*4790*/  ISETP.GE.U32.AND.EX P0, PT, R0, R13, PT, P0 ;  /* 0x0000000d0000720c */ /* 0x000fe20003f06100 */
[----:B------:R-:W-:-:S03]  /*47a0*/  IMAD.X R15, RZ, RZ, R10, P1 ;  /* 0x000000ffff0f7224 */ /* 0x000fc600008e060a */
[----:B------:R-:W-:Y:S02]  /*47b0*/  SEL R5, R5, R2, P0 ;  /* 0x0000000205057207 */ /* 0x000fe40000000000 */
[----:B------:R-:W-:Y:S02]  /*47c0*/  SEL R4, R4, R11, P0 ;  /* 0x0000000b04047207 */ /* 0x000fe40000000000 */
[----:B------:R-:W-:Y:S02]  /*47d0*/  SEL R3, R3, R0, P0 ;  /* 0x0000000003037207 */ /* 0x000fe40000000000 */
[----:B------:R-:W-:Y:S02]  /*47e0*/  ISETP.GE.U32.AND P2, PT, R5, R12, PT ;  /* 0x0000000c0500720c */ /* 0x000fe40003f46070 */
[----:B------:R-:W-:Y:S02]  /*47f0*/  SEL R15, R15, R10, P0 ;  /* 0x0000000a0f0f7207 */ /* 0x000fe40000000000 */
[----:B------:R-:W-:-:S02]  /*4800*/  IADD3 R5, P1, R4, 0x1, RZ ;  /* 0x0000000104057810 */ /* 0x000fc40007f3e0ff */
[----:B------:R-:W-:Y:S02]  /*4810*/  ISETP.GE.U32.AND.EX P0, PT, R3, R13, PT, P2 ;  /* 0x0000000d0300720c */ /* 0x000fe40003f06120 */
[-C--:B------:R-:W-:Y:S02]  /*4820*/  IADD3.X R0, RZ, R15.reuse, RZ, P1, !PT ;  /* 0x0000000fff007210 */ /* 0x080fe40000ffe4ff */
[----:B------:R-:W-:Y:S02]  /*4830*/  SEL R5, R5, R4, P0 ;  /* 0x0000000405057207 */ /* 0x000fe40000000000 */
[----:B------:R-:W-:Y:S02]  /*4840*/  SEL R15, R0, R15, P0 ;  /* 0x0000000f000f7207 */ /* 0x000fe40000000000 */
[----:B------:R-:W-:Y:S02]  /*4850*/  LOP3.LUT R2, R7, R9, RZ, 0x3c, !PT ;  /* 0x0000000907027212 */ /* 0x000fe400078e3cff */
[----:B------:R-:W-:-:S02]  /*4860*/  IADD3 R0, P1, RZ, -R5, RZ ;  /* 0x80000005ff007210 */ /* 0x000fc40007f3e0ff */
[----:B------:R-:W-:Y:S02]  /*4870*/  ISETP.NE.U32.AND P0, PT, R8, RZ, PT ;  /* 0x000000ff0800720c */ /* 0x000fe40003f05070 */
[----:B------:R-:W-:Y:S01]  /*4880*/  ISETP.GE.AND P2, PT, R2, RZ, PT ;  /* 0x000000ff0200720c */ /* 0x000fe20003f46270 */
[----:B------:R-:W-:Y:S01]  /*4890*/  IMAD.X R2, RZ, RZ, ~R15, P1 ;  /* 0x000000ffff027224 */ /* 0x000fe200008e0e0f */
[----:B------:R-:W-:Y:S01]  /*48a0*/  ISETP.NE.AND.EX P0, PT, R7, RZ, PT, P0 ;  /* 0x000000ff0700720c */ /* 0x000fe20003f05300 */
[----:B------:R-:W-:Y:S01]  /*48b0*/  IMAD.MOV.U32 R7, RZ, RZ, 0x0 ;  /* 0x00000000ff077424 */ /* 0x000fe200078e00ff */
[----:B------:R-:W-:Y:S02]  /*48c0*/  SEL R0, R0, R5, !P2 ;  /* 0x0000000500007207 */ /* 0x000fe40005000000 */
[----:B------:R-:W-:Y:S02]  /*48d0*/  SEL R2, R2, R15, !P2 ;  /* 0x0000000f02027207 */ /* 0x000fe40005000000 */
[----:B------:R-:W-:-:S02]  /*48e0*/  SEL R71, R0, 0xffffffff, P0 ;  /* 0xffffffff00477807 */ /* 0x000fc40000000000 */
[----:B------:R-:W-:Y:S01]  /*48f0*/  SEL R2, R2, 0xffffffff, P0 ;  /* 0xffffffff02027807 */ /* 0x000fe20000000000 */
[----:B------:R-:W-:Y:S06]  /*4900*/  RET.REL.NODEC R6 `(_ZN7cutlass9reference6device6kernel11Conv2dFpropINS_6half_tENS_6layout10TensorNHWCES4_S6_fS6_ffNS_16NumericConverterIffLNS_15FloatRoundStyleE2EEENS_12multiply_addIfffEELi4ELi4ELi16ELi8EEEvNS_4conv17Conv2dProblemSizeENS_9TensorRefIT_T0_EENSE_IT1_T2_EENSE_IT3_T4_EESN_T5_SO_) ;  /* 0xffffb6f006007950 */ /* 0x000fec0003c3ffff */
.L_x_72:
[----:B------:R-:W-:-:S00]  /*4910*/  BRA `(.L_x_72) ;  /* 0xfffffff000007947 */ /* 0x000fc0000383ffff */
[----:B------:R-:W-:-:S00]  /*4920*/  NOP ;  /* 0x0000000000007918 */ /* 0x000fc00000000000 */
        /* <DEDUP_REMOVED lines=13> */
.L_x_199:


//--------------------- .text._ZN7cutlass6KernelINS_4conv6kernel23ImplicitGemmConvolutionINS1_11threadblock22ImplicitGemmMultistageINS_4gemm9GemmShapeILi64ELi64ELi64EEENS4_47Conv2dFpropActivationTileAccessIteratorAnalyticINS_11MatrixShapeILi64ELi64EEENS_6half_tENS_6layout10TensorNHWCENS_9transform29PitchLinearWarpRakedThreadMapINS_16PitchLinearShapeILi64ELi64EEELi128ENSH_ILi8ELi4EEELi8EEENS_12AlignedArrayISC_Li8ELi16EEELNS1_9GroupModeE1EEENSF_11threadblock25RegularTileAccessIteratorISB_SC_NSD_37RowMajorTensorOpMultiplicandCrosswiseILi16ELi64EEELi0ESK_Li16EEELNS_4arch14CacheOperation4KindE0ENS4_43Conv2dFpropFilterTileAccessIteratorAnalyticISB_SC_SE_SK_SM_LSN_1ELb0EEENSQ_ISB_SC_NSD_40ColumnMajorTensorOpMultiplicandCrosswiseILi16ELi64EEELi1ESK_Li16EEELSW_1ENS6_11threadblock9MmaPolicyINS6_4warp11MmaTensorOpINS7_ILi32ELi32ELi64EEESC_SS_SC_S10_fNSD_8RowMajorENS14_17MmaTensorOpPolicyINSU_3MmaINS7_ILi16ELi8ELi16EEELi32ESC_S17_SC_NSD_11ColumnMajorEfS17_NSU_13OpMultiplyAddEEENSA_ILi1ELi1EEEEELi1ELb0EbEENSA_ILi0ELi0EEES1H_Li1EEELi3EbEENS_8epilogue11threadblock8EpilogueIS8_S1G_Li1ENS1L_22PredicatedTileIteratorINS1L_26OutputTileOptimalThreadMapINS1L_15OutputTileShapeILi64ELi8ELi2ELi1ELi1EEENS1P_ILi1ELi4ELi1ELi1ELi4EEELi128ELi4ELi32EEEfLb0ENSD_9NoPermuteELb0EEENS1K_4warp24FragmentIteratorTensorOpIS16_S1A_fNS_5ArrayIfLi4ELb1EEES17_EENS1V_20TileIteratorTensorOpIS16_S1A_fS17_EENS1L_18SharedLoadIteratorINS1S_18CompactedThreadMapEfLi16EEENS1K_6thread17LinearCombinationIfLi4EffLNS25_9ScaleType4KindE0ELNS_15FloatRoundStyleE2EfEENSA_ILi0ELi8EEELi2ELi1EEENS12_30GemmIdentityThreadblockSwizzleILi1EEELNS1_8OperatorE0ENS1_17Conv2dProblemSizeELSN_1EEEEEvNT_6ParamsE --------------------------
	.section	.text._ZN7cutlass6KernelINS_4conv6kernel23ImplicitGemmConvolutionINS1_11threadblock22ImplicitGemmMultistageINS_4gemm9GemmShapeILi64ELi64ELi64EEENS4_47Conv2dFpropActivationTileAccessIteratorAnalyticINS_11MatrixShapeILi64ELi64EEENS_6half_tENS_6layout10TensorNHWCENS_9transform29PitchLinearWarpRakedThreadMapINS_16PitchLinearShapeILi64ELi64EEELi128ENSH_ILi8ELi4EEELi8EEENS_12AlignedArrayISC_Li8ELi16EEELNS1_9GroupModeE1EEENSF_11threadblock25RegularTileAccessIteratorISB_SC_NSD_37RowMajorTensorOpMultiplicandCrosswiseILi16ELi64EEELi0ESK_Li16EEELNS_4arch14CacheOperation4KindE0ENS4_43Conv2dFpropFilterTileAccessIteratorAnalyticISB_SC_SE_SK_SM_LSN_1ELb0EEENSQ_ISB_SC_NSD_40ColumnMajorTensorOpMultiplicandCrosswiseILi16ELi64EEELi1ESK_Li16EEELSW_1ENS6_11threadblock9MmaPolicyINS6_4warp11MmaTensorOpINS7_ILi32ELi32ELi64EEESC_SS_SC_S10_fNSD_8RowMajorENS14_17MmaTensorOpPolicyINSU_3MmaINS7_ILi16ELi8ELi16EEELi32ESC_S17_SC_NSD_11ColumnMajorEfS17_NSU_13OpMultiplyAddEEENSA_ILi1ELi1EEEEELi1ELb0EbEENSA_ILi0ELi0EEES1H_Li1EEELi3EbEENS_8epilogue11threadblock8EpilogueIS8_S1G_Li1ENS1L_22PredicatedTileIteratorINS1L_26OutputTileOptimalThreadMapINS1L_15OutputTileShapeILi64ELi8ELi2ELi1ELi1EEENS1P_ILi1ELi4ELi1ELi1ELi4EEELi128ELi4ELi32EEEfLb0ENSD_9NoPermuteELb0EEENS1K_4warp24FragmentIteratorTensorOpIS16_S1A_fNS_5ArrayIfLi4ELb1EEES17_EENS1V_20TileIteratorTensorOpIS16_S1A_fS17_EENS1L_18SharedLoadIteratorINS1S_18CompactedThreadMapEfLi16EEENS1K_6thread17LinearCombinationIfLi4EffLNS25_9ScaleType4KindE0ELNS_15FloatRoundStyleE2EfEENSA_ILi0ELi8EEELi2ELi1EEENS12_30GemmIdentityThreadblockSwizzleILi1EEELNS1_8OperatorE0ENS1_17Conv2dProblemSizeELSN_1EEEEEvNT_6ParamsE,"ax",@progbits
	.sectioninfo	@"SHI_REGISTERS=128"
	.align	128
.text._ZN7cutlass6KernelINS_4conv6kernel23ImplicitGemmConvolutionINS1_11threadblock22ImplicitGemmMultistageINS_4gemm9GemmShapeILi64ELi64ELi64EEENS4_47Conv2dFpropActivationTileAccessIteratorAnalyticINS_11MatrixShapeILi64ELi64EEENS_6half_tENS_6layout10TensorNHWCENS_9transform29PitchLinearWarpRakedThreadMapINS_16PitchLinearShapeILi64ELi64EEELi128ENSH_ILi8ELi4EEELi8EEENS_12AlignedArrayISC_Li8ELi16EEELNS1_9GroupModeE1EEENSF_11threadblock25RegularTileAccessIteratorISB_SC_NSD_37RowMajorTensorOpMultiplicandCrosswiseILi16ELi64EEELi0ESK_Li16EEELNS_4arch14CacheOperation4KindE0ENS4_43Conv2dFpropFilterTileAccessIteratorAnalyticISB_SC_SE_SK_SM_LSN_1ELb0EEENSQ_ISB_SC_NSD_40ColumnMajorTensorOpMultiplicandCrosswiseILi16ELi64EEELi1ESK_Li16EEELSW_1ENS6_11threadblock9MmaPolicyINS6_4warp11MmaTensorOpINS7_ILi32ELi32ELi64EEESC_SS_SC_S10_fNSD_8RowMajorENS14_17MmaTensorOpPolicyINSU_3MmaINS7_ILi16ELi8ELi16EEELi32ESC_S17_SC_NSD_11ColumnMajorEfS17_NSU_13OpMultiplyAddEEENSA_ILi1ELi1EEEEELi1ELb0EbEENSA_ILi0ELi0EEES1H_Li1EEELi3EbEENS_8epilogue11threadblock8EpilogueIS8_S1G_Li1ENS1L_22PredicatedTileIteratorINS1L_26OutputTileOptimalThreadMapINS1L_15OutputTileShapeILi64ELi8ELi2ELi1ELi1EEENS1P_ILi1ELi4ELi1ELi1ELi4EEELi128ELi4ELi32EEEfLb0ENSD_9NoPermuteELb0EEENS1K_4warp24FragmentIteratorTensorOpIS16_S1A_fNS_5ArrayIfLi4ELb1EEES17_EENS1V_20TileIteratorTensorOpIS16_S1A_fS17_EENS1L_18SharedLoadIteratorINS1S_18CompactedThreadMapEfLi16EEENS1K_6thread17LinearCombinationIfLi4EffLNS25_9ScaleType4KindE0ELNS_15FloatRoundStyleE2EfEENSA_ILi0ELi8EEELi2ELi1EEENS12_30GemmIdentityThreadblockSwizzleILi1EEELNS1_8OperatorE0ENS1_17Conv2dProblemSizeELSN_1EEEEEvNT_6ParamsE:
        .type           _ZN7cutlass6KernelINS_4conv6kernel23ImplicitGemmConvolutionINS1_11threadblock22ImplicitGemmMultistageINS_4gemm9GemmShapeILi64ELi64ELi64EEENS4_47Conv2dFpropActivationTileAccessIteratorAnalyticINS_11MatrixShapeILi64ELi64EEENS_6half_tENS_6layout10TensorNHWCENS_9transform29PitchLinearWarpRakedThreadMapINS_16PitchLinearShapeILi64ELi64EEELi128ENSH_ILi8ELi4EEELi8EEENS_12AlignedArrayISC_Li8ELi16EEELNS1_9GroupModeE1EEENSF_11threadblock25RegularTileAccessIteratorISB_SC_NSD_37RowMajorTensorOpMultiplicandCrosswiseILi16ELi64EEELi0ESK_Li16EEELNS_4arch14CacheOperation4KindE0ENS4_43Conv2dFpropFilterTileAccessIteratorAnalyticISB_SC_SE_SK_SM_LSN_1ELb0EEENSQ_ISB_SC_NSD_40ColumnMajorTensorOpMultiplicandCrosswiseILi16ELi64EEELi1ESK_Li16EEELSW_1ENS6_11threadblock9MmaPolicyINS6_4warp11MmaTensorOpINS7_ILi32ELi32ELi64EEESC_SS_SC_S10_fNSD_8RowMajorENS14_17MmaTensorOpPolicyINSU_3MmaINS7_ILi16ELi8ELi16EEELi32ESC_S17_SC_NSD_11ColumnMajorEfS17_NSU_13OpMultiplyAddEEENSA_ILi1ELi1EEEEELi1ELb0EbEENSA_ILi0ELi0EEES1H_Li1EEELi3EbEENS_8epilogue11threadblock8EpilogueIS8_S1G_Li1ENS1L_22PredicatedTileIteratorINS1L_26OutputTileOptimalThreadMapINS1L_15OutputTileShapeILi64ELi8ELi2ELi1ELi1EEENS1P_ILi1ELi4ELi1ELi1ELi4EEELi128ELi4ELi32EEEfLb0ENSD_9NoPermuteELb0EEENS1K_4warp24FragmentIteratorTensorOpIS16_S1A_fNS_5ArrayIfLi4ELb1EEES17_EENS1V_20TileIteratorTensorOpIS16_S1A_fS17_EENS1L_18SharedLoadIteratorINS1S_18CompactedThreadMapEfLi16EEENS1K_6thread17LinearCombinationIfLi4EffLNS25_9ScaleType4KindE0ELNS_15FloatRoundStyleE2EfEENSA_ILi0ELi8EEELi2ELi1EEENS12_30GemmIdentityThreadblockSwizzleILi1EEELNS1_8OperatorE0ENS1_17Conv2dProblemSizeELSN_1EEEEEvNT_6ParamsE,@function
        .size           _ZN7cutlass6KernelINS_4conv6kernel23ImplicitGemmConvolutionINS1_11threadblock22ImplicitGemmMultistageINS_4gemm9GemmShapeILi64ELi64ELi64EEENS4_47Conv2dFpropActivationTileAccessIteratorAnalyticINS_11MatrixShapeILi64ELi64EEENS_6half_tENS_6layout10TensorNHWCENS_9transform29PitchLinearWarpRakedThreadMapINS_16PitchLinearShapeILi64ELi64EEELi128ENSH_ILi8ELi4EEELi8EEENS_12AlignedArrayISC_Li8ELi16EEELNS1_9GroupModeE1EEENSF_11threadblock25RegularTileAccessIteratorISB_SC_NSD_37RowMajorTensorOpMultiplicandCrosswiseILi16ELi64EEELi0ESK_Li16EEELNS_4arch14CacheOperation4KindE0ENS4_43Conv2dFpropFilterTileAccessIteratorAnalyticISB_SC_SE_SK_SM_LSN_1ELb0EEENSQ_ISB_SC_NSD_40ColumnMajorTensorOpMultiplicandCrosswiseILi16ELi64EEELi1ESK_Li16EEELSW_1ENS6_11threadblock9MmaPolicyINS6_4warp11MmaTensorOpINS7_ILi32ELi32ELi64EEESC_SS_SC_S10_fNSD_8RowMajorENS14_17MmaTensorOpPolicyINSU_3MmaINS7_ILi16ELi8ELi16EEELi32ESC_S17_SC_NSD_11ColumnMajorEfS17_NSU_13OpMultiplyAddEEENSA_ILi1ELi1EEEEELi1ELb0EbEENSA_ILi0ELi0EEES1H_Li1EEELi3EbEENS_8epilogue11threadblock8EpilogueIS8_S1G_Li1ENS1L_22PredicatedTileIteratorINS1L_26OutputTileOptimalThreadMapINS1L_15OutputTileShapeILi64ELi8ELi2ELi1ELi1EEENS1P_ILi1ELi4ELi1ELi1ELi4EEELi128ELi4ELi32EEEfLb0ENSD_9NoPermuteELb0EEENS1K_4warp24FragmentIteratorTensorOpIS16_S1A_fNS_5ArrayIfLi4ELb1EEES17_EENS1V_20TileIteratorTensorOpIS16_S1A_fS17_EENS1L_18SharedLoadIteratorINS1S_18CompactedThreadMapEfLi16EEENS1K_6thread17LinearCombinationIfLi4EffLNS25_9ScaleType4KindE0ELNS_15FloatRoundStyleE2EfEENSA_ILi0ELi8EEELi2ELi1EEENS12_30GemmIdentityThreadblockSwizzleILi1EEELNS1_8OperatorE0ENS1_17Conv2dProblemSizeELSN_1EEEEEvNT_6ParamsE,(.L_x_200 - _ZN7cutlass6KernelINS_4conv6kernel23ImplicitGemmConvolutionINS1_11threadblock22ImplicitGemmMultistageINS_4gemm9GemmShapeILi64ELi64ELi64EEENS4_47Conv2dFpropActivationTileAccessIteratorAnalyticINS_11MatrixShapeILi64ELi64EEENS_6half_tENS_6layout10TensorNHWCENS_9transform29PitchLinearWarpRakedThreadMapINS_16PitchLinearShapeILi64ELi64EEELi128ENSH_ILi8ELi4EEELi8EEENS_12AlignedArrayISC_Li8ELi16EEELNS1_9GroupModeE1EEENSF_11threadblock25RegularTileAccessIteratorISB_SC_NSD_37RowMajorTensorOpMultiplicandCrosswiseILi16ELi64EEELi0ESK_Li16EEELNS_4arch14CacheOperation4KindE0ENS4_43Conv2dFpropFilterTileAccessIteratorAnalyticISB_SC_SE_SK_SM_LSN_1ELb0EEENSQ_ISB_SC_NSD_40ColumnMajorTensorOpMultiplicandCrosswiseILi16ELi64EEELi1ESK_Li16EEELSW_1ENS6_11threadblock9MmaPolicyINS6_4warp11MmaTensorOpINS7_ILi32ELi32ELi64EEESC_SS_SC_S10_fNSD_8RowMajorENS14_17MmaTensorOpPolicyINSU_3MmaINS7_ILi16ELi8ELi16EEELi32ESC_S17_SC_NSD_11ColumnMajorEfS17_NSU_13OpMultiplyAddEEENSA_ILi1ELi1EEEEELi1ELb0EbEENSA_ILi0ELi0EEES1H_Li1EEELi3EbEENS_8epilogue11threadblock8EpilogueIS8_S1G_Li1ENS1L_22PredicatedTileIteratorINS1L_26OutputTileOptimalThreadMapINS1L_15OutputTileShapeILi64ELi8ELi2ELi1ELi1EEENS1P_ILi1ELi4ELi1ELi1ELi4EEELi128ELi4ELi32EEEfLb0ENSD_9NoPermuteELb0EEENS1K_4warp24FragmentIteratorTensorOpIS16_S1A_fNS_5ArrayIfLi4ELb1EEES17_EENS1V_20TileIteratorTensorOpIS16_S1A_fS17_EENS1L_18SharedLoadIteratorINS1S_18CompactedThreadMapEfLi16EEENS1K_6thread17LinearCombinationIfLi4EffLNS25_9ScaleType4KindE0ELNS_15FloatRoundStyleE2EfEENSA_ILi0ELi8EEELi2ELi1EEENS12_30GemmIdentityThreadblockSwizzleILi1EEELNS1_8OperatorE0ENS1_17Conv2dProblemSizeELSN_1EEEEEvNT_6ParamsE)
        .other          _ZN7cutlass6KernelINS_4conv6kernel23ImplicitGemmConvolutionINS1_11threadblock22ImplicitGemmMultistageINS_4gemm9GemmShapeILi64ELi64ELi64EEENS4_47Conv2dFpropActivationTileAccessIteratorAnalyticINS_11MatrixShapeILi64ELi64EEENS_6half_tENS_6layout10TensorNHWCENS_9transform29PitchLinearWarpRakedThreadMapINS_16PitchLinearShapeILi64ELi64EEELi128ENSH_ILi8ELi4EEELi8EEENS_12AlignedArrayISC_Li8ELi16EEELNS1_9GroupModeE1EEENSF_11threadblock25RegularTileAccessIteratorISB_SC_NSD_37RowMajorTensorOpMultiplicandCrosswiseILi16ELi64EEELi0ESK_Li16EEELNS_4arch14CacheOperation4KindE0ENS4_43Conv2dFpropFilterTileAccessIteratorAnalyticISB_SC_SE_SK_SM_LSN_1ELb0EEENSQ_ISB_SC_NSD_40ColumnMajorTensorOpMultiplicandCrosswiseILi16ELi64EEELi1ESK_Li16EEELSW_1ENS6_11threadblock9MmaPolicyINS6_4warp11MmaTensorOpINS7_ILi32ELi32ELi64EEESC_SS_SC_S10_fNSD_8RowMajorENS14_17MmaTensorOpPolicyINSU_3MmaINS7_ILi16ELi8ELi16EEELi32ESC_S17_SC_NSD_11ColumnMajorEfS17_NSU_13OpMultiplyAddEEENSA_ILi1ELi1EEEEELi1ELb0EbEENSA_ILi0ELi0EEES1H_Li1EEELi3EbEENS_8epilogue11threadblock8EpilogueIS8_S1G_Li1ENS1L_22PredicatedTileIteratorINS1L_26OutputTileOptimalThreadMapINS1L_15OutputTileShapeILi64ELi8ELi2ELi1ELi1EEENS1P_ILi1ELi4ELi1ELi1ELi4EEELi128ELi4ELi32EEEfLb0ENSD_9NoPermuteELb0EEENS1K_4warp24FragmentIteratorTensorOpIS16_S1A_fNS_5ArrayIfLi4ELb1EEES17_EENS1V_20TileIteratorTensorOpIS16_S1A_fS17_EENS1L_18SharedLoadIteratorINS1S_18CompactedThreadMapEfLi16EEENS1K_6thread17LinearCombinationIfLi4EffLNS25_9ScaleType4KindE0ELNS_15FloatRoundStyleE2EfEENSA_ILi0ELi8EEELi2ELi1EEENS12_30GemmIdentityThreadblockSwizzleILi1EEELNS1_8OperatorE0ENS1_17Conv2dProblemSizeELSN_1EEEEEvNT_6ParamsE,@"STO_CUDA_ENTRY STV_DEFAULT"
_ZN7cutlass6KernelINS_4conv6kernel23ImplicitGemmConvolutionINS1_11threadblock22ImplicitGemmMultistageINS_4gemm9GemmShapeILi64ELi64ELi64EEENS4_47Conv2dFpropActivationTileAccessIteratorAnalyticINS_11MatrixShapeILi64ELi64EEENS_6half_tENS_6layout10TensorNHWCENS_9transform29PitchLinearWarpRakedThreadMapINS_16PitchLinearShapeILi64ELi64EEELi128ENSH_ILi8ELi4EEELi8EEENS_12AlignedArrayISC_Li8ELi16EEELNS1_9GroupModeE1EEENSF_11threadblock25RegularTileAccessIteratorISB_SC_NSD_37RowMajorTensorOpMultiplicandCrosswiseILi16ELi64EEELi0ESK_Li16EEELNS_4arch14CacheOperation4KindE0ENS4_43Conv2dFpropFilterTileAccessIteratorAnalyticISB_SC_SE_SK_SM_LSN_1ELb0EEENSQ_ISB_SC_NSD_40ColumnMajorTensorOpMultiplicandCrosswiseILi16ELi64EEELi1ESK_Li16EEELSW_1ENS6_11threadblock9MmaPolicyINS6_4warp11MmaTensorOpINS7_ILi32ELi32ELi64EEESC_SS_SC_S10_fNSD_8RowMajorENS14_17MmaTensorOpPolicyINSU_3MmaINS7_ILi16ELi8ELi16EEELi32ESC_S17_SC_NSD_11ColumnMajorEfS17_NSU_13OpMultiplyAddEEENSA_ILi1ELi1EEEEELi1ELb0EbEENSA_ILi0ELi0EEES1H_Li1EEELi3EbEENS_8epilogue11threadblock8EpilogueIS8_S1G_Li1ENS1L_22PredicatedTileIteratorINS1L_26OutputTileOptimalThreadMapINS1L_15OutputTileShapeILi64ELi8ELi2ELi1ELi1EEENS1P_ILi1ELi4ELi1ELi1ELi4EEELi128ELi4ELi32EEEfLb0ENSD_9NoPermuteELb0EEENS1K_4warp24FragmentIteratorTensorOpIS16_S1A_fNS_5ArrayIfLi4ELb1EEES17_EENS1V_20TileIteratorTensorOpIS16_S1A_fS17_EENS1L_18SharedLoadIteratorINS1S_18CompactedThreadMapEfLi16EEENS1K_6thread17LinearCombinationIfLi4EffLNS25_9ScaleType4KindE0ELNS_15FloatRoundStyleE2EfEENSA_ILi0ELi8EEELi2ELi1EEENS12_30GemmIdentityThreadblockSwizzleILi1EEELNS1_8OperatorE0ENS1_17Conv2dProblemSizeELSN_1EEEEEvNT_6ParamsE:
[----:B------:R-:W-:Y:S02]  /*0000*/  MOV R1, c[0x0][0x28] ;  /* 0x00000a0000017a02 */ /* 0x000fe40000000f00 */
[----:B------:R-:W1:Y:S01]  /*0010*/  S2R R2, SR_CTAID.Y ;  /* 0x0000000000027919 */ /* 0x000e620000002600 */
[----:B------:R-:W-:-:S03]  /*0020*/  IMAD.MOV.U32 R0, RZ, RZ, -0x1 ;  /* 0xffffffffff007424 */ /* 0x000fc600078e00ff */
[----:B------:R-:W2:Y:S02]  /*0030*/  S2R R17, SR_CTAID.X ;  /* 0x0000000000117919 */ /* 0x000ea40000002500 */
[----:B------:R-:W-:Y:S02]  /*0040*/  SHF.L.U32 R0, R0, c[0x0][0x1c0], RZ ;  /* 0x0000700000007a19 */ /* 0x000fe400000006ff */
[----:B-1----:R-:W-:Y:S02]  /*0050*/  SHF.L.U32 R2, R2, c[0x0][0x1c0], RZ ;  /* 0x0000700002027a19 */ /* 0x002fe400000006ff */
[----:B--2---:R-:W-:Y:S02]  /*0060*/  LOP3.LUT R0, R17, R0, RZ, 0x30, !PT ;  /* 0x0000000011007212 */ /* 0x004fe400078e30ff */
[----:B------:R-:W-:-:S03]  /*0070*/  SHF.R.S32.HI R17, RZ, c[0x0][0x1c0], R17 ;  /* 0x00007000ff117a19 */ /* 0x000fc60000011411 */
[----:B------:R-:W-:-:S05]  /*0080*/  IMAD.IADD R112, R2, 0x1, R0 ;  /* 0x0000000102707824 */ /* 0x000fca00078e0200 */
[----:B------:R-:W-:-:S04]  /*0090*/  ISETP.GE.AND P0, PT, R112, c[0x0][0x1ac], PT ;  /* 0x00006b0070007a0c */ /* 0x000fc80003f06270 */
[----:B------:R-:W-:-:S13]  /*00a0*/  ISETP.GE.OR P0, PT, R17, c[0x0][0x1a8], P0 ;  /* 0x00006a0011007a0c */ /* 0x000fda0000706670 */
[----:B------:R-:W-:Y:S05]  /*00b0*/  @P0 EXIT ;  /* 0x000000000000094d */ /* 0x000fea0003800000 */
[----:B------:R-:W-:Y:S01]  /*00c0*/  IABS R6, c[0x0][0x1a4] ;  /* 0x0000690000067a13 */ /* 0x000fe20000000000 */
[----:B------:R-:W-:Y:S01]  /*00d0*/  ULDC UR5, c[0x0][0x178] ;  /* 0x00005e0000057ab9 */ /* 0x000fe20000000800 */
[----:B------:R-:W-:Y:S01]  /*00e0*/  IABS R2, c[0x0][0x178] ;  /* 0x00005e0000027a13 */ /* 0x000fe20000000000 */
[----:B------:R-:W-:Y:S01]  /*00f0*/  ULDC UR4, c[0x0][0x1a4] ;  /* 0x0000690000047ab9 */ /* 0x000fe20000000800 */
[----:B------:R-:W1:Y:S01]  /*0100*/  I2F.RP R4, R6 ;  /* 0x0000000600047306 */ /* 0x000e620000209400 */
[----:B------:R-:W-:Y:S01]  /*0110*/  ULOP3.LUT UR4, UR5, UR4, URZ, 0x3c, !UPT ;  /* 0x0000000405047292 */ /* 0x000fe2000f8e3c3f */
[----:B------:R-:W-:Y:S01]  /*0120*/  ISETP.NE.AND P5, PT, RZ, c[0x0][0x1a4], PT ;  /* 0x00006900ff007a0c */ /* 0x000fe20003fa5270 */
[----:B------:R-:W-:Y:S01]  /*0130*/  IMAD.MOV.U32 R9, RZ, RZ, c[0x0][0x174] ;  /* 0x00005d00ff097624 */ /* 0x000fe200078e00ff */
[----:B------:R-:W-:Y:S01]  /*0140*/  LOP3.LUT R14, RZ, c[0x0][0x1a4], RZ, 0x33, !PT ;  /* 0x00006900ff0e7a12 */ /* 0x000fe200078e33ff */
[----:B------:R-:W-:Y:S01]  /*0150*/  IMAD.MOV.U32 R10, RZ, RZ, c[0x0][0x16c] ;  /* 0x00005b00ff0a7624 */ /* 0x000fe200078e00ff */
[----:B------:R-:W-:Y:S01]  /*0160*/  IABS R7, c[0x0][0x174] ;  /* 0x00005d0000077a13 */ /* 0x000fe20000000000 */
[----:B------:R-:W-:Y:S01]  /*0170*/  IMAD R9, R9, c[0x0][0x170], RZ ;  /* 0x00005c0009097a24 */ /* 0x000fe200078e02ff */
[----:B------:R-:W-:Y:S01]  /*0180*/  ISETP.LE.AND P1, PT, RZ, UR4, PT ;  /* 0x00000004ff007c0c */ /* 0x000fe2000bf23270 */
[----:B------:R-:W-:Y:S01]  /*0190*/  IMAD.SHL.U32 R112, R112, 0x40, RZ ;  /* 0x0000004070707824 */ /* 0x000fe200078e00ff */
[----:B------:R-:W-:Y:S01]  /*01a0*/  I2F.RP R21, R7 ;  /* 0x0000000700157306 */ /* 0x000fe20000209400 */
[----:B------:R-:W-:Y:S01]  /*01b0*/  IABS R11, c[0x0][0x16c] ;  /* 0x00005b00000b7a13 */ /* 0x000fe20000000000 */
[----:B------:R-:W2:Y:S01]  /*01c0*/  S2R R94, SR_CTAID.Z ;  /* 0x00000000005e7919 */ /* 0x000ea20000002700 */
[----:B------:R-:W-:Y:S01]  /*01d0*/  IABS R16, R9 ;  /* 0x0000000900107213 */ /* 0x000fe20000000000 */
[----:B------:R-:W-:Y:S01]  /*01e0*/  IMAD.MOV.U32 R105, RZ, RZ, c[0x0][0x18c] ;  /* 0x00006300ff697624 */ /* 0x000fe200078e00ff */
[----:B------:R-:W-:Y:S01]  /*01f0*/  LOP3.LUT R10, R10, c[0x0][0x1a4], RZ, 0x3c, !PT ;  /* 0x000069000a0a7a12 */ /* 0x000fe200078e3cff */
[----:B------:R-:W-:Y:S01]  /*0200*/  IMAD.MOV.U32 R71, RZ, RZ, c[0x0][0x190] ;  /* 0x00006400ff477624 */ /* 0x000fe200078e00ff */
[----:B------:R-:W-:Y:S01]  /*0210*/  BSSY B0, `(.L_x_73) ;  /* 0x000013f000007945 */ /* 0x000fe20003800000 */
[----:B-1----:R-:W1:Y:S01]  /*0220*/  MUFU.RCP R4, R4 ;  /* 0x0000000400047308 */ /* 0x002e620000001000 */
[----:B------:R-:W-:-:S07]  /*0230*/  ISETP.GE.AND P3, PT, R10, RZ, PT ;  /* 0x000000ff0a00720c */ /* 0x000fce0003f66270 */
[----:B------:R-:W3:Y:S01]  /*0240*/  I2F.RP R19, R16 ;  /* 0x0000001000137306 */ /* 0x000ee20000209400 */
[----:B-1----:R-:W-:-:S07]  /*0250*/  IADD3 R4, R4, 0xffffffe, RZ ;  /* 0x0ffffffe04047810 */ /* 0x002fce0007ffe0ff */
[----:B------:R-:W1:Y:S01]  /*0260*/  MUFU.RCP R21, R21 ;  /* 0x0000001500157308 */ /* 0x000e620000001000 */
[----:B--2---:R-:W-:-:S07]  /*0270*/  IMAD.SHL.U32 R113, R94, 0x40, RZ ;  /* 0x000000405e717824 */ /* 0x004fce00078e00ff */
[----:B------:R-:W2:Y:S08]  /*0280*/  F2I.FTZ.U32.TRUNC.NTZ R5, R4 ;  /* 0x0000000400057305 */ /* 0x000eb0000021f000 */
[----:B---3--:R-:W3:Y:S01]  /*0290*/  MUFU.RCP R19, R19 ;  /* 0x0000001300137308 */ /* 0x008ee20000001000 */
[----:B-1----:R-:W-:Y:S01]  /*02a0*/  IADD3 R21, R21, 0xffffffe, RZ ;  /* 0x0ffffffe15157810 */ /* 0x002fe20007ffe0ff */
[----:B--2---:R-:W-:-:S06]  /*02b0*/  IMAD.MOV R0, RZ, RZ, -R5 ;  /* 0x000000ffff007224 */ /* 0x004fcc00078e0a05 */
[----:B------:R-:W1:Y:S01]  /*02c0*/  F2I.FTZ.U32.TRUNC.NTZ R21, R21 ;  /* 0x0000001500157305 */ /* 0x000e62000021f000 */
[----:B------:R-:W-:Y:S02]  /*02d0*/  IMAD.MOV.U32 R4, RZ, RZ, RZ ;  /* 0x000000ffff047224 */ /* 0x000fe400078e00ff */
[----:B------:R-:W-:-:S04]  /*02e0*/  IMAD R89, R0, R6, RZ ;  /* 0x0000000600597224 */ /* 0x000fc800078e02ff */
[----:B------:R-:W-:Y:S01]  /*02f0*/  IMAD.HI.U32 R89, R5, R89, R4 ;  /* 0x0000005905597227 */ /* 0x000fe200078e0004 */
[----:B---3--:R-:W-:-:S03]  /*0300*/  IADD3 R19, R19, 0xffffffe, RZ ;  /* 0x0ffffffe13137810 */ /* 0x008fc60007ffe0ff */
[----:B------:R-:W-:Y:S02]  /*0310*/  IMAD.MOV.U32 R4, RZ, RZ, c[0x0][0x19c] ;  /* 0x00006700ff047624 */ /* 0x000fe400078e00ff */
[C---:B------:R-:W-:Y:S01]  /*0320*/  IMAD.HI.U32 R3, R89.reuse, R2, RZ ;  /* 0x0000000259037227 */ /* 0x040fe200078e00ff */
[----:B------:R-:W-:Y:S03]  /*0330*/  F2I.FTZ.U32.TRUNC.NTZ R19, R19 ;  /* 0x0000001300137305 */ /* 0x000fe6000021f000 */
[----:B------:R-:W-:Y:S02]  /*0340*/  IMAD.MOV R0, RZ, RZ, -R3 ;  /* 0x000000ffff007224 */ /* 0x000fe400078e0a03 */
[----:B------:R-:W-:-:S04]  /*0350*/  IMAD.HI.U32 R89, R89, R11, RZ ;  /* 0x0000000b59597227 */ /* 0x000fc800078e00ff */
[----:B------:R-:W-:Y:S02]  /*0360*/  IMAD R0, R6, R0, R2 ;  /* 0x0000000006007224 */ /* 0x000fe400078e0202 */
[----:B------:R-:W-:-:S03]  /*0370*/  IMAD.MOV R10, RZ, RZ, -R89 ;  /* 0x000000ffff0a7224 */ /* 0x000fc600078e0a59 */
[C---:B------:R-:W-:Y:S01]  /*0380*/  ISETP.GT.U32.AND P0, PT, R6.reuse, R0, PT ;  /* 0x000000000600720c */ /* 0x040fe20003f04070 */
[----:B------:R-:W-:Y:S02]  /*0390*/  IMAD R10, R6, R10, R11 ;  /* 0x0000000a060a7224 */ /* 0x000fe400078e020b */
[----:B-1----:R-:W-:-:S04]  /*03a0*/  IMAD.MOV R11, RZ, RZ, -R21 ;  /* 0x000000ffff0b7224 */ /* 0x002fc800078e0a15 */
[----:B------:R-:W-:-:S06]  /*03b0*/  IMAD R11, R11, R7, RZ ;  /* 0x000000070b0b7224 */ /* 0x000fcc00078e02ff */
[--C-:B------:R-:W-:Y:S01]  /*03c0*/  @!P0 IMAD.IADD R0, R0, 0x1, -R6.reuse ;  /* 0x0000000100008824 */ /* 0x100fe200078e0a06 */
[----:B------:R-:W-:Y:S02]  /*03d0*/  @!P0 IADD3 R3, R3, 0x1, RZ ;  /* 0x0000000103038810 */ /* 0x000fe40007ffe0ff */
[----:B------:R-:W-:Y:S02]  /*03e0*/  ISETP.GT.U32.AND P0, PT, R6, R10, PT ;  /* 0x0000000a0600720c */ /* 0x000fe40003f04070 */
[----:B------:R-:W-:Y:S02]  /*03f0*/  ISETP.GE.U32.AND P2, PT, R0, R6, PT ;  /* 0x000000060000720c */ /* 0x000fe40003f46070 */
[----:B------:R-:W1:Y:S09]  /*0400*/  S2R R0, SR_TID.X ;  /* 0x0000000000007919 */ /* 0x000e720000002100 */
[----:B------:R-:W-:Y:S01]  /*0410*/  @!P0 IMAD.IADD R10, R10, 0x1, -R6 ;  /* 0x000000010a0a8824 */ /* 0x000fe200078e0a06 */
[----:B------:R-:W-:-:S02]  /*0420*/  @!P0 IADD3 R89, R89, 0x1, RZ ;  /* 0x0000000159598810 */ /* 0x000fc40007ffe0ff */
[----:B------:R-:W-:-:S05]  /*0430*/  @P2 IADD3 R3, R3, 0x1, RZ ;  /* 0x0000000103032810 */ /* 0x000fca0007ffe0ff */
[----:B------:R-:W-:Y:S01]  /*0440*/  @!P1 IMAD.MOV R3, RZ, RZ, -R3 ;  /* 0x000000ffff039224 */ /* 0x000fe200078e0a03 */
[----:B------:R-:W-:Y:S02]  /*0450*/  ISETP.GE.U32.AND P1, PT, R10, R6, PT ;  /* 0x000000060a00720c */ /* 0x000fe40003f26070 */
[----:B------:R-:W-:Y:S02]  /*0460*/  IABS R6, R9 ;  /* 0x0000000900067213 */ /* 0x000fe40000000000 */
[----:B------:R-:W-:Y:S02]  /*0470*/  SEL R5, R14, R3, !P5 ;  /* 0x000000030e057207 */ /* 0x000fe40006800000 */
[----:B-1----:R-:W-:Y:S01]  /*0480*/  SHF.R.U32.HI R2, RZ, 0x5, R0 ;  /* 0x00000005ff027819 */ /* 0x002fe20000011600 */
[----:B------:R-:W-:Y:S01]  /*0490*/  IMAD.MOV R6, RZ, RZ, -R6 ;  /* 0x000000ffff067224 */ /* 0x000fe200078e0a06 */
[----:B------:R-:W-:Y:S02]  /*04a0*/  IABS R15, R5 ;  /* 0x00000005000f7213 */ /* 0x000fe40000000000 */
[----:B------:R-:W-:-:S02]  /*04b0*/  SHF.R.S32.HI R8, RZ, 0x1f, R0 ;  /* 0x0000001fff087819 */ /* 0x000fc40000011400 */
[----:B------:R-:W1:Y:S01]  /*04c0*/  I2F.RP R3, R15 ;  /* 0x0000000f00037306 */ /* 0x000e620000209400 */
[----:B------:R-:W2:Y:S01]  /*04d0*/  SHFL.IDX PT, R2, R2, RZ, 0x1f ;  /* 0x00001fff02027589 */ /* 0x000ea200000e0000 */
[----:B------:R-:W-:Y:S02]  /*04e0*/  LEA.HI R8, R8, R0, RZ, 0x5 ;  /* 0x0000000008087211 */ /* 0x000fe400078f28ff */
[----:B------:R-:W-:Y:S02]  /*04f0*/  LOP3.LUT R20, R0, 0x1f, RZ, 0xc0, !PT ;  /* 0x0000001f00147812 */ /* 0x000fe400078ec0ff */
[----:B------:R-:W-:Y:S02]  /*0500*/  LOP3.LUT R18, R8, 0xffffffe0, RZ, 0xc0, !PT ;  /* 0xffffffe008127812 */ /* 0x000fe400078ec0ff */
[----:B------:R-:W-:Y:S02]  /*0510*/  SHF.R.S32.HI R8, RZ, 0x5, R8 ;  /* 0x00000005ff087819 */ /* 0x000fe40000011408 */
[----:B------:R-:W-:Y:S01]  /*0520*/  SHF.R.U32.HI R20, RZ, 0x4, R20 ;  /* 0x00000004ff147819 */ /* 0x000fe20000011614 */
[----:B------:R-:W-:Y:S01]  /*0530*/  IMAD.IADD R18, R0, 0x1, -R18 ;  /* 0x0000000100127824 */ /* 0x000fe200078e0a12 */
[----:B------:R-:W-:Y:S01]  /*0540*/  SHF.R.U32.HI R23, RZ, 0x3, R0 ;  /* 0x00000003ff177819 */ /* 0x000fe20000011600 */
[----:B------:R-:W-:Y:S01]  /*0550*/  IMAD.SHL.U32 R8, R8, 0x10, RZ ;  /* 0x0000001008087824 */ /* 0x000fe200078e00ff */
[----:B------:R-:W-:Y:S01]  /*0560*/  IABS R22, R5 ;  /* 0x0000000500167213 */ /* 0x000fe20000000000 */
[----:B-1----:R-:W1:Y:S01]  /*0570*/  MUFU.RCP R3, R3 ;  /* 0x0000000300037308 */ /* 0x002e620000001000 */
[----:B------:R-:W-:-:S02]  /*0580*/  SHF.R.S32.HI R88, RZ, 0x1f, R18 ;  /* 0x0000001fff587819 */ /* 0x000fc40000011412 */
[----:B------:R-:W-:Y:S01]  /*0590*/  LOP3.LUT R13, R0, 0xf, RZ, 0xc0, !PT ;  /* 0x0000000f000d7812 */ /* 0x000fe200078ec0ff */
[----:B------:R-:W-:Y:S01]  /*05a0*/  IMAD.MOV R22, RZ, RZ, -R22 ;  /* 0x000000ffff167224 */ /* 0x000fe200078e0a16 */
[----:B------:R-:W-:Y:S02]  /*05b0*/  LEA.HI R88, R88, R18, RZ, 0x3 ;  /* 0x0000001258587211 */ /* 0x000fe400078f18ff */
[----:B------:R-:W-:Y:S01]  /*05c0*/  LOP3.LUT R23, R23, 0x1, RZ, 0xc0, !PT ;  /* 0x0000000117177812 */ /* 0x000fe200078ec0ff */
[----:B--2---:R2:W3:Y:S01]  /*05d0*/  R2UR UR5, R2 ;  /* 0x00000000020573c2 */ /* 0x0044e200000e0000 */
[----:B------:R-:W-:Y:S02]  /*05e0*/  LEA.HI.SX32 R8, R88, R8, 0x1d ;  /* 0x0000000858087211 */ /* 0x000fe400078feaff */
[----:B------:R-:W-:Y:S02]  /*05f0*/  LOP3.LUT R23, R23, 0x3, R0, 0x78, !PT ;  /* 0x0000000317177812 */ /* 0x000fe400078e7800 */
[C---:B------:R-:W-:Y:S01]  /*0600*/  IADD3 R12, R8.reuse, 0x8, RZ ;  /* 0x00000008080c7810 */ /* 0x040fe20007ffe0ff */
[----:B------:R-:W-:Y:S01]  /*0610*/  IMAD R17, R17, 0x40, R8 ;  /* 0x0000004011117824 */ /* 0x000fe200078e0208 */
[----:B-1----:R-:W-:Y:S01]  /*0620*/  IADD3 R3, R3, 0xffffffe, RZ ;  /* 0x0ffffffe03037810 */ /* 0x002fe20007ffe0ff */
[----:B------:R-:W-:Y:S01]  /*0630*/  IMAD R107, R8, 0xc0, RZ ;  /* 0x000000c0086b7824 */ /* 0x000fe200078e02ff */
[----:B------:R-:W-:-:S02]  /*0640*/  LOP3.LUT R88, R88, 0xfffffff8, RZ, 0xc0, !PT ;  /* 0xfffffff858587812 */ /* 0x000fc400078ec0ff */
[----:B------:R-:W-:Y:S02]  /*0650*/  @P1 IADD3 R89, R89, 0x1, RZ ;  /* 0x0000000159591810 */ /* 0x000fe40007ffe0ff */
[----:B------:R-:W1:Y:S01]  /*0660*/  F2I.FTZ.U32.TRUNC.NTZ R3, R3 ;  /* 0x0000000300037305 */ /* 0x000e62000021f000 */
[----:B------:R-:W-:Y:S01]  /*0670*/  IMAD.IADD R88, R18, 0x1, -R88 ;  /* 0x0000000112587824 */ /* 0x000fe200078e0a58 */
[----:B------:R-:W-:Y:S01]  /*0680*/  IADD3 R10, R8, 0xc, RZ ;  /* 0x0000000c080a7810 */ /* 0x000fe20007ffe0ff */
[----:B------:R-:W-:Y:S01]  /*0690*/  IMAD.MOV.U32 R18, RZ, RZ, RZ ;  /* 0x000000ffff127224 */ /* 0x000fe200078e00ff */
[----:B------:R-:W-:Y:S01]  /*06a0*/  IADD3 R24, R17, 0x8, RZ ;  /* 0x0000000811187810 */ /* 0x000fe20007ffe0ff */
[----:B------:R-:W-:Y:S02]  /*06b0*/  @!P3 IMAD.MOV R89, RZ, RZ, -R89 ;  /* 0x000000ffff59b224 */ /* 0x000fe400078e0a59 */
[----:B--2---:R-:W-:-:S03]  /*06c0*/  IMAD.MOV.U32 R2, RZ, RZ, RZ ;  /* 0x000000ffff027224 */ /* 0x004fc600078e00ff */
[----:B------:R-:W-:Y:S01]  /*06d0*/  SEL R89, R14, R89, !P5 ;  /* 0x000000590e597207 */ /* 0x000fe20006800000 */
[----:B---3--:R-:W-:Y:S01]  /*06e0*/  USHF.R.S32.HI UR31, URZ, 0x1f, UR5 ;  /* 0x0000001f3f1f7899 */ /* 0x008fe20008011405 */
[----:B-1----:R-:W-:-:S03]  /*06f0*/  IMAD.MOV R81, RZ, RZ, -R3 ;  /* 0x000000ffff517224 */ /* 0x002fc600078e0a03 */
[----:B------:R-:W-:Y:S01]  /*0700*/  ULEA.HI UR31, UR31, UR5, URZ, 0x2 ;  /* 0x000000051f1f7291 */ /* 0x000fe2000f8f103f */
[----:B------:R-:W-:-:S03]  /*0710*/  IMAD R81, R81, R15, RZ ;  /* 0x0000000f51517224 */ /* 0x000fc600078e02ff */
[----:B------:R-:W-:Y:S02]  /*0720*/  ULOP3.LUT UR4, UR31, 0xfffffffc, URZ, 0xc0, !UPT ;  /* 0xfffffffc1f047892 */ /* 0x000fe4000f8ec03f */
[----:B------:R-:W-:Y:S01]  /*0730*/  USHF.R.S32.HI UR31, URZ, 0x2, UR31 ;  /* 0x000000023f1f7899 */ /* 0x000fe2000801141f */
[----:B------:R-:W-:Y:S01]  /*0740*/  IMAD.HI.U32 R81, R3, R81, R2 ;  /* 0x0000005103517227 */ /* 0x000fe200078e0002 */
[C-C-:B------:R-:W-:Y:S01]  /*0750*/  LOP3.LUT R2, R20.reuse, 0x3, R0.reuse, 0x78, !PT ;  /* 0x0000000314027812 */ /* 0x140fe200078e7800 */
[----:B------:R-:W-:Y:S01]  /*0760*/  UIADD3 UR4, UR5, -UR4, URZ ;  /* 0x8000000405047290 */ /* 0x000fe2000fffe03f */
[----:B------:R-:W-:Y:S01]  /*0770*/  IABS R3, R12 ;  /* 0x0000000c00037213 */ /* 0x000fe20000000000 */
[----:B------:R-:W-:Y:S01]  /*0780*/  IMAD.SHL.U32 R20, R20, 0x8, RZ ;  /* 0x0000000814147824 */ /* 0x000fe200078e00ff */
[--C-:B------:R-:W-:Y:S01]  /*0790*/  LOP3.LUT R2, R2, 0x4, R0.reuse, 0xf8, !PT ;  /* 0x0000000402027812 */ /* 0x100fe200078ef800 */
[----:B------:R-:W-:Y:S01]  /*07a0*/  ULEA.HI UR30, UR4, UR4, URZ, 0x1 ;  /* 0x00000004041e7291 */ /* 0x000fe2000f8f083f */
[----:B------:R-:W-:Y:S01]  /*07b0*/  LOP3.LUT R12, R12, R5, RZ, 0x3c, !PT ;  /* 0x000000050c0c7212 */ /* 0x000fe200078e3cff */
[----:B------:R-:W-:Y:S01]  /*07c0*/  IMAD.HI.U32 R82, R81, R3, RZ ;  /* 0x0000000351527227 */ /* 0x000fe200078e00ff */
[--C-:B------:R-:W-:Y:S01]  /*07d0*/  LOP3.LUT R20, R20, 0xfffffff8, R0.reuse, 0xe2, !PT ;  /* 0xfffffff814147812 */ /* 0x100fe200078ee200 */
[----:B------:R-:W-:Y:S01]  /*07e0*/  ULOP3.LUT UR29, UR30, 0xfffffffe, URZ, 0xc0, !UPT ;  /* 0xfffffffe1e1d7892 */ /* 0x000fe2000f8ec03f */
[----:B------:R-:W-:Y:S01]  /*07f0*/  LOP3.LUT R0, R23, 0x4, R0, 0xf8, !PT ;  /* 0x0000000417007812 */ /* 0x000fe200078ef800 */
[----:B------:R-:W-:Y:S01]  /*0800*/  IMAD R2, R13, 0x18, R2 ;  /* 0x000000180d027824 */ /* 0x000fe200078e0202 */
[----:B------:R-:W-:Y:S01]  /*0810*/  IABS R23, R112 ;  /* 0x0000007000177213 */ /* 0x000fe20000000000 */
[----:B------:R-:W-:Y:S01]  /*0820*/  IMAD.MOV R13, RZ, RZ, -R19 ;  /* 0x000000ffff0d7224 */ /* 0x000fe200078e0a13 */
[----:B------:R-:W-:Y:S01]  /*0830*/  USHF.L.U32 UR10, UR31, 0x3, URZ ;  /* 0x000000031f0a7899 */ /* 0x000fe2000800063f */
[----:B------:R-:W-:Y:S01]  /*0840*/  IMAD R3, R82, R22, R3 ;  /* 0x0000001652037224 */ /* 0x000fe200078e0203 */
[----:B------:R-:W-:Y:S01]  /*0850*/  USHF.R.S32.HI UR30, URZ, 0x1, UR30 ;  /* 0x000000013f1e7899 */ /* 0x000fe2000801141e */
[----:B------:R-:W-:Y:S01]  /*0860*/  IMAD R13, R13, R16, RZ ;  /* 0x000000100d0d7224 */ /* 0x000fe200078e02ff */
[----:B------:R-:W-:Y:S01]  /*0870*/  UIADD3 UR29, UR4, -UR29, URZ ;  /* 0x8000001d041d7290 */ /* 0x000fe2000fffe03f */
[----:B------:R-:W-:Y:S01]  /*0880*/  IMAD R0, R20, 0x18, R0 ;  /* 0x0000001814007824 */ /* 0x000fe200078e0200 */
[----:B------:R-:W-:Y:S01]  /*0890*/  ISETP.GT.U32.AND P2, PT, R15, R3, PT ;  /* 0x000000030f00720c */ /* 0x000fe20003f44070 */
[----:B------:R-:W-:Y:S01]  /*08a0*/  IMAD.MOV.U32 R20, RZ, RZ, RZ ;  /* 0x000000ffff147224 */ /* 0x000fe200078e00ff */
[----:B------:R-:W-:Y:S01]  /*08b0*/  UIMAD UR9, UR30, 0x300, UR10 ;  /* 0x000003001e0978a4 */ /* 0x000fe2000f8e020a */
[----:B------:R-:W-:Y:S01]  /*08c0*/  IMAD.HI.U32 R85, R19, R13, R18 ;  /* 0x0000000d13557227 */ /* 0x000fe200078e0012 */
[----:B------:R-:W-:Y:S01]  /*08d0*/  IADD3 R13, R8, 0x4, RZ ;  /* 0x00000004080d7810 */ /* 0x000fe20007ffe0ff */
[----:B------:R-:W-:Y:S01]  /*08e0*/  UIMAD UR10, UR29, 0x300, UR10 ;  /* 0x000003001d0a78a4 */ /* 0x000fe2000f8e020a */
[----:B------:R-:W-:Y:S01]  /*08f0*/  IABS R19, R17 ;  /* 0x0000001100137213 */ /* 0x000fe20000000000 */
[----:B------:R-:W-:Y:S01]  /*0900*/  IMAD.HI.U32 R11, R21, R11, R20 ;  /* 0x0000000b150b7227 */ /* 0x000fe200078e0014 */
[----:B------:R-:W-:-:S02]  /*0910*/  IABS R20, R13 ;  /* 0x0000000d00147213 */ /* 0x000fc40000000000 */
[----:B------:R-:W-:Y:S01]  /*0920*/  IABS R21, R8 ;  /* 0x0000000800157213 */ /* 0x000fe20000000000 */
[----:B------:R-:W-:Y:S01]  /*0930*/  IMAD.HI.U32 R14, R85, R19, RZ ;  /* 0x00000013550e7227 */ /* 0x000fe200078e00ff */
[----:B------:R-:W-:Y:S02]  /*0940*/  IABS R18, R10 ;  /* 0x0000000a00127213 */ /* 0x000fe40000000000 */
[----:B------:R-:W-:Y:S01]  /*0950*/  @!P2 IADD3 R82, R82, 0x1, RZ ;  /* 0x000000015252a810 */ /* 0x000fe20007ffe0ff */
[----:B------:R-:W-:Y:S01]  /*0960*/  IMAD.HI.U32 R83, R81, R20, RZ ;  /* 0x0000001451537227 */ /* 0x000fe200078e00ff */
[----:B------:R-:W-:-:S03]  /*0970*/  LOP3.LUT R10, R10, R5, RZ, 0x3c, !PT ;  /* 0x000000050a0a7212 */ /* 0x000fc600078e3cff */
[----:B------:R-:W-:Y:S02]  /*0980*/  @!P2 IMAD.IADD R3, R3, 0x1, -R15 ;  /* 0x000000010303a824 */ /* 0x000fe400078e0a0f */
[----:B------:R-:W-:Y:S02]  /*0990*/  IMAD R20, R83, R22, R20 ;  /* 0x0000001653147224 */ /* 0x000fe400078e0214 */
[----:B------:R-:W-:Y:S01]  /*09a0*/  IMAD.HI.U32 R84, R81, R21, RZ ;  /* 0x0000001551547227 */ /* 0x000fe200078e00ff */
[----:B------:R-:W-:Y:S02]  /*09b0*/  ISETP.GE.U32.AND P4, PT, R3, R15, PT ;  /* 0x0000000f0300720c */ /* 0x000fe40003f86070 */
[----:B------:R-:W-:Y:S01]  /*09c0*/  ISETP.GT.U32.AND P3, PT, R15, R20, PT ;  /* 0x000000140f00720c */ /* 0x000fe20003f64070 */
[----:B------:R-:W-:-:S04]  /*09d0*/  IMAD.HI.U32 R3, R81, R23, RZ ;  /* 0x0000001751037227 */ /* 0x000fc800078e00ff */
[-C--:B------:R-:W-:Y:S02]  /*09e0*/  IMAD R23, R3, R22.reuse, R23 ;  /* 0x0000001603177224 */ /* 0x080fe400078e0217 */
[----:B------:R-:W-:Y:S02]  /*09f0*/  IMAD R21, R84, R22, R21 ;  /* 0x0000001654157224 */ /* 0x000fe400078e0215 */
[----:B------:R-:W-:Y:S01]  /*0a00*/  IMAD R19, R14, R6, R19 ;  /* 0x000000060e137224 */ /* 0x000fe200078e0213 */
[----:B------:R-:W-:Y:S01]  /*0a10*/  ISETP.GT.U32.AND P1, PT, R15, R23, PT ;  /* 0x000000170f00720c */ /* 0x000fe20003f24070 */
[----:B------:R-:W-:Y:S01]  /*0a20*/  IMAD.HI.U32 R81, R81, R18, RZ ;  /* 0x0000001251517227 */ /* 0x000fe200078e00ff */
[----:B------:R-:W-:Y:S02]  /*0a30*/  ISETP.GT.U32.AND P0, PT, R15, R21, PT ;  /* 0x000000150f00720c */ /* 0x000fe40003f04070 */
[----:B------:R-:W-:Y:S01]  /*0a40*/  @P4 IADD3 R82, R82, 0x1, RZ ;  /* 0x0000000152524810 */ /* 0x000fe20007ffe0ff */
[----:B------:R-:W-:Y:S01]  /*0a50*/  @!P3 IMAD.IADD R20, R20, 0x1, -R15 ;  /* 0x000000011414b824 */ /* 0x000fe200078e0a0f */
[----:B------:R-:W-:Y:S01]  /*0a60*/  ISETP.GT.U32.AND P4, PT, R16, R19, PT ;  /* 0x000000131000720c */ /* 0x000fe20003f84070 */
[----:B------:R-:W-:Y:S01]  /*0a70*/  IMAD R18, R81, R22, R18 ;  /* 0x0000001651127224 */ /* 0x000fe200078e0212 */
[----:B------:R-:W-:-:S02]  /*0a80*/  @!P3 IADD3 R83, R83, 0x1, RZ ;  /* 0x000000015353b810 */ /* 0x000fc40007ffe0ff */
[-C--:B------:R-:W-:Y:S02]  /*0a90*/  ISETP.GE.U32.AND P2, PT, R20, R15.reuse, PT ;  /* 0x0000000f1400720c */ /* 0x080fe40003f46070 */
[----:B------:R-:W-:Y:S01]  /*0aa0*/  IADD3 R20, R17, 0x4, RZ ;  /* 0x0000000411147810 */ /* 0x000fe20007ffe0ff */
[--C-:B------:R-:W-:Y:S01]  /*0ab0*/  @!P1 IMAD.IADD R23, R23, 0x1, -R15.reuse ;  /* 0x0000000117179824 */ /* 0x100fe200078e0a0f */
[----:B------:R-:W-:Y:S01]  /*0ac0*/  @!P1 IADD3 R3, R3, 0x1, RZ ;  /* 0x0000000103039810 */ /* 0x000fe20007ffe0ff */
[----:B------:R-:W-:Y:S01]  /*0ad0*/  @!P0 IMAD.IADD R21, R21, 0x1, -R15 ;  /* 0x0000000115158824 */ /* 0x000fe200078e0a0f */
[----:B------:R-:W-:Y:S02]  /*0ae0*/  @!P0 IADD3 R84, R84, 0x1, RZ ;  /* 0x0000000154548810 */ /* 0x000fe40007ffe0ff */
[----:B------:R-:W-:Y:S01]  /*0af0*/  ISETP.GE.U32.AND P6, PT, R23, R15, PT ;  /* 0x0000000f1700720c */ /* 0x000fe20003fc6070 */
[----:B------:R-:W-:Y:S01]  /*0b00*/  @!P4 IMAD.IADD R19, R19, 0x1, -R16 ;  /* 0x000000011313c824 */ /* 0x000fe200078e0a10 */
[----:B------:R-:W-:-:S02]  /*0b10*/  ISETP.GT.U32.AND P0, PT, R15, R18, PT ;  /* 0x000000120f00720c */ /* 0x000fc40003f04070 */
[----:B------:R-:W-:Y:S02]  /*0b20*/  ISETP.GE.AND P1, PT, R12, RZ, PT ;  /* 0x000000ff0c00720c */ /* 0x000fe40003f26270 */
[----:B------:R-:W-:Y:S02]  /*0b30*/  @P2 IADD3 R83, R83, 0x1, RZ ;  /* 0x0000000153532810 */ /* 0x000fe40007ffe0ff */
[----:B------:R-:W-:Y:S02]  /*0b40*/  ISETP.GE.U32.AND P2, PT, R19, R16, PT ;  /* 0x000000101300720c */ /* 0x000fe40003f46070 */
[----:B------:R-:W-:Y:S02]  /*0b50*/  ISETP.GE.U32.AND P5, PT, R21, R15, PT ;  /* 0x0000000f1500720c */ /* 0x000fe40003fa6070 */
[----:B------:R-:W-:Y:S02]  /*0b60*/  LOP3.LUT R21, R17, R9, RZ, 0x3c, !PT ;  /* 0x0000000911157212 */ /* 0x000fe400078e3cff */
[----:B------:R-:W-:Y:S01]  /*0b70*/  @P6 IADD3 R3, R3, 0x1, RZ ;  /* 0x0000000103036810 */ /* 0x000fe20007ffe0ff */
[----:B------:R-:W-:Y:S01]  /*0b80*/  @!P0 IMAD.IADD R18, R18, 0x1, -R15 ;  /* 0x0000000112128824 */ /* 0x000fe200078e0a0f */
[----:B------:R-:W-:Y:S01]  /*0b90*/  ISETP.GE.AND P6, PT, R21, RZ, PT ;  /* 0x000000ff1500720c */ /* 0x000fe20003fc6270 */
[----:B------:R-:W-:Y:S01]  /*0ba0*/  @!P1 IMAD.MOV R82, RZ, RZ, -R82 ;  /* 0x000000ffff529224 */ /* 0x000fe200078e0a52 */
[----:B------:R-:W-:-:S02]  /*0bb0*/  SHF.R.S32.HI R21, RZ, 0x1f, R13 ;  /* 0x0000001fff157819 */ /* 0x000fc4000001140d */
[----:B------:R-:W-:Y:S02]  /*0bc0*/  @!P4 IADD3 R14, R14, 0x1, RZ ;  /* 0x000000010e0ec810 */ /* 0x000fe40007ffe0ff */
[----:B------:R-:W-:Y:S02]  /*0bd0*/  ISETP.GE.U32.AND P1, PT, R18, R15, PT ;  /* 0x0000000f1200720c */ /* 0x000fe40003f26070 */
[----:B------:R-:W-:Y:S02]  /*0be0*/  LEA.HI R21, R21, R13, RZ, 0x3 ;  /* 0x0000000d15157211 */ /* 0x000fe400078f18ff */
[----:B------:R-:W-:Y:S02]  /*0bf0*/  LOP3.LUT R15, R8, R5, RZ, 0x3c, !PT ;  /* 0x00000005080f7212 */ /* 0x000fe400078e3cff */
[----:B------:R-:W-:Y:S02]  /*0c00*/  @P2 IADD3 R14, R14, 0x1, RZ ;  /* 0x000000010e0e2810 */ /* 0x000fe40007ffe0ff */
[----:B------:R-:W-:-:S02]  /*0c10*/  LOP3.LUT R26, R21, 0xfffffff8, RZ, 0xc0, !PT ;  /* 0xfffffff8151a7812 */ /* 0x000fc400078ec0ff */
[----:B------:R-:W-:Y:S01]  /*0c20*/  ISETP.GE.AND P2, PT, R15, RZ, PT ;  /* 0x000000ff0f00720c */ /* 0x000fe20003f46270 */
[----:B------:R-:W-:Y:S01]  /*0c30*/  IMAD.MOV.U32 R79, RZ, RZ, R14 ;  /* 0x000000ffff4f7224 */ /* 0x000fe200078e000e */
[CC--:B------:R-:W-:Y:S01]  /*0c40*/  LOP3.LUT R15, R13.reuse, R5.reuse, RZ, 0x3c, !PT ;  /* 0x000000050d0f7212 */ /* 0x0c0fe200078e3cff */
[----:B------:R-:W-:Y:S01]  /*0c50*/  IMAD.IADD R26, R13, 0x1, -R26 ;  /* 0x000000010d1a7824 */ /* 0x000fe200078e0a1a */
[----:B------:R-:W-:Y:S01]  /*0c60*/  @!P0 IADD3 R81, R81, 0x1, RZ ;  /* 0x0000000151518810 */ /* 0x000fe20007ffe0ff */
[----:B------:R-:W-:Y:S01]  /*0c70*/  @!P6 IMAD.MOV R79, RZ, RZ, -R79 ;  /* 0x000000ffff4fe224 */ /* 0x000fe200078e0a4f */
[C---:B------:R-:W-:Y:S01]  /*0c80*/  LOP3.LUT R18, R112.reuse, R5, RZ, 0x3c, !PT ;  /* 0x0000000570127212 */ /* 0x040fe200078e3cff */
[----:B------:R-:W-:Y:S01]  /*0c90*/  IMAD.IADD R112, R112, 0x1, R8 ;  /* 0x0000000170707824 */ /* 0x000fe200078e0208 */
[----:B------:R-:W-:Y:S02]  /*0ca0*/  IABS R13, R20 ;  /* 0x00000014000d7213 */ /* 0x000fe40000000000 */
[----:B------:R-:W-:-:S02]  /*0cb0*/  ISETP.GE.AND P3, PT, R15, RZ, PT ;  /* 0x000000ff0f00720c */ /* 0x000fc40003f66270 */
[----:B------:R-:W-:Y:S01]  /*0cc0*/  ISETP.NE.AND P4, PT, R9, RZ, PT ;  /* 0x000000ff0900720c */ /* 0x000fe20003f85270 */
[----:B------:R-:W-:Y:S01]  /*0cd0*/  IMAD.MOV.U32 R14, RZ, RZ, R13 ;  /* 0x000000ffff0e7224 */ /* 0x000fe200078e000d */
[----:B------:R-:W-:Y:S02]  /*0ce0*/  LOP3.LUT R15, RZ, R9, RZ, 0x33, !PT ;  /* 0x00000009ff0f7212 */ /* 0x000fe400078e33ff */
[----:B------:R-:W-:Y:S01]  /*0cf0*/  ISETP.GE.AND P0, PT, R18, RZ, PT ;  /* 0x000000ff1200720c */ /* 0x000fe20003f06270 */
[----:B------:R-:W-:Y:S01]  /*0d00*/  IMAD.HI.U32 R52, R85, R14, RZ ;  /* 0x0000000e55347227 */ /* 0x000fe200078e00ff */
[----:B------:R-:W-:Y:S02]  /*0d10*/  @P1 IADD3 R81, R81, 0x1, RZ ;  /* 0x0000000151511810 */ /* 0x000fe40007ffe0ff */
[----:B------:R-:W-:Y:S01]  /*0d20*/  SEL R79, R15, R79, !P4 ;  /* 0x0000004f0f4f7207 */ /* 0x000fe20006000000 */
[----:B------:R-:W-:Y:S01]  /*0d30*/  IMAD R14, R52, R6, R14 ;  /* 0x00000006340e7224 */ /* 0x000fe200078e020e */
[----:B------:R-:W-:Y:S01]  /*0d40*/  ISETP.GE.AND P1, PT, R10, RZ, PT ;  /* 0x000000ff0a00720c */ /* 0x000fe20003f26270 */
[----:B------:R-:W-:Y:S01]  /*0d50*/  @!P3 IMAD.MOV R83, RZ, RZ, -R83 ;  /* 0x000000ffff53b224 */ /* 0x000fe200078e0a53 */
[----:B------:R-:W-:Y:S01]  /*0d60*/  @P5 IADD3 R84, R84, 0x1, RZ ;  /* 0x0000000154545810 */ /* 0x000fe20007ffe0ff */
[----:B------:R-:W-:Y:S01]  /*0d70*/  IMAD.MOV R80, RZ, RZ, -R79 ;  /* 0x000000ffff507224 */ /* 0x000fe200078e0a4f */
[----:B------:R-:W-:-:S02]  /*0d80*/  SHF.R.S32.HI R23, RZ, 0x1f, R8 ;  /* 0x0000001fff177819 */ /* 0x000fc40000011408 */
[----:B------:R-:W-:Y:S01]  /*0d90*/  LOP3.LUT R12, R20, R9, RZ, 0x3c, !PT ;  /* 0x00000009140c7212 */ /* 0x000fe200078e3cff */
[----:B------:R-:W-:Y:S01]  /*0da0*/  IMAD R80, R9, R80, R17 ;  /* 0x0000005009507224 */ /* 0x000fe200078e0211 */
[----:B------:R-:W-:Y:S01]  /*0db0*/  IADD3 R17, R17, 0xc, RZ ;  /* 0x0000000c11117810 */ /* 0x000fe20007ffe0ff */
[----:B------:R-:W-:Y:S01]  /*0dc0*/  @!P0 IMAD.MOV R3, RZ, RZ, -R3 ;  /* 0x000000ffff038224 */ /* 0x000fe200078e0a03 */
[----:B------:R-:W-:Y:S01]  /*0dd0*/  ISETP.NE.AND P0, PT, R5, RZ, PT ;  /* 0x000000ff0500720c */ /* 0x000fe20003f05270 */
[----:B------:R-:W-:Y:S01]  /*0de0*/  @!P2 IMAD.MOV R84, RZ, RZ, -R84 ;  /* 0x000000ffff54a224 */ /* 0x000fe200078e0a54 */
[----:B------:R-:W-:Y:S01]  /*0df0*/  ISETP.GT.U32.AND P2, PT, R16, R14, PT ;  /* 0x0000000e1000720c */ /* 0x000fe20003f44070 */
[----:B------:R-:W-:Y:S01]  /*0e00*/  @!P1 IMAD.MOV R81, RZ, RZ, -R81 ;  /* 0x000000ffff519224 */ /* 0x000fe200078e0a51 */
[----:B------:R-:W-:Y:S02]  /*0e10*/  LOP3.LUT R5, RZ, R5, RZ, 0x33, !PT ;  /* 0x00000005ff057212 */ /* 0x000fe400078e33ff */
[----:B------:R-:W-:-:S02]  /*0e20*/  IABS R10, R80 ;  /* 0x00000050000a7213 */ /* 0x000fc40000000000 */
[C---:B------:R-:W-:Y:S02]  /*0e30*/  SEL R3, R5.reuse, R3, !P0 ;  /* 0x0000000305037207 */ /* 0x040fe40004000000 */
[C---:B------:R-:W-:Y:S02]  /*0e40*/  SEL R84, R5.reuse, R84, !P0 ;  /* 0x0000005405547207 */ /* 0x040fe40004000000 */
[----:B------:R-:W-:Y:S01]  /*0e50*/  SEL R82, R5, R82, !P0 ;  /* 0x0000005205527207 */ /* 0x000fe20004000000 */
[----:B------:R-:W-:Y:S01]  /*0e60*/  IMAD R3, R3, R89, R113 ;  /* 0x0000005903037224 */ /* 0x000fe200078e0271 */
[C---:B------:R-:W-:Y:S01]  /*0e70*/  SEL R83, R5.reuse, R83, !P0 ;  /* 0x0000005305537207 */ /* 0x040fe20004000000 */
[----:B------:R-:W-:Y:S01]  /*0e80*/  @!P2 IMAD.IADD R14, R14, 0x1, -R16 ;  /* 0x000000010e0ea824 */ /* 0x000fe200078e0a10 */
[----:B------:R-:W-:Y:S01]  /*0e90*/  SEL R81, R5, R81, !P0 ;  /* 0x0000005105517207 */ /* 0x000fe20004000000 */
[----:B------:R-:W-:Y:S01]  /*0ea0*/  IMAD.HI.U32 R5, R11, R10, RZ ;  /* 0x0000000a0b057227 */ /* 0x000fe200078e00ff */
[----:B------:R-:W-:-:S02]  /*0eb0*/  LOP3.LUT R19, R24, R9, RZ, 0x3c, !PT ;  /* 0x0000000918137212 */ /* 0x000fc400078e3cff */
[----:B------:R-:W-:Y:S01]  /*0ec0*/  IABS R22, R24 ;  /* 0x0000001800167213 */ /* 0x000fe20000000000 */
[----:B------:R-:W-:Y:S01]  /*0ed0*/  IMAD.MOV R25, RZ, RZ, -R5 ;  /* 0x000000ffff197224 */ /* 0x000fe200078e0a05 */
[----:B------:R-:W-:Y:S01]  /*0ee0*/  ISETP.GE.U32.AND P0, PT, R14, R16, PT ;  /* 0x000000100e00720c */ /* 0x000fe20003f06070 */
[----:B------:R-:W-:Y:S01]  /*0ef0*/  IMAD R113, R88, 0x8, R113 ;  /* 0x0000000858717824 */ /* 0x000fe200078e0271 */
[----:B------:R-:W-:Y:S01]  /*0f00*/  LOP3.LUT R9, R17, R9, RZ, 0x3c, !PT ;  /* 0x0000000911097212 */ /* 0x000fe200078e3cff */
[----:B------:R-:W-:Y:S01]  /*0f10*/  IMAD R25, R7, R25, R10 ;  /* 0x0000001907197224 */ /* 0x000fe200078e020a */
[----:B------:R-:W-:Y:S01]  /*0f20*/  LEA.HI R23, R23, R8, RZ, 0x3 ;  /* 0x0000000817177211 */ /* 0x000fe200078f18ff */
[----:B------:R-:W-:Y:S01]  /*0f30*/  IMAD.HI.U32 R86, R85, R22, RZ ;  /* 0x0000001655567227 */ /* 0x000fe200078e00ff */
[----:B------:R-:W-:Y:S02]  /*0f40*/  ISETP.GE.AND P3, PT, R9, RZ, PT ;  /* 0x000000ff0900720c */ /* 0x000fe40003f66270 */
[----:B------:R-:W-:Y:S01]  /*0f50*/  ISETP.GT.U32.AND P1, PT, R7, R25, PT ;  /* 0x000000190700720c */ /* 0x000fe20003f24070 */
[----:B------:R-:W-:Y:S01]  /*0f60*/  IMAD R22, R86, R6, R22 ;  /* 0x0000000656167224 */ /* 0x000fe200078e0216 */
[----:B------:R-:W-:-:S02]  /*0f70*/  SHF.R.S32.HI R9, RZ, 0x1f, R26 ;  /* 0x0000001fff097819 */ /* 0x000fc4000001141a */
[----:B------:R-:W-:Y:S02]  /*0f80*/  LOP3.LUT R23, R23, 0xfffffff8, RZ, 0xc0, !PT ;  /* 0xfffffff817177812 */ /* 0x000fe400078ec0ff */
[----:B------:R-:W-:Y:S02]  /*0f90*/  @!P2 IADD3 R52, R52, 0x1, RZ ;  /* 0x000000013434a810 */ /* 0x000fe40007ffe0ff */
[----:B------:R-:W-:Y:S01]  /*0fa0*/  LEA.HI R9, R9, R26, RZ, 0x2 ;  /* 0x0000001a09097211 */ /* 0x000fe200078f10ff */
[----:B------:R-:W-:Y:S01]  /*0fb0*/  IMAD.IADD R23, R8, 0x1, -R23 ;  /* 0x0000000108177824 */ /* 0x000fe200078e0a17 */
[----:B------:R-:W-:Y:S02]  /*0fc0*/  @P0 IADD3 R52, R52, 0x1, RZ ;  /* 0x0000000134340810 */ /* 0x000fe40007ffe0ff */
[----:B------:R-:W-:Y:S01]  /*0fd0*/  SHF.R.S32.HI R18, RZ, 0x2, R9 ;  /* 0x00000002ff127819 */ /* 0x000fe20000011409 */
[----:B------:R-:W-:Y:S01]  /*0fe0*/  @!P1 IMAD.IADD R25, R25, 0x1, -R7 ;  /* 0x0000000119199824 */ /* 0x000fe200078e0a07 */
[----:B------:R-:W-:-:S02]  /*0ff0*/  ISETP.GT.U32.AND P0, PT, R16, R22, PT ;  /* 0x000000161000720c */ /* 0x000fc40003f04070 */
[----:B------:R-:W-:Y:S02]  /*1000*/  ISETP.GE.AND P5, PT, R19, RZ, PT ;  /* 0x000000ff1300720c */ /* 0x000fe40003fa6270 */
[----:B------:R-:W-:Y:S02]  /*1010*/  SHF.R.S32.HI R19, RZ, 0x1f, R23 ;  /* 0x0000001fff137819 */ /* 0x000fe40000011417 */
[----:B------:R-:W-:Y:S02]  /*1020*/  LEA.HI R13, R9, R18, RZ, 0x1 ;  /* 0x00000012090d7211 */ /* 0x000fe400078f08ff */
[----:B------:R-:W-:Y:S02]  /*1030*/  ISETP.GE.U32.AND P2, PT, R25, R7, PT ;  /* 0x000000071900720c */ /* 0x000fe40003f46070 */
[----:B------:R-:W-:Y:S02]  /*1040*/  LEA.HI R19, R19, R23, RZ, 0x2 ;  /* 0x0000001713137211 */ /* 0x000fe400078f10ff */
[----:B------:R-:W-:Y:S01]  /*1050*/  LOP3.LUT R13, R13, 0x7fffffe, RZ, 0xc0, !PT ;  /* 0x07fffffe0d0d7812 */ /* 0x000fe200078ec0ff */
[----:B------:R-:W-:Y:S01]  /*1060*/  @!P0 IMAD.IADD R22, R22, 0x1, -R16 ;  /* 0x0000000116168824 */ /* 0x000fe200078e0a10 */
[----:B------:R-:W-:-:S02]  /*1070*/  LOP3.LUT R25, R80, c[0x0][0x174], RZ, 0x3c, !PT ;  /* 0x00005d0050197a12 */ /* 0x000fc400078e3cff */
[----:B------:R-:W-:Y:S01]  /*1080*/  LOP3.LUT R10, R19, 0x1ffffffc, RZ, 0xc0, !PT ;  /* 0x1ffffffc130a7812 */ /* 0x000fe200078ec0ff */
[----:B------:R-:W-:Y:S01]  /*1090*/  IMAD.IADD R13, R18, 0x1, -R13 ;  /* 0x00000001120d7824 */ /* 0x000fe200078e0a0d */
[----:B------:R-:W-:Y:S02]  /*10a0*/  SHF.R.S32.HI R21, RZ, 0x2, R19 ;  /* 0x00000002ff157819 */ /* 0x000fe40000011413 */
[----:B------:R-:W-:Y:S01]  /*10b0*/  @!P0 IADD3 R86, R86, 0x1, RZ ;  /* 0x0000000156568810 */ /* 0x000fe20007ffe0ff */
[----:B------:R-:W-:Y:S01]  /*10c0*/  IMAD.IADD R10, R23, 0x1, -R10 ;  /* 0x00000001170a7824 */ /* 0x000fe200078e0a0a */
[----:B------:R-:W-:Y:S02]  /*10d0*/  IABS R18, R17 ;  /* 0x0000001100127213 */ /* 0x000fe40000000000 */
[----:B------:R-:W-:Y:S02]  /*10e0*/  @!P1 IADD3 R5, R5, 0x1, RZ ;  /* 0x0000000105059810 */ /* 0x000fe40007ffe0ff */
[----:B------:R-:W-:Y:S01]  /*10f0*/  ISETP.GE.AND P0, PT, R25, RZ, PT ;  /* 0x000000ff1900720c */ /* 0x000fe20003f06270 */
[----:B------:R-:W-:Y:S01]  /*1100*/  IMAD.HI.U32 R85, R85, R18, RZ ;  /* 0x0000001255557227 */ /* 0x000fe200078e00ff */
[----:B------:R-:W-:-:S02]  /*1110*/  LEA.HI R19, R19, R21, RZ, 0x1 ;  /* 0x0000001513137211 */ /* 0x000fc400078f08ff */
[----:B------:R-:W-:Y:S01]  /*1120*/  SHF.R.S32.HI R23, RZ, 0x1f, R88 ;  /* 0x0000001fff177819 */ /* 0x000fe20000011458 */
[----:B------:R-:W-:Y:S01]  /*1130*/  IMAD R6, R85, R6, R18 ;  /* 0x0000000655067224 */ /* 0x000fe200078e0212 */
[----:B------:R-:W-:Y:S02]  /*1140*/  @P2 IADD3 R5, R5, 0x1, RZ ;  /* 0x0000000105052810 */ /* 0x000fe40007ffe0ff */
[----:B------:R-:W-:Y:S02]  /*1150*/  LOP3.LUT R19, R19, 0x7fffffe, RZ, 0xc0, !PT ;  /* 0x07fffffe13137812 */ /* 0x000fe400078ec0ff */
[----:B------:R-:W-:Y:S01]  /*1160*/  LEA.HI R23, R23, R88, RZ, 0x2 ;  /* 0x0000005817177211 */ /* 0x000fe200078f10ff */
[----:B------:R-:W-:Y:S01]  /*1170*/  IMAD.MOV.U32 R110, RZ, RZ, R5 ;  /* 0x000000ffff6e7224 */ /* 0x000fe200078e0005 */
[----:B------:R-:W-:Y:S01]  /*1180*/  LOP3.LUT R9, R9, 0x1ffffffc, RZ, 0xc0, !PT ;  /* 0x1ffffffc09097812 */ /* 0x000fe200078ec0ff */
[----:B------:R-:W-:Y:S01]  /*1190*/  IMAD.IADD R19, R21, 0x1, -R19 ;  /* 0x0000000115137824 */ /* 0x000fe200078e0a13 */
[----:B------:R-:W-:Y:S01]  /*11a0*/  LOP3.LUT R21, R23, 0xfffffffc, RZ, 0xc0, !PT ;  /* 0xfffffffc17157812 */ /* 0x000fe200078ec0ff */
[----:B------:R-:W-:Y:S01]  /*11b0*/  @!P0 IMAD.MOV R110, RZ, RZ, -R110 ;  /* 0x000000ffff6e8224 */ /* 0x000fe200078e0a6e */
[----:B------:R-:W-:Y:S01]  /*11c0*/  ISETP.GT.U32.AND P0, PT, R16, R6, PT ;  /* 0x000000061000720c */ /* 0x000fe20003f04070 */
[----:B------:R-:W-:Y:S01]  /*11d0*/  IMAD.IADD R9, R26, 0x1, -R9 ;  /* 0x000000011a097824 */ /* 0x000fe200078e0a09 */
[----:B------:R-:W-:Y:S01]  /*11e0*/  SHF.R.S32.HI R23, RZ, 0x2, R23 ;  /* 0x00000002ff177819 */ /* 0x000fe20000011417 */
[----:B------:R-:W-:Y:S01]  /*11f0*/  IMAD.IADD R21, R88, 0x1, -R21 ;  /* 0x0000000158157824 */ /* 0x000fe200078e0a15 */
[----:B------:R-:W-:Y:S01]  /*1200*/  ISETP.GE.U32.AND P1, PT, R22, R16, PT ;  /* 0x000000101600720c */ /* 0x000fe20003f26070 */
[----:B------:R-:W-:Y:S01]  /*1210*/  IMAD R88, R88, 0x8, R3 ;  /* 0x0000000858587824 */ /* 0x000fe200078e0203 */
[----:B------:R-:W-:Y:S01]  /*1220*/  LOP3.LUT R19, R19, R23, RZ, 0x3c, !PT ;  /* 0x0000001713137212 */ /* 0x000fe200078e3cff */
[----:B------:R-:W-:Y:S01]  /*1230*/  IMAD.MOV.U32 R3, RZ, RZ, c[0x0][0x180] ;  /* 0x00006000ff037624 */ /* 0x000fe200078e00ff */
[----:B------:R-:W-:-:S02]  /*1240*/  LOP3.LUT R10, R21, R10, RZ, 0x3c, !PT ;  /* 0x0000000a150a7212 */ /* 0x000fc400078e3cff */
[----:B------:R-:W-:Y:S02]  /*1250*/  LOP3.LUT R9, R21, R9, RZ, 0x3c, !PT ;  /* 0x0000000915097212 */ /* 0x000fe400078e3cff */
[----:B------:R-:W-:Y:S01]  /*1260*/  LOP3.LUT R13, R13, R23, RZ, 0x3c, !PT ;  /* 0x000000170d0d7212 */ /* 0x000fe200078e3cff */
[----:B------:R-:W-:Y:S01]  /*1270*/  IMAD R10, R19, 0x4, R10 ;  /* 0x00000004130a7824 */ /* 0x000fe200078e020a */
[----:B------:R-:W-:Y:S01]  /*1280*/  IADD3 R18, R89, 0x3f, RZ ;  /* 0x0000003f59127810 */ /* 0x000fe20007ffe0ff */
[----:B------:R-:W-:Y:S01]  /*1290*/  @!P0 IMAD.IADD R6, R6, 0x1, -R16 ;  /* 0x0000000106068824 */ /* 0x000fe200078e0a10 */
[----:B------:R-:W-:Y:S01]  /*12a0*/  ISETP.NE.AND P6, PT, RZ, c[0x0][0x174], PT ;  /* 0x00005d00ff007a0c */ /* 0x000fe20003fc5270 */
[----:B------:R-:W-:Y:S01]  /*12b0*/  IMAD R13, R13, 0x4, R9 ;  /* 0x000000040d0d7824 */ /* 0x000fe200078e0209 */
[----:B------:R-:W-:Y:S01]  /*12c0*/  SHF.R.S32.HI R8, RZ, 0x1f, R18 ;  /* 0x0000001fff087819 */ /* 0x000fe20000011412 */
[----:B------:R-:W-:Y:S01]  /*12d0*/  IMAD.MOV.U32 R9, RZ, RZ, c[0x0][0x17c] ;  /* 0x00005f00ff097624 */ /* 0x000fe200078e00ff */
[----:B------:R-:W-:Y:S01]  /*12e0*/  LOP3.LUT R5, RZ, c[0x0][0x174], RZ, 0x33, !PT ;  /* 0x00005d00ff057a12 */ /* 0x000fe200078e33ff */
[--C-:B------:R-:W-:Y:S01]  /*12f0*/  IMAD R109, R10, 0x8, R107.reuse ;  /* 0x000000080a6d7824 */ /* 0x100fe200078e026b */
[----:B------:R-:W-:Y:S01]  /*1300*/  LEA.HI R8, R8, R18, RZ, 0x6 ;  /* 0x0000001208087211 */ /* 0x000fe200078f30ff */
[----:B------:R-:W-:Y:S01]  /*1310*/  IMAD R10, R9, c[0x0][0x180], RZ ;  /* 0x00006000090a7a24 */ /* 0x000fe200078e02ff */
[----:B------:R-:W-:Y:S01]  /*1320*/  SEL R110, R5, R110, !P6 ;  /* 0x0000006e056e7207 */ /* 0x000fe20007000000 */
[----:B------:R-:W-:Y:S01]  /*1330*/  IMAD R107, R13, 0x8, R107 ;  /* 0x000000080d6b7824 */ /* 0x000fe200078e026b */
[----:B------:R-:W-:-:S02]  /*1340*/  @!P0 IADD3 R85, R85, 0x1, RZ ;  /* 0x0000000155558810 */ /* 0x000fc40007ffe0ff */
[----:B------:R-:W-:Y:S02]  /*1350*/  IADD3 R9, R9, -0x1, RZ ;  /* 0xffffffff09097810 */ /* 0x000fe40007ffe0ff */
[----:B------:R-:W-:Y:S02]  /*1360*/  ISETP.GE.U32.AND P0, PT, R6, R16, PT ;  /* 0x000000100600720c */ /* 0x000fe40003f06070 */
[----:B------:R-:W-:Y:S02]  /*1370*/  ISETP.NE.AND P2, PT, R4, 0x1, PT ;  /* 0x000000010400780c */ /* 0x000fe40003f45270 */
[----:B------:R-:W-:Y:S01]  /*1380*/  SHF.R.S32.HI R87, RZ, 0x6, R8 ;  /* 0x00000006ff577819 */ /* 0x000fe20000011408 */
[----:B------:R-:W-:Y:S01]  /*1390*/  IMAD.MOV R8, RZ, RZ, -R110 ;  /* 0x000000ffff087224 */ /* 0x000fe200078e0a6e */
[----:B------:R-:W-:Y:S01]  /*13a0*/  @P1 IADD3 R86, R86, 0x1, RZ ;  /* 0x0000000156561810 */ /* 0x000fe20007ffe0ff */
[----:B------:R-:W-:Y:S01]  /*13b0*/  IMAD R110, R110, R105, -c[0x0][0x184] ;  /* 0x800061006e6e7624 */ /* 0x000fe200078e0269 */
[----:B------:R-:W-:Y:S01]  /*13c0*/  SEL R4, R9, RZ, !P2 ;  /* 0x000000ff09047207 */ /* 0x000fe20005000000 */
[----:B------:R-:W-:Y:S01]  /*13d0*/  IMAD R80, R8, c[0x0][0x174], R80 ;  /* 0x00005d0008507a24 */ /* 0x000fe200078e0250 */
[----:B------:R-:W-:Y:S01]  /*13e0*/  IADD3 R3, R3, -0x1, RZ ;  /* 0xffffffff03037810 */ /* 0x000fe20007ffe0ff */
[----:B------:R-:W-:Y:S01]  /*13f0*/  @!P5 IMAD.MOV R86, RZ, RZ, -R86 ;  /* 0x000000ffff56d224 */ /* 0x000fe200078e0a56 */
[----:B------:R-:W-:Y:S01]  /*1400*/  ISETP.GE.AND P5, PT, R79, c[0x0][0x160], PT ;  /* 0x000058004f007a0c */ /* 0x000fe20003fa6270 */
[----:B------:R-:W-:Y:S01]  /*1410*/  IMAD R19, R4, c[0x0][0x194], R110 ;  /* 0x0000650004137a24 */ /* 0x000fe200078e026e */
[----:B------:R-:W-:Y:S01]  /*1420*/  SEL R3, R3, RZ, !P2 ;  /* 0x000000ff03037207 */ /* 0x000fe20005000000 */
[----:B------:R-:W-:Y:S01]  /*1430*/  IMAD R79, R79, c[0x0][0x1d4], RZ ;  /* 0x000075004f4f7a24 */ /* 0x000fe200078e02ff */
[----:B------:R-:W-:Y:S01]  /*1440*/  ISETP.GE.AND P2, PT, R12, RZ, PT ;  /* 0x000000ff0c00720c */ /* 0x000fe20003f46270 */
[----:B------:R-:W-:Y:S01]  /*1450*/  IMAD R87, R10, R87, RZ ;  /* 0x000000570a577224 */ /* 0x000fe200078e02ff */
[----:B------:R-:W-:Y:S01]  /*1460*/  @P0 IADD3 R85, R85, 0x1, RZ ;  /* 0x0000000155550810 */ /* 0x000fe20007ffe0ff */
[----:B------:R-:W-:Y:S01]  /*1470*/  IMAD R80, R80, R71, -c[0x0][0x188] ;  /* 0x8000620050507624 */ /* 0x000fe200078e0247 */
[----:B------:R-:W-:-:S02]  /*1480*/  ISETP.LT.OR P0, PT, R19, RZ, P5 ;  /* 0x000000ff1300720c */ /* 0x000fc40002f01670 */
[----:B------:R-:W-:Y:S01]  /*1490*/  IADD3 R107, R107, 0x300, RZ ;  /* 0x000003006b6b7810 */ /* 0x000fe20007ffe0ff */
[----:B------:R-:W-:Y:S01]  /*14a0*/  @!P3 IMAD.MOV R85, RZ, RZ, -R85 ;  /* 0x000000ffff55b224 */ /* 0x000fe200078e0a55 */
[----:B------:R-:W-:Y:S02]  /*14b0*/  PRMT R8, RZ, 0x7610, R8 ;  /* 0x00007610ff087816 */ /* 0x000fe40000000008 */
[----:B------:R-:W-:Y:S02]  /*14c0*/  PRMT R18, RZ, 0x7610, R18 ;  /* 0x00007610ff127816 */ /* 0x000fe40000000012 */
[C---:B------:R-:W-:Y:S01]  /*14d0*/  IADD3 R111, R112.reuse, 0x4, RZ ;  /* 0x00000004706f7810 */ /* 0x040fe20007ffe0ff */
[----:B------:R-:W-:Y:S01]  /*14e0*/  @!P2 IMAD.MOV R52, RZ, RZ, -R52 ;  /* 0x000000ffff34a224 */ /* 0x000fe200078e0a34 */
[C---:B------:R-:W-:Y:S02]  /*14f0*/  IADD3 R10, R112.reuse, 0x8, RZ ;  /* 0x00000008700a7810 */ /* 0x040fe40007ffe0ff */
[----:B------:R-:W-:-:S02]  /*1500*/  IADD3 R9, R112, 0xc, RZ ;  /* 0x0000000c70097810 */ /* 0x000fc40007ffe0ff */
[C---:B------:R-:W-:Y:S02]  /*1510*/  SEL R52, R15.reuse, R52, !P4 ;  /* 0x000000340f347207 */ /* 0x040fe40006000000 */
[C---:B------:R-:W-:Y:S02]  /*1520*/  SEL R86, R15.reuse, R86, !P4 ;  /* 0x000000560f567207 */ /* 0x040fe40006000000 */
[----:B------:R-:W-:Y:S02]  /*1530*/  SEL R85, R15, R85, !P4 ;  /* 0x000000550f557207 */ /* 0x000fe40006000000 */
[----:B------:R-:W-:Y:S02]  /*1540*/  SHF.R.S32.HI R109, RZ, 0x3, R109 ;  /* 0x00000003ff6d7819 */ /* 0x000fe4000001146d */
[----:B------:R-:W-:Y:S02]  /*1550*/  SHF.R.S32.HI R78, RZ, 0x1f, R79 ;  /* 0x0000001fff4e7819 */ /* 0x000fe4000001144f */
[----:B------:R-:W-:-:S02]  /*1560*/  SHF.R.S32.HI R107, RZ, 0x3, R107 ;  /* 0x00000003ff6b7819 */ /* 0x000fc4000001146b */
[----:B------:R-:W-:Y:S01]  /*1570*/  SHF.R.S32.HI R13, RZ, 0x1f, R88 ;  /* 0x0000001fff0d7819 */ /* 0x000fe20000011458 */
[----:B------:R-:W-:Y:S05]  /*1580*/  @P0 BRA `(.L_x_74) ;  /* 0x0000007000000947 */ /* 0x000fea0003800000 */
[----:B------:R-:W-:Y:S01]  /*1590*/  IMAD R12, R3, c[0x0][0x198], R80 ;  /* 0x00006600030c7a24 */ /* 0x000fe200078e0250 */
[----:B------:R-:W-:-:S04]  /*15a0*/  ISETP.GE.AND P0, PT, R19, c[0x0][0x164], PT ;  /* 0x0000590013007a0c */ /* 0x000fc80003f06270 */
[----:B------:R-:W-:-:S04]  /*15b0*/  ISETP.LT.OR P0, PT, R12, RZ, P0 ;  /* 0x000000ff0c00720c */ /* 0x000fc80000701670 */
[----:B------:R-:W-:-:S13]  /*15c0*/  ISETP.GE.OR P0, PT, R12, c[0x0][0x168], P0 ;  /* 0x00005a000c007a0c */ /* 0x000fda0000706670 */
[----:B------:R-:W-:-:S04]  /*15d0*/  @!P0 ISETP.GE.AND P1, PT, R88, c[0x0][0x16c], PT ;  /* 0x00005b0058008a0c */ /* 0x000fc80003f26270 */
[----:B------:R-:W-:-:S04]  /*15e0*/  @!P0 SEL R12, RZ, 0x1, P1 ;  /* 0x00000001ff0c8807 */ /* 0x000fc80000800000 */
[----:B------:R-:W-:Y:S02]  /*15f0*/  @!P0 PRMT R18, R12, 0x7610, R18 ;  /* 0x000076100c128816 */ /* 0x000fe40000000012 */
.L_x_74:
[----:B------:R-:W-:Y:S05]  /*1600*/  BSYNC B0 ;  /* 0x0000000000007941 */ /* 0x000fea0003800000 */
.L_x_73:
[----:B------:R-:W-:Y:S01]  /*1610*/  ISETP.GE.AND P0, PT, R20, RZ, PT ;  /* 0x000000ff1400720c */ /* 0x000fe20003f06270 */
[----:B------:R-:W-:Y:S01]  /*1620*/  IMAD.IADD R12, R14, 0x1, -R16 ;  /* 0x000000010e0c7824 */ /* 0x000fe200078e0a10 */
[-C--:B------:R-:W-:Y:S01]  /*1630*/  ISETP.GT.U32.AND P1, PT, R16, R14.reuse, PT ;  /* 0x0000000e1000720c */ /* 0x080fe20003f24070 */
[----:B------:R-:W-:Y:S01]  /*1640*/  IMAD R20, R3, c[0x0][0x198], R80 ;  /* 0x0000660003147a24 */ /* 0x000fe200078e0250 */
[----:B------:R-:W-:Y:S01]  /*1650*/  PRMT R18, R18, 0x9910, RZ ;  /* 0x0000991012127816 */ /* 0x000fe200000000ff */
[----:B------:R-:W-:Y:S01]  /*1660*/  IMAD R19, R19, c[0x0][0x1d0], RZ ;  /* 0x0000740013137a24 */ /* 0x000fe200078e02ff */
[----:B------:R-:W-:Y:S01]  /*1670*/  SEL R12, R12, R14, !P1 ;  /* 0x0000000e0c0c7207 */ /* 0x000fe20004800000 */
[----:B------:R-:W-:Y:S01]  /*1680*/  IMAD R20, R20, c[0x0][0x1cc], RZ ;  /* 0x0000730014147a24 */ /* 0x000fe200078e02ff */
[----:B------:R-:W-:Y:S01]  /*1690*/  ULDC.64 UR32, c[0x0][0x118] ;  /* 0x0000460000207ab9 */ /* 0x000fe20000000a00 */
[----:B------:R-:W-:Y:S01]  /*16a0*/  IMAD.SHL.U32 R109, R109, 0x10, RZ ;  /* 0x000000106d6d7824 */ /* 0x000fe200078e00ff */
[----:B------:R-:W-:Y:S01]  /*16b0*/  BSSY B0, `(.L_x_75) ;  /* 0x000003b000007945 */ /* 0x000fe20003800000 */
[----:B------:R-:W-:-:S02]  /*16c0*/  IMAD R76, R52, c[0x0][0x1d4], RZ ;  /* 0x00007500344c7a24 */ /* 0x000fc400078e02ff */
[----:B------:R-:W-:Y:S01]  /*16d0*/  @!P0 IMAD.MOV R12, RZ, RZ, -R12 ;  /* 0x000000ffff0c8224 */ /* 0x000fe200078e0a0c */
[----:B------:R-:W-:Y:S02]  /*16e0*/  ISETP.GT.U32.AND P0, PT, R16, R22, PT ;  /* 0x000000161000720c */ /* 0x000fe40003f04070 */
[----:B------:R-:W-:Y:S02]  /*16f0*/  SHF.R.S32.HI R75, RZ, 0x1f, R76 ;  /* 0x0000001fff4b7819 */ /* 0x000fe4000001144c */
[----:B------:R-:W-:-:S04]  /*1700*/  SEL R12, R15, R12, !P4 ;  /* 0x0000000c0f0c7207 */ /* 0x000fc80006000000 */
[----:B------:R-:W-:-:S05]  /*1710*/  IABS R14, R12 ;  /* 0x0000000c000e7213 */ /* 0x000fca0000000000 */
[----:B------:R-:W-:-:S04]  /*1720*/  IMAD.HI.U32 R23, R11, R14, RZ ;  /* 0x0000000e0b177227 */ /* 0x000fc800078e00ff */
[----:B------:R-:W-:-:S04]  /*1730*/  IMAD.MOV R21, RZ, RZ, -R23 ;  /* 0x000000ffff157224 */ /* 0x000fc800078e0a17 */
[----:B------:R-:W-:Y:S02]  /*1740*/  IMAD R21, R7, R21, R14 ;  /* 0x0000001507157224 */ /* 0x000fe400078e020e */
[----:B------:R-:W-:-:S03]  /*1750*/  IMAD.IADD R14, R22, 0x1, -R16 ;  /* 0x00000001160e7824 */ /* 0x000fc600078e0a10 */
[----:B------:R-:W-:Y:S02]  /*1760*/  ISETP.GT.U32.AND P2, PT, R7, R21, PT ;  /* 0x000000150700720c */ /* 0x000fe40003f44070 */
[----:B------:R-:W-:Y:S02]  /*1770*/  SEL R14, R14, R22, !P0 ;  /* 0x000000160e0e7207 */ /* 0x000fe40004000000 */
[----:B------:R-:W-:-:S09]  /*1780*/  LOP3.LUT R22, R12, c[0x0][0x174], RZ, 0x3c, !PT ;  /* 0x00005d000c167a12 */ /* 0x000fd200078e3cff */
[----:B------:R-:W-:Y:S01]  /*1790*/  @!P2 IMAD.IADD R21, R21, 0x1, -R7 ;  /* 0x000000011515a824 */ /* 0x000fe200078e0a07 */
[----:B------:R-:W-:Y:S02]  /*17a0*/  @!P2 IADD3 R23, R23, 0x1, RZ ;  /* 0x000000011717a810 */ /* 0x000fe40007ffe0ff */
[----:B------:R-:W-:Y:S02]  /*17b0*/  ISETP.NE.AND P2, PT, R18, RZ, PT ;  /* 0x000000ff1200720c */ /* 0x000fe40003f45270 */
[----:B------:R-:W-:Y:S02]  /*17c0*/  ISETP.GE.U32.AND P3, PT, R21, R7, PT ;  /* 0x000000071500720c */ /* 0x000fe40003f66070 */
[----:B------:R-:W-:Y:S02]  /*17d0*/  SHF.R.S32.HI R21, RZ, 0x1f, R19 ;  /* 0x0000001fff157819 */ /* 0x000fe40000011413 */
[----:B------:R-:W-:Y:S02]  /*17e0*/  IADD3 R19, P1, P0, R19, R20, R88 ;  /* 0x0000001413137210 */ /* 0x000fe4000783e058 */
[----:B------:R-:W-:-:S04]  /*17f0*/  SHF.R.S32.HI R20, RZ, 0x1f, R20 ;  /* 0x0000001fff147819 */ /* 0x000fc80000011414 */
[----:B------:R-:W-:Y:S02]  /*1800*/  IADD3.X R20, R21, R20, R13, P1, P0 ;  /* 0x0000001415147210 */ /* 0x000fe40000fe040d */
[----:B------:R-:W-:Y:S02]  /*1810*/  ISETP.GE.AND P1, PT, R22, RZ, PT ;  /* 0x000000ff1600720c */ /* 0x000fe40003f26270 */
[----:B------:R-:W-:Y:S02]  /*1820*/  IADD3 R19, P0, R79, R19, RZ ;  /* 0x000000134f137210 */ /* 0x000fe40007f1e0ff */
[----:B------:R-:W-:Y:S02]  /*1830*/  @P3 IADD3 R23, R23, 0x1, RZ ;  /* 0x0000000117173810 */ /* 0x000fe40007ffe0ff */
[----:B------:R-:W-:Y:S01]  /*1840*/  ISETP.GE.AND P3, PT, R24, RZ, PT ;  /* 0x000000ff1800720c */ /* 0x000fe20003f66270 */
[----:B------:R-:W-:Y:S01]  /*1850*/  IMAD.X R20, R78, 0x1, R20, P0 ;  /* 0x000000014e147824 */ /* 0x000fe200000e0614 */
[----:B------:R-:W-:-:S04]  /*1860*/  LEA R18, P0, R19, c[0x0][0x1d8], 0x1 ;  /* 0x0000760013127a11 */ /* 0x000fc800078008ff */
[----:B------:R-:W-:Y:S01]  /*1870*/  LEA.HI.X R19, R19, c[0x0][0x1dc], R20, 0x1, P0 ;  /* 0x0000770013137a11 */ /* 0x000fe200000f0c14 */
[----:B------:R-:W-:Y:S01]  /*1880*/  @!P1 IMAD.MOV R23, RZ, RZ, -R23 ;  /* 0x000000ffff179224 */ /* 0x000fe200078e0a17 */
[----:B------:R-:W-:Y:S02]  /*1890*/  ISETP.GE.AND P0, PT, R17, RZ, PT ;  /* 0x000000ff1100720c */ /* 0x000fe40003f06270 */
[-C--:B------:R-:W-:Y:S01]  /*18a0*/  ISETP.GT.U32.AND P1, PT, R16, R6.reuse, PT ;  /* 0x000000061000720c */ /* 0x080fe20003f24070 */
[----:B------:R-:W-:Y:S01]  /*18b0*/  IMAD.IADD R16, R6, 0x1, -R16 ;  /* 0x0000000106107824 */ /* 0x000fe200078e0a10 */
[----:B------:R-:W-:Y:S01]  /*18c0*/  SEL R23, R5, R23, !P6 ;  /* 0x0000001705177207 */ /* 0x000fe20007000000 */
[----:B------:R-:W-:Y:S01]  /*18d0*/  @!PT LDS RZ, [RZ] ;  /* 0x00000000fffff984 */ /* 0x000fe20000000800 */
[----:B------:R-:W-:Y:S01]  /*18e0*/  @!PT LDS RZ, [RZ] ;  /* 0x00000000fffff984 */ /* 0x000fe20000000800 */
[----:B------:R-:W-:Y:S01]  /*18f0*/  @!PT LDS RZ, [RZ] ;  /* 0x00000000fffff984 */ /* 0x000fe20000000800 */
[----:B------:R1:W-:Y:S01]  /*1900*/  LDGSTS.E.LTC128B.128 [R109], [R18.64], P2 ;  /* 0x00000000126d7fae */ /* 0x0003e20009121d60 */
[----:B------:R-:W-:Y:S01]  /*1910*/  ISETP.GE.AND P2, PT, R52, c[0x0][0x160], PT ;  /* 0x0000580034007a0c */ /* 0x000fe20003f46270 */
[----:B------:R-:W-:Y:S01]  /*1920*/  @!P3 IMAD.MOV R14, RZ, RZ, -R14 ;  /* 0x000000ffff0eb224 */ /* 0x000fe200078e0a0e */
[----:B------:R-:W-:Y:S01]  /*1930*/  SEL R17, R16, R6, !P1 ;  /* 0x0000000610117207 */ /* 0x000fe20004800000 */
[----:B------:R-:W-:Y:S01]  /*1940*/  IMAD R108, R23, R105, -c[0x0][0x184] ;  /* 0x80006100176c7624 */ /* 0x000fe200078e0269 */
[----:B------:R-:W-:Y:S01]  /*1950*/  P2R R6, PR, RZ, 0x4 ;  /* 0x00000004ff067803 */ /* 0x000fe20000000000 */
[----:B------:R-:W-:Y:S01]  /*1960*/  IMAD.MOV R77, RZ, RZ, -R23 ;  /* 0x000000ffff4d7224 */ /* 0x000fe200078e0a17 */
[----:B------:R-:W-:Y:S01]  /*1970*/  SEL R14, R15, R14, !P4 ;  /* 0x0000000e0f0e7207 */ /* 0x000fe20006000000 */
[----:B------:R-:W-:-:S02]  /*1980*/  IMAD R16, R4, c[0x0][0x194], R108 ;  /* 0x0000650004107a24 */ /* 0x000fc400078e026c */
[----:B------:R-:W-:Y:S02]  /*1990*/  @!P0 IMAD.MOV R17, RZ, RZ, -R17 ;  /* 0x000000ffff118224 */ /* 0x000fe400078e0a11 */
[----:B------:R-:W-:Y:S01]  /*19a0*/  IMAD R77, R77, c[0x0][0x174], R12 ;  /* 0x00005d004d4d7a24 */ /* 0x000fe200078e020c */
[----:B------:R-:W-:Y:S02]  /*19b0*/  ISETP.LT.OR P0, PT, R16, RZ, P2 ;  /* 0x000000ff1000720c */ /* 0x000fe40001701670 */
[----:B------:R-:W-:Y:S01]  /*19c0*/  SEL R15, R15, R17, !P4 ;  /* 0x000000110f0f7207 */ /* 0x000fe20006000000 */
[----:B------:R-:W-:-:S10]  /*19d0*/  IMAD R77, R77, R71, -c[0x0][0x188] ;  /* 0x800062004d4d7624 */ /* 0x000fd400078e0247 */
        /* <DEDUP_REMOVED lines=8> */
.L_x_76:
[----:B------:R-:W-:Y:S05]  /*1a60*/  BSYNC B0 ;  /* 0x0000000000007941 */ /* 0x000fea0003800000 */
.L_x_75:
[----:B------:R-:W-:Y:S01]  /*1a70*/  IABS R17, R14 ;  /* 0x0000000e00117213 */ /* 0x000fe20000000000 */
[----:B------:R-:W-:Y:S01]  /*1a80*/  IMAD R16, R16, c[0x0][0x1d0], RZ ;  /* 0x0000740010107a24 */ /* 0x000fe200078e02ff */
[----:B------:R-:W-:Y:S01]  /*1a90*/  IABS R12, R15 ;  /* 0x0000000f000c7213 */ /* 0x000fe20000000000 */
[----:B------:R-:W-:Y:S01]  /*1aa0*/  IMAD.SHL.U32 R107, R107, 0x10, RZ ;  /* 0x000000106b6b7824 */ /* 0x000fe200078e00ff */
[----:B------:R-:W-:Y:S01]  /*1ab0*/  BSSY B0, `(.L_x_77) ;  /* 0x000003f000007945 */ /* 0x000fe20003800000 */
[----:B-1----:R-:W-:-:S04]  /*1ac0*/  IMAD.HI.U32 R18, R11, R17, RZ ;  /* 0x000000110b127227 */ /* 0x002fc800078e00ff */
[----:B------:R-:W-:Y:S02]  /*1ad0*/  IMAD.MOV R20, RZ, RZ, -R18 ;  /* 0x000000ffff147224 */ /* 0x000fe400078e0a12 */
[----:B------:R-:W-:-:S04]  /*1ae0*/  IMAD.HI.U32 R11, R11, R12, RZ ;  /* 0x0000000c0b0b7227 */ /* 0x000fc800078e00ff */
[C---:B------:R-:W-:Y:S02]  /*1af0*/  IMAD R17, R7.reuse, R20, R17 ;  /* 0x0000001407117224 */ /* 0x040fe400078e0211 */
[----:B------:R-:W-:Y:S02]  /*1b00*/  IMAD.MOV R19, RZ, RZ, -R11 ;  /* 0x000000ffff137224 */ /* 0x000fe400078e0a0b */
[----:B------:R-:W-:Y:S01]  /*1b10*/  IMAD R73, R86, c[0x0][0x1d4], RZ ;  /* 0x0000750056497a24 */ /* 0x000fe200078e02ff */
[C---:B------:R-:W-:Y:S01]  /*1b20*/  ISETP.GT.U32.AND P1, PT, R7.reuse, R17, PT ;  /* 0x000000110700720c */ /* 0x040fe20003f24070 */
[----:B------:R-:W-:Y:S02]  /*1b30*/  IMAD R19, R7, R19, R12 ;  /* 0x0000001307137224 */ /* 0x000fe400078e020c */
[----:B------:R-:W-:Y:S01]  /*1b40*/  IMAD R12, R3, c[0x0][0x198], R77 ;  /* 0x00006600030c7a24 */ /* 0x000fe200078e024d */
[----:B------:R-:W-:Y:S02]  /*1b50*/  SHF.R.S32.HI R72, RZ, 0x1f, R73 ;  /* 0x0000001fff487819 */ /* 0x000fe40000011449 */
[----:B------:R-:W-:Y:S01]  /*1b60*/  ISETP.GT.U32.AND P0, PT, R7, R19, PT ;  /* 0x000000130700720c */ /* 0x000fe20003f04070 */
[----:B------:R-:W-:Y:S01]  /*1b70*/  IMAD R20, R12, c[0x0][0x1cc], RZ ;  /* 0x000073000c147a24 */ /* 0x000fe200078e02ff */
[----:B------:R-:W-:-:S04]  /*1b80*/  SHF.R.S32.HI R12, RZ, 0x1f, R16 ;  /* 0x0000001fff0c7819 */ /* 0x000fc80000011410 */
[----:B------:R-:W-:Y:S01]  /*1b90*/  IADD3 R16, P3, P2, R16, R20, R88 ;  /* 0x0000001410107210 */ /* 0x000fe20007a7e058 */
[----:B------:R-:W-:Y:S01]  /*1ba0*/  @!P1 IMAD.IADD R17, R17, 0x1, -R7 ;  /* 0x0000000111119824 */ /* 0x000fe200078e0a07 */
[----:B------:R-:W-:Y:S02]  /*1bb0*/  SHF.R.S32.HI R20, RZ, 0x1f, R20 ;  /* 0x0000001fff147819 */ /* 0x000fe40000011414 */
[----:B------:R-:W-:Y:S02]  /*1bc0*/  @!P1 IADD3 R18, R18, 0x1, RZ ;  /* 0x0000000112129810 */ /* 0x000fe40007ffe0ff */
[----:B------:R-:W-:Y:S01]  /*1bd0*/  IADD3.X R12, R12, R20, R13, P3, P2 ;  /* 0x000000140c0c7210 */ /* 0x000fe20001fe440d */
[----:B------:R-:W-:Y:S01]  /*1be0*/  @!P0 IMAD.IADD R19, R19, 0x1, -R7 ;  /* 0x0000000113138824 */ /* 0x000fe200078e0a07 */
[----:B------:R-:W-:Y:S02]  /*1bf0*/  ISETP.GE.U32.AND P2, PT, R17, R7, PT ;  /* 0x000000071100720c */ /* 0x000fe40003f46070 */
[----:B------:R-:W-:-:S02]  /*1c00*/  LOP3.LUT R17, R14, c[0x0][0x174], RZ, 0x3c, !PT ;  /* 0x00005d000e117a12 */ /* 0x000fc400078e3cff */
[----:B------:R-:W-:Y:S02]  /*1c10*/  ISETP.GE.U32.AND P3, PT, R19, R7, PT ;  /* 0x000000071300720c */ /* 0x000fe40003f66070 */
[----:B------:R-:W-:Y:S02]  /*1c20*/  ISETP.GE.AND P4, PT, R17, RZ, PT ;  /* 0x000000ff1100720c */ /* 0x000fe40003f86270 */
[----:B------:R-:W-:Y:S02]  /*1c30*/  PRMT R7, R8, 0x9910, RZ ;  /* 0x0000991008077816 */ /* 0x000fe400000000ff */
[----:B------:R-:W-:Y:S02]  /*1c40*/  @!P0 IADD3 R11, R11, 0x1, RZ ;  /* 0x000000010b0b8810 */ /* 0x000fe40007ffe0ff */
[----:B------:R-:W-:Y:S02]  /*1c50*/  IADD3 R16, P0, R76, R16, RZ ;  /* 0x000000104c107210 */ /* 0x000fe40007f1e0ff */
[----:B------:R-:W-:-:S02]  /*1c60*/  @P2 IADD3 R18, R18, 0x1, RZ ;  /* 0x0000000112122810 */ /* 0x000fc40007ffe0ff */
[----:B------:R-:W-:Y:S01]  /*1c70*/  ISETP.NE.AND P2, PT, R7, RZ, PT ;  /* 0x000000ff0700720c */ /* 0x000fe20003f45270 */
[----:B------:R-:W-:Y:S01]  /*1c80*/  IMAD.X R12, R75, 0x1, R12, P0 ;  /* 0x000000014b0c7824 */ /* 0x000fe200000e060c */
[----:B------:R-:W-:Y:S01]  /*1c90*/  LOP3.LUT R8, R15, c[0x0][0x174], RZ, 0x3c, !PT ;  /* 0x00005d000f087a12 */ /* 0x000fe200078e3cff */
[----:B------:R-:W-:Y:S01]  /*1ca0*/  @!P4 IMAD.MOV R18, RZ, RZ, -R18 ;  /* 0x000000ffff12c224 */ /* 0x000fe200078e0a12 */
[----:B------:R-:W-:Y:S02]  /*1cb0*/  LEA R20, P0, R16, c[0x0][0x1d8], 0x1 ;  /* 0x0000760010147a11 */ /* 0x000fe400078008ff */
[----:B------:R-:W-:Y:S02]  /*1cc0*/  ISETP.GE.AND P1, PT, R8, RZ, PT ;  /* 0x000000ff0800720c */ /* 0x000fe40003f26270 */
[----:B------:R-:W-:Y:S02]  /*1cd0*/  SEL R18, R5, R18, !P6 ;  /* 0x0000001205127207 */ /* 0x000fe40007000000 */
[----:B------:R-:W-:-:S02]  /*1ce0*/  LEA.HI.X R21, R16, c[0x0][0x1dc], R12, 0x1, P0 ;  /* 0x0000770010157a11 */ /* 0x000fc400000f0c0c */
[----:B------:R-:W-:Y:S01]  /*1cf0*/  @P3 IADD3 R11, R11, 0x1, RZ ;  /* 0x000000010b0b3810 */ /* 0x000fe20007ffe0ff */
[----:B------:R-:W-:Y:S01]  /*1d00*/  IMAD R106, R18, R105, -c[0x0][0x184] ;  /* 0x80006100126a7624 */ /* 0x000fe200078e0269 */
[----:B------:R-:W-:Y:S01]  /*1d10*/  ISETP.GE.AND P3, PT, R86, c[0x0][0x160], PT ;  /* 0x0000580056007a0c */ /* 0x000fe20003f66270 */
[----:B------:R-:W-:Y:S01]  /*1d20*/  @!PT LDS RZ, [RZ] ;  /* 0x00000000fffff984 */ /* 0x000fe20000000800 */
[----:B------:R-:W-:Y:S01]  /*1d30*/  @!PT LDS RZ, [RZ] ;  /* 0x00000000fffff984 */ /* 0x000fe20000000800 */
[----:B------:R-:W-:Y:S01]  /*1d40*/  @!PT LDS RZ, [RZ] ;  /* 0x00000000fffff984 */ /* 0x000fe20000000800 */
[----:B------:R1:W-:Y:S01]  /*1d50*/  LDGSTS.E.LTC128B.128 [R107], [R20.64], P2 ;  /* 0x00000000146b7fae */ /* 0x0003e20009121d60 */
[----:B------:R-:W-:Y:S01]  /*1d60*/  IMAD.MOV R74, RZ, RZ, -R18 ;  /* 0x000000ffff4a7224 */ /* 0x000fe200078e0a12 */
[----:B------:R-:W-:Y:S01]  /*1d70*/  PRMT R7, RZ, 0x7610, R7 ;  /* 0x00007610ff077816 */ /* 0x000fe20000000007 */
[----:B------:R-:W-:Y:S01]  /*1d80*/  IMAD R8, R4, c[0x0][0x194], R106 ;  /* 0x0000650004087a24 */ /* 0x000fe200078e026a */
[----:B------:R-:W-:Y:S01]  /*1d90*/  P2R R12, PR, RZ, 0x8 ;  /* 0x00000008ff0c7803 */ /* 0x000fe20000000000 */
[----:B------:R-:W-:Y:S02]  /*1da0*/  @!P1 IMAD.MOV R11, RZ, RZ, -R11 ;  /* 0x000000ffff0b9224 */ /* 0x000fe400078e0a0b */
[----:B------:R-:W-:Y:S01]  /*1db0*/  IMAD R74, R74, c[0x0][0x174], R14 ;  /* 0x00005d004a4a7a24 */ /* 0x000fe200078e020e */
[----:B------:R-:W-:-:S02]  /*1dc0*/  ISETP.LT.OR P0, PT, R8, RZ, P3 ;  /* 0x000000ff0800720c */ /* 0x000fc40001f01670 */
[----:B------:R-:W-:Y:S01]  /*1dd0*/  SEL R11, R5, R11, !P6 ;  /* 0x0000000b050b7207 */ /* 0x000fe20007000000 */
[----:B------:R-:W-:-:S04]  /*1de0*/  IMAD R74, R74, R71, -c[0x0][0x188] ;  /* 0x800062004a4a7624 */ /* 0x000fc800078e0247 */
[----:B------:R-:W-:-:S04]  /*1df0*/  IMAD.MOV R5, RZ, RZ, -R11 ;  /* 0x000000ffff057224 */ /* 0x000fc800078e0a0b */
[----:B------:R-:W-:Y:S01]  /*1e00*/  IMAD R15, R5, c[0x0][0x174], R15 ;  /* 0x00005d00050f7a24 */ /* 0x000fe200078e020f */
[----:B------:R-:W-:Y:S01]  /*1e10*/  PRMT R5, RZ, 0x7610, R5 ;  /* 0x00007610ff057816 */ /* 0x000fe20000000005 */
        /* <DEDUP_REMOVED lines=8> */
.L_x_78:
[----:B------:R-:W-:Y:S05]  /*1ea0*/  BSYNC B0 ;  /* 0x0000000000007941 */ /* 0x000fea0003800000 */
.L_x_77:
[----:B------:R-:W-:Y:S01]  /*1eb0*/  IMAD R105, R11, R105, -c[0x0][0x184] ;  /* 0x800061000b697624 */ /* 0x000fe200078e0269 */
[----:B------:R-:W-:Y:S01]  /*1ec0*/  ISETP.GE.AND P1, PT, R85, c[0x0][0x160], PT ;  /* 0x0000580055007a0c */ /* 0x000fe20003f26270 */
[----:B------:R-:W-:Y:S01]  /*1ed0*/  IMAD R71, R15, R71, -c[0x0][0x188] ;  /* 0x800062000f477624 */ /* 0x000fe200078e0247 */
[----:B------:R-:W-:Y:S01]  /*1ee0*/  PRMT R7, R7, 0x9910, RZ ;  /* 0x0000991007077816 */ /* 0x000fe200000000ff */
[----:B------:R-:W-:Y:S01]  /*1ef0*/  IMAD R16, R4, c[0x0][0x194], R105 ;  /* 0x0000650004107a24 */ /* 0x000fe200078e0269 */
[----:B------:R-:W-:Y:S01]  /*1f00*/  P2R R11, PR, RZ, 0x2 ;  /* 0x00000002ff0b7803 */ /* 0x000fe20000000000 */
[C---:B------:R-:W-:Y:S01]  /*1f10*/  IMAD R4, R3.reuse, c[0x0][0x198], R71 ;  /* 0x0000660003047a24 */ /* 0x040fe200078e0247 */
[----:B------:R-:W-:Y:S01]  /*1f20*/  UMOV UR8, 0x1 ;  /* 0x0000000100087882 */ /* 0x000fe20000000000 */
[----:B------:R-:W-:Y:S01]  /*1f30*/  IMAD R3, R3, c[0x0][0x198], R74 ;  /* 0x0000660003037a24 */ /* 0x000fe200078e024a */
[----:B------:R-:W-:Y:S01]  /*1f40*/  ISETP.GE.AND P0, PT, R16, c[0x0][0x164], PT ;  /* 0x0000590010007a0c */ /* 0x000fe20003f06270 */
[----:B------:R-:W-:Y:S01]  /*1f50*/  IMAD R14, R8, c[0x0][0x1d0], RZ ;  /* 0x00007400080e7a24 */ /* 0x000fe200078e02ff */
[----:B------:R-:W-:Y:S01]  /*1f60*/  ISETP.LT.OR P1, PT, R16, RZ, P1 ;  /* 0x000000ff1000720c */ /* 0x000fe20000f21670 */
[----:B------:R-:W-:Y:S01]  /*1f70*/  IMAD R8, R3, c[0x0][0x1cc], RZ ;  /* 0x0000730003087a24 */ /* 0x000fe200078e02ff */
[C---:B------:R-:W-:Y:S01]  /*1f80*/  ISETP.LT.OR P0, PT, R4.reuse, RZ, P0 ;  /* 0x000000ff0400720c */ /* 0x040fe20000701670 */
[----:B------:R-:W-:Y:S01]  /*1f90*/  IMAD R3, R4, c[0x0][0x1cc], RZ ;  /* 0x0000730004037a24 */ /* 0x000fe200078e02ff */
[----:B------:R-:W-:Y:S01]  /*1fa0*/  SHF.R.S32.HI R15, RZ, 0x1f, R14 ;  /* 0x0000001fff0f7819 */ /* 0x000fe2000001140e */
[----:B------:R-:W-:Y:S01]  /*1fb0*/  IMAD R16, R16, c[0x0][0x1d0], RZ ;  /* 0x0000740010107a24 */ /* 0x000fe200078e02ff */
[----:B------:R-:W-:Y:S01]  /*1fc0*/  ISETP.GE.OR P0, PT, R4, c[0x0][0x168], P0 ;  /* 0x00005a0004007a0c */ /* 0x000fe20000706670 */
[----:B------:R-:W-:Y:S01]  /*1fd0*/  IMAD R70, R85, c[0x0][0x1d4], RZ ;  /* 0x0000750055467a24 */ /* 0x000fe200078e02ff */
[----:B------:R-:W-:Y:S01]  /*1fe0*/  ULDC UR6, c[0x0][0x180] ;  /* 0x0000600000067ab9 */ /* 0x000fe20000000800 */
[----:B------:R-:W-:Y:S01]  /*1ff0*/  IMAD R104, R112, c[0x0][0x1e8], RZ ;  /* 0x00007a0070687a24 */ /* 0x000fe200078e02ff */
[----:B------:R-:W-:Y:S01]  /*2000*/  PLOP3.LUT P2, PT, P1, P0, PT, 0xa8, 0x0 ;  /* 0x000000000000781c */ /* 0x000fe20000f41570 */
[----:B------:R-:W-:Y:S01]  /*2010*/  UISETP.LT.AND UP0, UPT, UR8, UR6, UPT ;  /* 0x000000060800728c */ /* 0x000fe2000bf01270 */
[----:B------:R-:W-:Y:S01]  /*2020*/  IADD3 R14, P1, P0, R14, R8, R88 ;  /* 0x000000080e0e7210 */ /* 0x000fe2000783e058 */
[----:B------:R-:W-:Y:S01]  /*2030*/  ULEA UR4, UR9, 0x6000, 0x4 ;  /* 0x0000600009047891 */ /* 0x000fe2000f8e203f */
[----:B------:R-:W-:Y:S01]  /*2040*/  SHF.R.S32.HI R8, RZ, 0x1f, R8 ;  /* 0x0000001fff087819 */ /* 0x000fe20000011408 */
[----:B------:R-:W-:Y:S01]  /*2050*/  UMOV UR25, 0x1 ;  /* 0x0000000100197882 */ /* 0x000fe20000000000 */
[----:B------:R-:W-:Y:S01]  /*2060*/  SHF.R.S32.HI R69, RZ, 0x1f, R70 ;  /* 0x0000001fff457819 */ /* 0x000fe20000011446 */
[----:B------:R-:W-:Y:S01]  /*2070*/  UMOV UR26, 0x1 ;  /* 0x00000001001a7882 */ /* 0x000fe20000000000 */
[----:B------:R-:W-:Y:S01]  /*2080*/  IADD3.X R4, R15, R8, R13, P1, P0 ;  /* 0x000000080f047210 */ /* 0x000fe20000fe040d */
[----:B------:R-:W-:Y:S01]  /*2090*/  UMOV UR28, URZ ;  /* 0x0000003f001c7c82 */ /* 0x000fe20008000000 */
[----:B------:R-:W-:Y:S01]  /*20a0*/  SHF.R.S32.HI R15, RZ, 0x1f, R3 ;  /* 0x0000001fff0f7819 */ /* 0x000fe20000011403 */
[----:B------:R-:W-:Y:S01]  /*20b0*/  USHF.L.U32 UR5, UR10, 0x4, URZ ;  /* 0x000000040a057899 */ /* 0x000fe2000800063f */
[----:B------:R-:W-:Y:S01]  /*20c0*/  SHF.R.S32.HI R93, RZ, 0x1f, R104 ;  /* 0x0000001fff5d7819 */ /* 0x000fe20000011468 */
[----:B------:R-:W-:Y:S01]  /*20d0*/  CS2R R102, SRZ ;  /* 0x0000000000667805 */ /* 0x000fe2000001ff00 */
[----:B------:R-:W-:Y:S01]  /*20e0*/  @!P2 ISETP.GE.AND P0, PT, R88, c[0x0][0x16c], PT ;  /* 0x00005b005800aa0c */ /* 0x000fe20003f06270 */
[----:B------:R-:W-:Y:S01]  /*20f0*/  IMAD.MOV.U32 R101, RZ, RZ, 0x2 ;  /* 0x00000002ff657424 */ /* 0x000fe200078e00ff */
[----:B------:R-:W-:Y:S01]  /*2100*/  ISETP.GE.AND P6, PT, R10, c[0x0][0x178], PT ;  /* 0x00005e000a007a0c */ /* 0x000fe20003fc6270 */
[----:B------:R-:W-:Y:S01]  /*2110*/  IMAD.MOV.U32 R100, RZ, RZ, R88 ;  /* 0x000000ffff647224 */ /* 0x000fe200078e0058 */
[----:B------:R-:W-:-:S02]  /*2120*/  @!P2 SEL R8, RZ, 0x1, P0 ;  /* 0x00000001ff08a807 */ /* 0x000fc40000000000 */
[----:B------:R-:W-:Y:S02]  /*2130*/  IADD3 R3, P1, P0, R16, R3, R88 ;  /* 0x0000000310037210 */ /* 0x000fe4000783e058 */
[----:B------:R-:W-:Y:S02]  /*2140*/  SHF.R.S32.HI R16, RZ, 0x1f, R16 ;  /* 0x0000001fff107819 */ /* 0x000fe40000011410 */
[----:B------:R-:W-:Y:S02]  /*2150*/  @!P2 PRMT R5, R8, 0x7610, R5 ;  /* 0x000076100805a816 */ /* 0x000fe40000000005 */
[----:B------:R-:W-:Y:S02]  /*2160*/  IADD3.X R15, R16, R15, R13, P1, P0 ;  /* 0x0000000f100f7210 */ /* 0x000fe40000fe040d */
[----:B------:R-:W-:Y:S02]  /*2170*/  IADD3 R14, P0, R73, R14, RZ ;  /* 0x0000000e490e7210 */ /* 0x000fe40007f1e0ff */
[----:B------:R-:W-:-:S02]  /*2180*/  ISETP.NE.AND P1, PT, R7, RZ, PT ;  /* 0x000000ff0700720c */ /* 0x000fc40003f25270 */
[----:B------:R-:W-:Y:S01]  /*2190*/  PRMT R5, R5, 0x9910, RZ ;  /* 0x0000991005057816 */ /* 0x000fe200000000ff */
[----:B------:R-:W-:Y:S01]  /*21a0*/  IMAD.X R4, R72, 0x1, R4, P0 ;  /* 0x0000000148047824 */ /* 0x000fe200000e0604 */
[C---:B------:R-:W-:Y:S02]  /*21b0*/  LEA R16, P0, R14.reuse, c[0x0][0x1d8], 0x1 ;  /* 0x000076000e107a11 */ /* 0x040fe400078008ff */
[----:B------:R-:W-:Y:S02]  /*21c0*/  ISETP.NE.AND P3, PT, R5, RZ, PT ;  /* 0x000000ff0500720c */ /* 0x000fe40003f65270 */
[----:B------:R-:W-:Y:S02]  /*21d0*/  LEA.HI.X R17, R14, c[0x0][0x1dc], R4, 0x1, P0 ;  /* 0x000077000e117a11 */ /* 0x000fe400000f0c04 */
[----:B------:R-:W-:Y:S02]  /*21e0*/  IADD3 R3, P0, R70, R3, RZ ;  /* 0x0000000346037210 */ /* 0x000fe40007f1e0ff */
[----:B------:R-:W-:Y:S01]  /*21f0*/  ISETP.GE.AND P4, PT, R9, c[0x0][0x178], PT ;  /* 0x00005e0009007a0c */ /* 0x000fe20003f86270 */
[----:B------:R-:W-:Y:S01]  /*2200*/  @!PT LDS RZ, [RZ] ;  /* 0x00000000fffff984 */ /* 0x000fe20000000800 */
[----:B------:R-:W-:Y:S01]  /*2210*/  @!PT LDS RZ, [RZ] ;  /* 0x00000000fffff984 */ /* 0x000fe20000000800 */
[----:B------:R-:W-:Y:S01]  /*2220*/  @!PT LDS RZ, [RZ] ;  /* 0x00000000fffff984 */ /* 0x000fe20000000800 */
[----:B------:R2:W-:Y:S01]  /*2230*/  LDGSTS.E.LTC128B.128 [R109+0xc00], [R16.64], P1 ;  /* 0x00c00000106d7fae */ /* 0x0005e20008921d60 */
[----:B------:R-:W-:Y:S01]  /*2240*/  ISETP.GE.AND P1, PT, R113, R89, PT ;  /* 0x000000597100720c */ /* 0x000fe20003f26270 */
[----:B------:R-:W-:Y:S01]  /*2250*/  IMAD.X R15, R69, 0x1, R15, P0 ;  /* 0x00000001450f7824 */ /* 0x000fe200000e060f */
[----:B------:R-:W-:-:S02]  /*2260*/  LEA R4, P0, R3, c[0x0][0x1d8], 0x1 ;  /* 0x0000760003047a11 */ /* 0x000fc400078008ff */
[----:B------:R-:W-:Y:S02]  /*2270*/  ISETP.LT.AND P2, PT, R112, c[0x0][0x178], !P1 ;  /* 0x00005e0070007a0c */ /* 0x000fe40004f41270 */
[----:B------:R-:W-:Y:S02]  /*2280*/  LEA.HI.X R5, R3, c[0x0][0x1dc], R15, 0x1, P0 ;  /* 0x0000770003057a11 */ /* 0x000fe400000f0c0f */
[----:B------:R-:W-:-:S03]  /*2290*/  ISETP.EQ.AND P2, PT, R84, RZ, P2 ;  /* 0x000000ff5400720c */ /* 0x000fc60001742270 */
[----:B------:R3:W-:Y:S01]  /*22a0*/  LDGSTS.E.LTC128B.128 [R107+0xc00], [R4.64], P3 ;  /* 0x00c00000046b7fae */ /* 0x0007e20009921d60 */
[----:B------:R-:W-:-:S04]  /*22b0*/  ISETP.LT.AND P3, PT, R111, c[0x0][0x178], !P1 ;  /* 0x00005e006f007a0c */ /* 0x000fc80004f61270 */
[----:B------:R-:W-:Y:S02]  /*22c0*/  ISETP.EQ.AND P3, PT, R83, RZ, P3 ;  /* 0x000000ff5300720c */ /* 0x000fe40001f62270 */
[----:B---3--:R-:W-:-:S04]  /*22d0*/  IADD3 R4, P0, R113, R104, RZ ;  /* 0x0000006871047210 */ /* 0x008fc80007f1e0ff */
[----:B------:R-:W-:Y:S02]  /*22e0*/  LEA.HI.X.SX32 R3, R113, R93, 0x1, P0 ;  /* 0x0000005d71037211 */ /* 0x000fe400000f0eff */
[----:B------:R-:W-:-:S04]  /*22f0*/  LEA R14, P0, R4, c[0x0][0x1f0], 0x1 ;  /* 0x00007c00040e7a11 */ /* 0x000fc800078008ff */
[----:B------:R-:W-:Y:S01]  /*2300*/  LEA.HI.X R15, R4, c[0x0][0x1f4], R3, 0x1, P0 ;  /* 0x00007d00040f7a11 */ /* 0x000fe200000f0c03 */
[----:B------:R-:W-:Y:S01]  /*2310*/  IMAD.MOV.U32 R3, RZ, RZ, c[0x0][0x1e8] ;  /* 0x00007a00ff037624 */ /* 0x000fe200078e00ff */
[----:B------:R-:W-:-:S03]  /*2320*/  ISETP.LT.AND P0, PT, R9, c[0x0][0x178], !P1 ;  /* 0x00005e0009007a0c */ /* 0x000fc60004f01270 */
[----:B------:R-:W-:Y:S01]  /*2330*/  IMAD.SHL.U32 R3, R3, 0x4, RZ ;  /* 0x0000000403037824 */ /* 0x000fe200078e00ff */
[----:B------:R3:W-:Y:S01]  /*2340*/  LDGSTS.E.BYPASS.LTC128B.128 [R109+0x6000], [R14.64], P2 ;  /* 0x060000000e6d7fae */ /* 0x0007e20009101d60 */
[----:B------:R-:W-:Y:S02]  /*2350*/  ISETP.LT.AND P2, PT, R10, c[0x0][0x178], !P1 ;  /* 0x00005e000a007a0c */ /* 0x000fe40004f41270 */
[----:B------:R-:W-:Y:S02]  /*2360*/  ISETP.EQ.AND P0, PT, R81, RZ, P0 ;  /* 0x000000ff5100720c */ /* 0x000fe40000702270 */
[----:B------:R-:W-:Y:S01]  /*2370*/  ISETP.EQ.AND P1, PT, R82, RZ, P2 ;  /* 0x000000ff5200720c */ /* 0x000fe20001722270 */
[----:B---3--:R-:W-:-:S05]  /*2380*/  IMAD.WIDE R14, R3, 0x2, R14 ;  /* 0x00000002030e7825 */ /* 0x008fca00078e020e */
[----:B------:R3:W-:Y:S01]  /*2390*/  LDGSTS.E.BYPASS.LTC128B.128 [R107+0x6000], [R14.64], P3 ;  /* 0x060000000e6b7fae */ /* 0x0007e20009901d60 */
[----:B------:R-:W-:Y:S01]  /*23a0*/  IMAD.WIDE R4, R3, 0x2, R14 ;  /* 0x0000000203047825 */ /* 0x000fe200078e020e */
[----:B------:R-:W-:-:S05]  /*23b0*/  ISETP.GE.AND P3, PT, R112, c[0x0][0x178], PT ;  /* 0x00005e0070007a0c */ /* 0x000fca0003f66270 */
[----:B------:R3:W-:Y:S01]  /*23c0*/  LDGSTS.E.BYPASS.LTC128B.128 [R109+0x6c00], [R4.64], P1 ;  /* 0x06c00000046d7fae */ /* 0x0007e20008901d60 */
[----:B--2---:R-:W-:-:S05]  /*23d0*/  IMAD.WIDE R16, R3, 0x2, R4 ;  /* 0x0000000203107825 */ /* 0x004fca00078e0204 */
[----:B------:R3:W-:Y:S01]  /*23e0*/  LDGSTS.E.BYPASS.LTC128B.128 [R107+0x6c00], [R16.64], P0 ;  /* 0x06c00000106b7fae */ /* 0x0007e20008101d60 */
[----:B------:R-:W-:-:S04]  /*23f0*/  ISETP.GE.AND P0, PT, R111, c[0x0][0x178], PT ;  /* 0x00005e006f007a0c */ /* 0x000fc80003f06270 */
[----:B------:R-:W-:Y:S02]  /*2400*/  P2R R3, PR, RZ, 0x1 ;  /* 0x00000001ff037803 */ /* 0x000fe40000000000 */
[----:B------:R-:W-:-:S13]  /*2410*/  PLOP3.LUT P0, PT, PT, PT, UP0, 0x80, 0x0 ;  /* 0x000000000000781c */ /* 0x000fda0003f0f008 */
[----:B------:R-:W-:Y:S05]  /*2420*/  @P0 BRA `(.L_x_79) ;  /* 0x0000012000000947 */ /* 0x000fea0003800000 */
[----:B------:R-:W-:Y:S01]  /*2430*/  ULDC UR6, c[0x0][0x17c] ;  /* 0x00005f0000067ab9 */ /* 0x000fe20000000800 */
[----:B------:R-:W-:Y:S01]  /*2440*/  IMAD.MOV.U32 R102, RZ, RZ, RZ ;  /* 0x000000ffff667224 */ /* 0x000fe200078e00ff */
[----:B------:R-:W-:Y:S01]  /*2450*/  UISETP.LT.AND UP1, UPT, UR8, UR6, UPT ;  /* 0x000000060800728c */ /* 0x000fe2000bf21270 */
[----:B------:R-:W-:Y:S01]  /*2460*/  MOV R100, R88 ;  /* 0x0000005800647202 */ /* 0x000fe20000000f00 */
[----:B------:R-:W-:Y:S02]  /*2470*/  UMOV UR28, 0x1 ;  /* 0x00000001001c7882 */ /* 0x000fe40000000000 */
[----:B------:R-:W-:Y:S02]  /*2480*/  UMOV UR26, URZ ;  /* 0x0000003f001a7c82 */ /* 0x000fe40008000000 */
[----:B------:R-:W-:-:S13]  /*2490*/  PLOP3.LUT P0, PT, PT, PT, UP1, 0x80, 0x0 ;  /* 0x000000000000781c */ /* 0x000fda0003f0f018 */
[----:B------:R-:W-:Y:S05]  /*24a0*/  @P0 BRA `(.L_x_79) ;  /* 0x000000a000000947 */ /* 0x000fea0003800000 */
[----:B------:R-:W-:Y:S01]  /*24b0*/  ISETP.NE.AND P0, PT, R87, 0x1, PT ;  /* 0x000000015700780c */ /* 0x000fe20003f05270 */
[----:B------:R-:W-:Y:S02]  /*24c0*/  UMOV UR26, URZ ;  /* 0x0000003f001a7c82 */ /* 0x000fe40008000000 */
[----:B------:R-:W-:-:S10]  /*24d0*/  UMOV UR28, URZ ;  /* 0x0000003f001c7c82 */ /* 0x000fd40008000000 */
[----:B------:R-:W-:Y:S01]  /*24e0*/  @P0 IMAD.MOV.U32 R100, RZ, RZ, c[0x0][0x1a0] ;  /* 0x00006800ff640624 */ /* 0x000fe200078e00ff */
[----:B------:R-:W-:Y:S01]  /*24f0*/  @P0 MOV R102, RZ ;  /* 0x000000ff00660202 */ /* 0x000fe20000000f00 */
[----:B------:R-:W-:Y:S01]  /*2500*/  @P0 IMAD.MOV.U32 R101, RZ, RZ, 0x2 ;  /* 0x00000002ff650424 */ /* 0x000fe200078e00ff */
[----:B------:R-:W-:Y:S01]  /*2510*/  @!P0 MOV R101, 0x1 ;  /* 0x0000000100658802 */ /* 0x000fe20000000f00 */
[----:B------:R-:W-:Y:S01]  /*2520*/  @!P0 IMAD.MOV.U32 R102, RZ, RZ, 0x1 ;  /* 0x00000001ff668424 */ /* 0x000fe200078e00ff */
[----:B------:R-:W-:Y:S01]  /*2530*/  @P0 LEA R100, R100, R88, 0x6 ;  /* 0x0000005864640211 */ /* 0x000fe200078e30ff */
[----:B------:R-:W-:Y:S02]  /*2540*/  @!P0 IMAD.IADD R100, R89, 0x1, R88 ;  /* 0x0000000159648824 */ /* 0x000fe400078e0258 */
.L_x_79:
[----:B------:R-:W-:Y:S01]  /*2550*/  PLOP3.LUT P0, PT, PT, PT, UP0, 0x80, 0x0 ;  /* 0x000000000000781c */ /* 0x000fe20003f0f008 */
[----:B------:R-:W-:Y:S01]  /*2560*/  UMOV UR27, URZ ;  /* 0x0000003f001b7c82 */ /* 0x000fe20008000000 */
[----:B------:R-:W-:Y:S01]  /*2570*/  IMAD.MOV.U32 R99, RZ, RZ, 0x2 ;  /* 0x00000002ff637424 */ /* 0x000fe200078e00ff */
[----:B------:R-:W-:-:S10]  /*2580*/  MOV R98, R113 ;  /* 0x0000007100627202 */ /* 0x000fd40000000f00 */
[----:B------:R-:W-:Y:S05]  /*2590*/  @P0 BRA `(.L_x_80) ;  /* 0x0000013000000947 */ /* 0x000fea0003800000 */
[----:B------:R-:W-:Y:S01]  /*25a0*/  ULDC UR6, c[0x0][0x17c] ;  /* 0x00005f0000067ab9 */ /* 0x000fe20000000800 */
[----:B------:R-:W-:Y:S01]  /*25b0*/  IMAD.MOV.U32 R103, RZ, RZ, RZ ;  /* 0x000000ffff677224 */ /* 0x000fe200078e00ff */
[----:B------:R-:W-:Y:S01]  /*25c0*/  UISETP.LT.AND UP0, UPT, UR8, UR6, UPT ;  /* 0x000000060800728c */ /* 0x000fe2000bf01270 */
[----:B------:R-:W-:Y:S01]  /*25d0*/  MOV R99, 0x2 ;  /* 0x0000000200637802 */ /* 0x000fe20000000f00 */
[----:B------:R-:W-:Y:S01]  /*25e0*/  UMOV UR27, 0x1 ;  /* 0x00000001001b7882 */ /* 0x000fe20000000000 */
[----:B------:R-:W-:Y:S01]  /*25f0*/  IMAD.MOV.U32 R98, RZ, RZ, R113 ;  /* 0x000000ffff627224 */ /* 0x000fe200078e0071 */
[----:B------:R-:W-:Y:S02]  /*2600*/  UMOV UR25, URZ ;  /* 0x0000003f00197c82 */ /* 0x000fe40008000000 */
[----:B------:R-:W-:-:S13]  /*2610*/  PLOP3.LUT P0, PT, PT, PT, UP0, 0x80, 0x0 ;  /* 0x000000000000781c */ /* 0x000fda0003f0f008 */
[----:B------:R-:W-:Y:S05]  /*2620*/  @P0 BRA `(.L_x_80) ;  /* 0x000000a000000947 */ /* 0x000fea0003800000 */
[----:B------:R-:W-:Y:S01]  /*2630*/  ISETP.NE.AND P0, PT, R87, 0x1, PT ;  /* 0x000000015700780c */ /* 0x000fe20003f05270 */
[----:B------:R-:W-:Y:S01]  /*2640*/  IMAD.MOV.U32 R98, RZ, RZ, R113 ;  /* 0x000000ffff627224 */ /* 0x000fe200078e0071 */
[----:B------:R-:W-:Y:S01]  /*2650*/  MOV R103, 0x1 ;  /* 0x0000000100677802 */ /* 0x000fe20000000f00 */
[----:B------:R-:W-:Y:S01]  /*2660*/  IMAD.MOV.U32 R99, RZ, RZ, 0x1 ;  /* 0x00000001ff637424 */ /* 0x000fe200078e00ff */
[----:B------:R-:W-:Y:S02]  /*2670*/  UMOV UR25, URZ ;  /* 0x0000003f00197c82 */ /* 0x000fe40008000000 */
[----:B------:R-:W-:-:S07]  /*2680*/  UMOV UR27, URZ ;  /* 0x0000003f001b7c82 */ /* 0x000fce0008000000 */
[----:B------:R-:W-:Y:S01]  /*2690*/  @P0 MOV R3, c[0x0][0x1a0] ;  /* 0x0000680000030a02 */ /* 0x000fe20000000f00 */
[----:B------:R-:W-:Y:S01]  /*26a0*/  @P0 IMAD.MOV.U32 R103, RZ, RZ, RZ ;  /* 0x000000ffff670224 */ /* 0x000fe200078e00ff */
[----:B------:R-:W-:-:S03]  /*26b0*/  @P0 MOV R99, 0x2 ;  /* 0x0000000200630802 */ /* 0x000fc60000000f00 */
[----:B------:R-:W-:Y:S02]  /*26c0*/  @P0 IMAD R98, R3, 0x40, R113 ;  /* 0x0000004003620824 */ /* 0x000fe400078e0271 */
.L_x_80:
[----:B------:R-:W-:Y:S01]  /*26d0*/  ULDC UR6, c[0x0][0x19c] ;  /* 0x0000670000067ab9 */ /* 0x000fe20000000800 */
[----:B------:R-:W-:Y:S01]  /*26e0*/  SHF.R.S32.HI R3, RZ, 0x1f, R100 ;  /* 0x0000001fff037819 */ /* 0x000fe20000011464 */
[----:B------:R-:W-:Y:S01]  /*26f0*/  UISETP.NE.AND UP0, UPT, UR8, UR6, UPT ;  /* 0x000000060800728c */ /* 0x000fe2000bf05270 */
[----:B------:R-:W0:Y:S01]  /*2700*/  LDGDEPBAR ;  /* 0x00000000000079af */ /* 0x000e220000000000 */
[----:B------:R-:W-:Y:S01]  /*2710*/  ULDC UR7, c[0x0][0x17c] ;  /* 0x00005f0000077ab9 */ /* 0x000fe20000000800 */
[----:B------:R-:W-:Y:S01]  /*2720*/  BSSY B0, `(.L_x_81) ;  /* 0x0000029000007945 */ /* 0x000fe20003800000 */
[----:B------:R-:W-:Y:S02]  /*2730*/  UMOV UR14, UR28 ;  /* 0x0000001c000e7c82 */ /* 0x000fe40008000000 */
[----:B------:R-:W-:Y:S02]  /*2740*/  ULDC UR6, c[0x0][0x180] ;  /* 0x0000600000067ab9 */ /* 0x000fe40000000800 */
[----:B------:R-:W-:-:S03]  /*2750*/  UMOV UR13, UR26 ;  /* 0x0000001a000d7c82 */ /* 0x000fc60008000000 */
[----:B------:R-:W-:Y:S02]  /*2760*/  @!UP0 ULOP3.LUT UR12, URZ, UR28, URZ, 0x33, !UPT ;  /* 0x0000001c3f0c8292 */ /* 0x000fe4000f8e333f */
[----:B------:R-:W-:Y:S02]  /*2770*/  @!UP0 ULOP3.LUT UR11, URZ, UR26, URZ, 0x33, !UPT ;  /* 0x0000001a3f0b8292 */ /* 0x000fe4000f8e333f */
[----:B------:R-:W-:Y:S02]  /*2780*/  @!UP0 UIADD3 UR14, UR12, UR7, URZ ;  /* 0x000000070c0e8290 */ /* 0x000fe4000fffe03f */
[----:B------:R-:W-:Y:S02]  /*2790*/  @!UP0 UIADD3 UR13, UR11, UR6, URZ ;  /* 0x000000060b0d8290 */ /* 0x000fe4000fffe03f */
[----:B------:R-:W-:Y:S02]  /*27a0*/  @!UP0 ULOP3.LUT UR11, URZ, UR28, URZ, 0x33, !UPT ;  /* 0x0000001c3f0b8292 */ /* 0x000fe4000f8e333f */
[----:B------:R-:W-:Y:S01]  /*27b0*/  IMAD.U32 R7, RZ, RZ, UR14 ;  /* 0x0000000eff077e24 */ /* 0x000fe2000f8e00ff */
[----:B------:R-:W-:Y:S01]  /*27c0*/  UMOV UR12, UR28 ;  /* 0x0000001c000c7c82 */ /* 0x000fe20008000000 */
[----:B------:R-:W-:Y:S01]  /*27d0*/  IMAD.U32 R8, RZ, RZ, UR13 ;  /* 0x0000000dff087e24 */ /* 0x000fe2000f8e00ff */
[----:B------:R-:W-:Y:S01]  /*27e0*/  @!UP0 UIADD3 UR12, UR11, UR7, URZ ;  /* 0x000000070b0c8290 */ /* 0x000fe2000fffe03f */
[----:B------:R-:W-:Y:S01]  /*27f0*/  IMAD R7, R7, c[0x0][0x194], R110 ;  /* 0x0000650007077a24 */ /* 0x000fe200078e026e */
[----:B------:R-:W-:Y:S01]  /*2800*/  @!UP0 ULOP3.LUT UR7, URZ, UR26, URZ, 0x33, !UPT ;  /* 0x0000001a3f078292 */ /* 0x000fe2000f8e333f */
[----:B------:R-:W-:Y:S01]  /*2810*/  IMAD R8, R8, c[0x0][0x198], R80 ;  /* 0x0000660008087a24 */ /* 0x000fe200078e0250 */
[----:B------:R-:W-:Y:S01]  /*2820*/  UMOV UR11, UR26 ;  /* 0x0000001a000b7c82 */ /* 0x000fe20008000000 */
[----:B------:R-:W-:Y:S01]  /*2830*/  IMAD R7, R7, c[0x0][0x1d0], RZ ;  /* 0x0000740007077a24 */ /* 0x000fe200078e02ff */
[----:B------:R-:W-:Y:S01]  /*2840*/  @!UP0 UIADD3 UR11, UR7, UR6, URZ ;  /* 0x00000006070b8290 */ /* 0x000fe2000fffe03f */
[----:B------:R-:W-:-:S03]  /*2850*/  IMAD R8, R8, c[0x0][0x1cc], RZ ;  /* 0x0000730008087a24 */ /* 0x000fc600078e02ff */
[----:B---3--:R-:W-:Y:S02]  /*2860*/  SHF.R.S32.HI R4, RZ, 0x1f, R7 ;  /* 0x0000001fff047819 */ /* 0x008fe40000011407 */
[----:B------:R-:W-:Y:S02]  /*2870*/  SHF.R.S32.HI R5, RZ, 0x1f, R8 ;  /* 0x0000001fff057819 */ /* 0x000fe40000011408 */
[----:B------:R-:W-:Y:S02]  /*2880*/  IADD3 R7, P1, P0, R7, R8, R100 ;  /* 0x0000000807077210 */ /* 0x000fe4000783e064 */
[----:B------:R-:W-:Y:S02]  /*2890*/  PRMT R8, RZ, 0x7610, R8 ;  /* 0x00007610ff087816 */ /* 0x000fe40000000008 */
[----:B------:R-:W-:Y:S02]  /*28a0*/  IADD3.X R4, R4, R5, R3, P1, P0 ;  /* 0x0000000504047210 */ /* 0x000fe40000fe0403 */
[----:B------:R-:W-:-:S05]  /*28b0*/  IADD3 R5, P0, R79, R7, RZ ;  /* 0x000000074f057210 */ /* 0x000fca0007f1e0ff */
[----:B------:R-:W-:Y:S01]  /*28c0*/  IMAD.X R4, R78, 0x1, R4, P0 ;  /* 0x000000014e047824 */ /* 0x000fe200000e0604 */
[----:B------:R-:W-:-:S04]  /*28d0*/  LEA R14, P0, R5, c[0x0][0x1d8], 0x1 ;  /* 0x00007600050e7a11 */ /* 0x000fc800078008ff */
[----:B------:R-:W-:Y:S01]  /*28e0*/  LEA.HI.X R15, R5, c[0x0][0x1dc], R4, 0x1, P0 ;  /* 0x00007700050f7a11 */ /* 0x000fe200000f0c04 */
[----:B------:R-:W-:-:S04]  /*28f0*/  IMAD.U32 R5, RZ, RZ, UR12 ;  /* 0x0000000cff057e24 */ /* 0x000fc8000f8e00ff */
[----:B------:R-:W-:-:S05]  /*2900*/  IMAD R5, R5, c[0x0][0x194], R110 ;  /* 0x0000650005057a24 */ /* 0x000fca00078e026e */
[----:B------:R-:W-:-:S13]  /*2910*/  ISETP.LT.OR P0, PT, R5, RZ, P5 ;  /* 0x000000ff0500720c */ /* 0x000fda0002f01670 */
[----:B------:R-:W-:Y:S05]  /*2920*/  @P0 BRA `(.L_x_82) ;  /* 0x0000008000000947 */ /* 0x000fea0003800000 */
[----:B------:R-:W-:Y:S01]  /*2930*/  IMAD.U32 R4, RZ, RZ, UR11 ;  /* 0x0000000bff047e24 */ /* 0x000fe2000f8e00ff */
[----:B------:R-:W-:-:S03]  /*2940*/  ISETP.GE.AND P0, PT, R5, c[0x0][0x164], PT ;  /* 0x0000590005007a0c */ /* 0x000fc60003f06270 */
[----:B------:R-:W-:-:S05]  /*2950*/  IMAD R4, R4, c[0x0][0x198], R80 ;  /* 0x0000660004047a24 */ /* 0x000fca00078e0250 */
[----:B------:R-:W-:-:S04]  /*2960*/  ISETP.LT.OR P0, PT, R4, RZ, P0 ;  /* 0x000000ff0400720c */ /* 0x000fc80000701670 */
[----:B------:R-:W-:-:S13]  /*2970*/  ISETP.GE.OR P0, PT, R4, c[0x0][0x168], P0 ;  /* 0x00005a0004007a0c */ /* 0x000fda0000706670 */
[----:B------:R-:W-:-:S04]  /*2980*/  @!P0 ISETP.GE.AND P1, PT, R100, c[0x0][0x16c], PT ;  /* 0x00005b0064008a0c */ /* 0x000fc80003f26270 */
[----:B------:R-:W-:-:S04]  /*2990*/  @!P0 SEL R4, RZ, 0x1, P1 ;  /* 0x00000001ff048807 */ /* 0x000fc80000800000 */
[----:B------:R-:W-:Y:S02]  /*29a0*/  @!P0 PRMT R8, R4, 0x7610, R8 ;  /* 0x0000761004088816 */ /* 0x000fe40000000008 */
.L_x_82:
[----:B------:R-:W-:Y:S05]  /*29b0*/  BSYNC B0 ;  /* 0x0000000000007941 */ /* 0x000fea0003800000 */
.L_x_81:
[----:B------:R-:W-:Y:S01]  /*29c0*/  @!UP0 ULOP3.LUT UR12, URZ, UR28, URZ, 0x33, !UPT ;  /* 0x0000001c3f0c8292 */ /* 0x000fe2000f8e333f */
[----:B------:R-:W-:Y:S01]  /*29d0*/  ISETP.NE.AND P2, PT, R6, RZ, PT ;  /* 0x000000ff0600720c */ /* 0x000fe20003f45270 */
[----:B------:R-:W-:Y:S01]  /*29e0*/  @!UP0 ULOP3.LUT UR11, URZ, UR26, URZ, 0x33, !UPT ;  /* 0x0000001a3f0b8292 */ /* 0x000fe2000f8e333f */
[----:B------:R-:W-:Y:S01]  /*29f0*/  PRMT R8, R8, 0x9910, RZ ;  /* 0x0000991008087816 */ /* 0x000fe200000000ff */
[----:B------:R-:W-:Y:S01]  /*2a00*/  ULDC UR7, c[0x0][0x17c] ;  /* 0x00005f0000077ab9 */ /* 0x000fe20000000800 */
[----:B------:R-:W-:Y:S01]  /*2a10*/  BSSY B0, `(.L_x_83) ;  /* 0x000002c000007945 */ /* 0x000fe20003800000 */
[----:B------:R-:W-:Y:S02]  /*2a20*/  UMOV UR14, UR28 ;  /* 0x0000001c000e7c82 */ /* 0x000fe40008000000 */
[----:B------:R-:W-:Y:S02]  /*2a30*/  ULDC UR6, c[0x0][0x180] ;  /* 0x0000600000067ab9 */ /* 0x000fe40000000800 */
[----:B------:R-:W-:-:S02]  /*2a40*/  UMOV UR13, UR26 ;  /* 0x0000001a000d7c82 */ /* 0x000fc40008000000 */
        /* <DEDUP_REMOVED lines=14> */
[----:B------:R-:W-:Y:S02]  /*2b30*/  SHF.R.S32.HI R4, RZ, 0x1f, R6 ;  /* 0x0000001fff047819 */ /* 0x000fe40000011406 */
[----:B------:R-:W-:Y:S02]  /*2b40*/  SHF.R.S32.HI R5, RZ, 0x1f, R7 ;  /* 0x0000001fff057819 */ /* 0x000fe40000011407 */
[----:B------:R-:W-:-:S04]  /*2b50*/  IADD3 R6, P1, P0, R6, R7, R100 ;  /* 0x0000000706067210 */ /* 0x000fc8000783e064 */
[----:B------:R-:W-:Y:S02]  /*2b60*/  IADD3.X R4, R4, R5, R3, P1, P0 ;  /* 0x0000000504047210 */ /* 0x000fe40000fe0403 */
[----:B------:R-:W-:Y:S01]  /*2b70*/  ISETP.NE.AND P0, PT, R8, RZ, PT ;  /* 0x000000ff0800720c */ /* 0x000fe20003f05270 */
[----:B------:R-:W-:-:S04]  /*2b80*/  IMAD.U32 R8, RZ, RZ, UR12 ;  /* 0x0000000cff087e24 */ /* 0x000fc8000f8e00ff */
[----:B------:R-:W-:-:S08]  /*2b90*/  IMAD R8, R8, c[0x0][0x194], R108 ;  /* 0x0000650008087a24 */ /* 0x000fd000078e026c */
[----:B------:R-:W-:Y:S01]  /*2ba0*/  @!PT LDS RZ, [RZ] ;  /* 0x00000000fffff984 */ /* 0x000fe20000000800 */
[----:B------:R-:W-:Y:S01]  /*2bb0*/  @!PT LDS RZ, [RZ] ;  /* 0x00000000fffff984 */ /* 0x000fe20000000800 */
[----:B------:R-:W-:Y:S01]  /*2bc0*/  @!PT LDS RZ, [RZ] ;  /* 0x00000000fffff984 */ /* 0x000fe20000000800 */
[----:B------:R2:W-:Y:S01]  /*2bd0*/  LDGSTS.E.LTC128B.128 [R109+0x80], [R14.64], P0 ;  /* 0x000800000e6d7fae */ /* 0x0005e20008121d60 */
[----:B------:R-:W-:-:S05]  /*2be0*/  IADD3 R5, P0, R76, R6, RZ ;  /* 0x000000064c057210 */ /* 0x000fca0007f1e0ff */
[----:B------:R-:W-:Y:S01]  /*2bf0*/  IMAD.X R4, R75, 0x1, R4, P0 ;  /* 0x000000014b047824 */ /* 0x000fe200000e0604 */
[----:B------:R-:W-:-:S04]  /*2c00*/  LEA R6, P0, R5, c[0x0][0x1d8], 0x1 ;  /* 0x0000760005067a11 */ /* 0x000fc800078008ff */
[--C-:B------:R-:W-:Y:S02]  /*2c10*/  LEA.HI.X R7, R5, c[0x0][0x1dc], R4.reuse, 0x1, P0 ;  /* 0x0000770005077a11 */ /* 0x100fe400000f0c04 */
[----:B------:R-:W-:Y:S02]  /*2c20*/  ISETP.LT.OR P0, PT, R8, RZ, P2 ;  /* 0x000000ff0800720c */ /* 0x000fe40001701670 */
[----:B------:R-:W-:-:S11]  /*2c30*/  PRMT R4, RZ, 0x7610, R4 ;  /* 0x00007610ff047816 */ /* 0x000fd60000000004 */
        /* <DEDUP_REMOVED lines=9> */
.L_x_84:
[----:B------:R-:W-:Y:S05]  /*2cd0*/  BSYNC B0 ;  /* 0x0000000000007941 */ /* 0x000fea0003800000 */
.L_x_83:
        /* <DEDUP_REMOVED lines=26> */
[----:B------:R-:W-:Y:S01]  /*2e80*/  IADD3.X R5, R5, R8, R3, P1, P0 ;  /* 0x0000000805057210 */ /* 0x000fe20000fe0403 */
[----:B------:R-:W-:Y:S01]  /*2e90*/  IMAD.U32 R8, RZ, RZ, UR12 ;  /* 0x0000000cff087e24 */ /* 0x000fe2000f8e00ff */
[----:B------:R-:W-:Y:S02]  /*2ea0*/  ISETP.NE.AND P0, PT, R4, RZ, PT ;  /* 0x000000ff0400720c */ /* 0x000fe40003f05270 */
[----:B------:R-:W-:Y:S01]  /*2eb0*/  PRMT R4, RZ, 0x7610, R4 ;  /* 0x00007610ff047816 */ /* 0x000fe20000000004 */
[----:B------:R-:W-:-:S10]  /*2ec0*/  IMAD R8, R8, c[0x0][0x194], R106 ;  /* 0x0000650008087a24 */ /* 0x000fd400078e026a */
[----:B------:R-:W-:Y:S01]  /*2ed0*/  @!PT LDS RZ, [RZ] ;  /* 0x00000000fffff984 */ /* 0x000fe20000000800 */
[----:B------:R-:W-:Y:S01]  /*2ee0*/  @!PT LDS RZ, [RZ] ;  /* 0x00000000fffff984 */ /* 0x000fe20000000800 */
[----:B------:R-:W-:Y:S01]  /*2ef0*/  @!PT LDS RZ, [RZ] ;  /* 0x00000000fffff984 */ /* 0x000fe20000000800 */
[----:B------:R3:W-:Y:S01]  /*2f00*/  LDGSTS.E.LTC128B.128 [R107+0x80], [R6.64], P0 ;  /* 0x00080000066b7fae */ /* 0x0007e20008121d60 */
[----:B------:R-:W-:-:S05]  /*2f10*/  IADD3 R12, P0, R73, R12, RZ ;  /* 0x0000000c490c7210 */ /* 0x000fca0007f1e0ff */
[----:B------:R-:W-:Y:S01]  /*2f20*/  IMAD.X R5, R72, 0x1, R5, P0 ;  /* 0x0000000148057824 */ /* 0x000fe200000e0605 */
[----:B---3--:R-:W-:-:S04]  /*2f30*/  LEA R6, P0, R12, c[0x0][0x1d8], 0x1 ;  /* 0x000076000c067a11 */ /* 0x008fc800078008ff */
[----:B------:R-:W-:Y:S02]  /*2f40*/  LEA.HI.X R7, R12, c[0x0][0x1dc], R5, 0x1, P0 ;  /* 0x000077000c077a11 */ /* 0x000fe400000f0c05 */
        /* <DEDUP_REMOVED lines=10> */
.L_x_86:
[----:B------:R-:W-:Y:S05]  /*2ff0*/  BSYNC B0 ;  /* 0x0000000000007941 */ /* 0x000fea0003800000 */
.L_x_85:
        /* <DEDUP_REMOVED lines=28> */
[----:B------:R-:W-:-:S03]  /*31c0*/  ISETP.NE.AND P0, PT, R4, RZ, PT ;  /* 0x000000ff0400720c */ /* 0x000fc60003f05270 */
[----:B------:R-:W-:-:S05]  /*31d0*/  IMAD R3, R3, c[0x0][0x194], R105 ;  /* 0x0000650003037a24 */ /* 0x000fca00078e0269 */
[----:B------:R-:W-:-:S05]  /*31e0*/  ISETP.LT.OR P1, PT, R3, RZ, P2 ;  /* 0x000000ff0300720c */ /* 0x000fca0001721670 */
[----:B------:R-:W-:Y:S01]  /*31f0*/  @!PT LDS RZ, [RZ] ;  /* 0x00000000fffff984 */ /* 0x000fe20000000800 */
[----:B------:R-:W-:Y:S01]  /*3200*/  @!PT LDS RZ, [RZ] ;  /* 0x00000000fffff984 */ /* 0x000fe20000000800 */
[----:B------:R-:W-:Y:S01]  /*3210*/  @!PT LDS RZ, [RZ] ;  /* 0x00000000fffff984 */ /* 0x000fe20000000800 */
[----:B------:R3:W-:Y:S01]  /*3220*/  LDGSTS.E.LTC128B.128 [R109+0xc80], [R6.64], P0 ;  /* 0x00c80000066d7fae */ /* 0x0007e20008121d60 */
[----:B------:R-:W-:-:S05]  /*3230*/  IADD3 R11, P0, R70, R11, RZ ;  /* 0x0000000b460b7210 */ /* 0x000fca0007f1e0ff */
[----:B------:R-:W-:Y:S01]  /*3240*/  IMAD.X R5, R69, 0x1, R5, P0 ;  /* 0x0000000145057824 */ /* 0x000fe200000e0605 */
[----:B--2---:R-:W-:-:S04]  /*3250*/  LEA R14, P0, R11, c[0x0][0x1d8], 0x1 ;  /* 0x000076000b0e7a11 */ /* 0x004fc800078008ff */
[----:B------:R-:W-:Y:S02]  /*3260*/  LEA.HI.X R15, R11, c[0x0][0x1dc], R5, 0x1, P0 ;  /* 0x000077000b0f7a11 */ /* 0x000fe400000f0c05 */
[----:B------:R-:W-:Y:S01]  /*3270*/  PRMT R11, RZ, 0x7610, R11 ;  /* 0x00007610ff0b7816 */ /* 0x000fe2000000000b */
        /* <DEDUP_REMOVED lines=9> */
.L_x_88:
[----:B------:R-:W-:Y:S05]  /*3310*/  BSYNC B0 ;  /* 0x0000000000007941 */ /* 0x000fea0003800000 */
.L_x_87:
[----:B------:R-:W-:Y:S01]  /*3320*/  ULDC.64 UR6, c[0x0][0x1e0] ;  /* 0x0000780000067ab9 */ /* 0x000fe20000000a00 */
[----:B---3--:R-:W-:Y:S01]  /*3330*/  SHF.R.S32.HI R7, RZ, 0x1f, R98 ;  /* 0x0000001fff077819 */ /* 0x008fe20000011462 */
[----:B------:R-:W-:Y:S01]  /*3340*/  UIMAD UR6, UR25, UR6, URZ ;  /* 0x00000006190672a4 */ /* 0x000fe2000f8e023f */
[----:B------:R-:W-:Y:S01]  /*3350*/  IMAD R96, R10, c[0x0][0x1e8], RZ ;  /* 0x00007a000a607a24 */ /* 0x000fe200078e02ff */
[----:B------:R-:W-:Y:S01]  /*3360*/  UIMAD UR12, UR27, UR7, URZ ;  /* 0x000000071b0c72a4 */ /* 0x000fe2000f8e023f */
[----:B------:R-:W-:Y:S01]  /*3370*/  IMAD R95, R9, c[0x0][0x1e8], RZ ;  /* 0x00007a00095f7a24 */ /* 0x000fe200078e02ff */
[----:B------:R-:W-:Y:S01]  /*3380*/  USHF.R.S32.HI UR11, URZ, 0x1f, UR6 ;  /* 0x0000001f3f0b7899 */ /* 0x000fe20008011406 */
[----:B------:R-:W-:Y:S01]  /*3390*/  PRMT R11, R11, 0x9910, RZ ;  /* 0x000099100b0b7816 */ /* 0x000fe200000000ff */
[----:B------:R-:W-:Y:S01]  /*33a0*/  IMAD.U32 R4, RZ, RZ, UR6 ;  /* 0x00000006ff047e24 */ /* 0x000fe2000f8e00ff */
[----:B------:R-:W-:Y:S01]  /*33b0*/  USHF.R.S32.HI UR7, URZ, 0x1f, UR12 ;  /* 0x0000001f3f077899 */ /* 0x000fe2000801140c */
[----:B------:R-:W-:Y:S01]  /*33c0*/  SHF.R.S32.HI R91, RZ, 0x1f, R96 ;  /* 0x0000001fff5b7819 */ /* 0x000fe20000011460 */
[----:B------:R-:W-:Y:S01]  /*33d0*/  IMAD R97, R111, c[0x0][0x1e8], RZ ;  /* 0x00007a006f617a24 */ /* 0x000fe200078e02ff */
[----:B------:R-:W-:Y:S01]  /*33e0*/  SHF.R.S32.HI R90, RZ, 0x1f, R95 ;  /* 0x0000001fff5a7819 */ /* 0x000fe2000001145f */
[----:B------:R-:W-:Y:S01]  /*33f0*/  IMAD.U32 R3, RZ, RZ, UR11 ;  /* 0x0000000bff037e24 */ /* 0x000fe2000f8e00ff */
[----:B------:R-:W-:Y:S01]  /*3400*/  IADD3 R4, P1, P0, R4, UR12, R98 ;  /* 0x0000000c04047c10 */ /* 0x000fe2000f83e062 */
[----:B------:R-:W-:Y:S01]  /*3410*/  UIADD3 UR26, UR26, 0x1, URZ ;  /* 0x000000011a1a7890 */ /* 0x000fe2000fffe03f */
[----:B------:R-:W-:-:S02]  /*3420*/  ISETP.GE.AND P2, PT, R98, R89, PT ;  /* 0x000000596200720c */ /* 0x000fc40003f46270 */
[----:B------:R-:W-:Y:S02]  /*3430*/  IADD3.X R3, R3, UR7, R7, P1, P0 ;  /* 0x0000000703037c10 */ /* 0x000fe40008fe0407 */
[----:B------:R-:W-:Y:S01]  /*3440*/  IADD3 R8, P0, R98, UR6, RZ ;  /* 0x0000000662087c10 */ /* 0x000fe2000ff1e0ff */
[----:B------:R-:W-:Y:S01]  /*3450*/  ULDC UR6, c[0x0][0x180] ;  /* 0x0000600000067ab9 */ /* 0x000fe20000000800 */
[----:B------:R-:W-:Y:S01]  /*3460*/  SHF.R.S32.HI R92, RZ, 0x1f, R97 ;  /* 0x0000001fff5c7819 */ /* 0x000fe20000011461 */
[----:B------:R-:W-:Y:S01]  /*3470*/  UISETP.GE.AND UP1, UPT, UR26, UR6, UPT ;  /* 0x000000061a00728c */ /* 0x000fe2000bf26270 */
[----:B------:R-:W-:Y:S02]  /*3480*/  IADD3.X R7, R7, UR11, RZ, P0, !PT ;  /* 0x0000000b07077c10 */ /* 0x000fe400087fe4ff */
[----:B------:R-:W-:-:S04]  /*3490*/  IADD3 R6, P1, P0, R96, UR12, R8 ;  /* 0x0000000c60067c10 */ /* 0x000fc8000f83e008 */
[----:B------:R-:W-:Y:S02]  /*34a0*/  IADD3.X R5, R91, UR7, R7, P1, P0 ;  /* 0x000000075b057c10 */ /* 0x000fe40008fe0407 */
[----:B------:R-:W-:-:S04]  /*34b0*/  IADD3 R8, P1, P0, R95, UR12, R8 ;  /* 0x0000000c5f087c10 */ /* 0x000fc8000f83e008 */
[----:B------:R-:W-:Y:S02]  /*34c0*/  IADD3.X R7, R90, UR7, R7, P1, P0 ;  /* 0x000000075a077c10 */ /* 0x000fe40008fe0407 */
[----:B------:R-:W-:Y:S02]  /*34d0*/  IADD3 R13, P0, R104, R4, RZ ;  /* 0x00000004680d7210 */ /* 0x000fe40007f1e0ff */
[----:B------:R-:W-:-:S03]  /*34e0*/  ISETP.NE.AND P1, PT, R11, RZ, PT ;  /* 0x000000ff0b00720c */ /* 0x000fc60003f25270 */
[----:B------:R-:W-:Y:S01]  /*34f0*/  IMAD.X R11, R93, 0x1, R3, P0 ;  /* 0x000000015d0b7824 */ /* 0x000fe200000e0603 */
[----:B------:R-:W-:-:S04]  /*3500*/  LEA R12, P0, R13, c[0x0][0x1f0], 0x1 ;  /* 0x00007c000d0c7a11 */ /* 0x000fc800078008ff */
[----:B------:R-:W-:Y:S02]  /*3510*/  LEA.HI.X R13, R13, c[0x0][0x1f4], R11, 0x1, P0 ;  /* 0x00007d000d0d7a11 */ /* 0x000fe400000f0c0b */
[----:B------:R-:W-:-:S03]  /*3520*/  ISETP.LT.AND P0, PT, R112, c[0x0][0x178], !P2 ;  /* 0x00005e0070007a0c */ /* 0x000fc60005701270 */
[----:B------:R-:W-:Y:S01]  /*3530*/  @!PT LDS RZ, [RZ] ;  /* 0x00000000fffff984 */ /* 0x000fe20000000800 */
[----:B------:R-:W-:Y:S01]  /*3540*/  @!PT LDS RZ, [RZ] ;  /* 0x00000000fffff984 */ /* 0x000fe20000000800 */
[----:B------:R-:W-:Y:S01]  /*3550*/  @!PT LDS RZ, [RZ] ;  /* 0x00000000fffff984 */ /* 0x000fe20000000800 */
[----:B------:R2:W-:Y:S01]  /*3560*/  LDGSTS.E.LTC128B.128 [R107+0xc80], [R14.64], P1 ;  /* 0x00c800000e6b7fae */ /* 0x0005e20008921d60 */
[----:B------:R-:W-:Y:S02]  /*3570*/  ISETP.EQ.AND P0, PT, R103, R84, P0 ;  /* 0x000000546700720c */ /* 0x000fe40000702270 */
[----:B------:R-:W-:-:S04]  /*3580*/  ISETP.LT.AND P1, PT, R10, c[0x0][0x178], !P2 ;  /* 0x00005e000a007a0c */ /* 0x000fc80005721270 */
[----:B------:R-:W-:-:S07]  /*3590*/  ISETP.EQ.AND P1, PT, R103, R82, P1 ;  /* 0x000000526700720c */ /* 0x000fce0000f22270 */
[----:B------:R3:W-:Y:S01]  /*35a0*/  LDGSTS.E.BYPASS.LTC128B.128 [R109+0x6080], [R12.64], P0 ;  /* 0x060800000c6d7fae */ /* 0x0007e20008101d60 */
[----:B------:R-:W-:-:S05]  /*35b0*/  IADD3 R4, P0, R97, R4, RZ ;  /* 0x0000000461047210 */ /* 0x000fca0007f1e0ff */
[----:B------:R-:W-:Y:S01]  /*35c0*/  IMAD.X R3, R92, 0x1, R3, P0 ;  /* 0x000000015c037824 */ /* 0x000fe200000e0603 */
[----:B---3--:R-:W-:-:S04]  /*35d0*/  LEA R12, P0, R4, c[0x0][0x1f0], 0x1 ;  /* 0x00007c00040c7a11 */ /* 0x008fc800078008ff */
[----:B------:R-:W-:Y:S02]  /*35e0*/  LEA.HI.X R13, R4, c[0x0][0x1f4], R3, 0x1, P0 ;  /* 0x00007d00040d7a11 */ /* 0x000fe400000f0c03 */
[----:B------:R-:W-:-:S04]  /*35f0*/  ISETP.LT.AND P0, PT, R111, c[0x0][0x178], !P2 ;  /* 0x00005e006f007a0c */ /* 0x000fc80005701270 */
[----:B------:R-:W-:-:S13]  /*3600*/  ISETP.EQ.AND P0, PT, R103, R83, P0 ;  /* 0x000000536700720c */ /* 0x000fda0000702270 */
[----:B------:R2:W-:Y:S01]  /*3610*/  LDGSTS.E.BYPASS.LTC128B.128 [R107+0x6080], [R12.64], P0 ;  /* 0x060800000c6b7fae */ /* 0x0005e20008101d60 */
[----:B------:R-:W-:-:S04]  /*3620*/  LEA R4, P0, R6, c[0x0][0x1f0], 0x1 ;  /* 0x00007c0006047a11 */ /* 0x000fc800078008ff */
[----:B------:R-:W-:Y:S02]  /*3630*/  LEA.HI.X R5, R6, c[0x0][0x1f4], R5, 0x1, P0 ;  /* 0x00007d0006057a11 */ /* 0x000fe400000f0c05 */
[----:B------:R-:W-:-:S03]  /*3640*/  LEA R6, P0, R8, c[0x0][0x1f0], 0x1 ;  /* 0x00007c0008067a11 */ /* 0x000fc600078008ff */
[----:B------:R2:W-:Y:S01]  /*3650*/  LDGSTS.E.BYPASS.LTC128B.128 [R109+0x6c80], [R4.64], P1 ;  /* 0x06c80000046d7fae */ /* 0x0005e20008901d60 */
[----:B------:R-:W-:Y:S02]  /*3660*/  LEA.HI.X R7, R8, c[0x0][0x1f4], R7, 0x1, P0 ;  /* 0x00007d0008077a11 */ /* 0x000fe400000f0c07 */
[----:B------:R-:W-:-:S04]  /*3670*/  ISETP.LT.AND P0, PT, R9, c[0x0][0x178], !P2 ;  /* 0x00005e0009007a0c */ /* 0x000fc80005701270 */
[----:B------:R-:W-:-:S13]  /*3680*/  ISETP.EQ.AND P0, PT, R103, R81, P0 ;  /* 0x000000516700720c */ /* 0x000fda0000702270 */
[----:B------:R2:W-:Y:S01]  /*3690*/  LDGSTS.E.BYPASS.LTC128B.128 [R107+0x6c80], [R6.64], P0 ;  /* 0x06c80000066b7fae */ /* 0x0005e20008101d60 */
[----:B------:R-:W-:-:S13]  /*36a0*/  PLOP3.LUT P0, PT, PT, PT, UP1, 0x80, 0x0 ;  /* 0x000000000000781c */ /* 0x000fda0003f0f018 */
[----:B------:R-:W-:Y:S05]  /*36b0*/  @!P0 BRA `(.L_x_89) ;  /* 0x000000e000008947 */ /* 0x000fea0003800000 */
[----:B------:R-:W-:Y:S02]  /*36c0*/  UIADD3 UR28, UR28, 0x1, URZ ;  /* 0x000000011c1c7890 */ /* 0x000fe4000fffe03f */
[----:B------:R-:W-:Y:S02]  /*36d0*/  ULDC UR6, c[0x0][0x17c] ;  /* 0x00005f0000067ab9 */ /* 0x000fe40000000800 */
[----:B------:R-:W-:Y:S02]  /*36e0*/  UISETP.GE.AND UP1, UPT, UR28, UR6, UPT ;  /* 0x000000061c00728c */ /* 0x000fe4000bf26270 */
[----:B------:R-:W-:-:S04]  /*36f0*/  UMOV UR26, URZ ;  /* 0x0000003f001a7c82 */ /* 0x000fc80008000000 */
[----:B------:R-:W-:-:S13]  /*3700*/  PLOP3.LUT P0, PT, PT, PT, UP1, 0x80, 0x0 ;  /* 0x000000000000781c */ /* 0x000fda0003f0f018 */
[----:B------:R-:W-:Y:S05]  /*3710*/  @!P0 BRA `(.L_x_89) ;  /* 0x0000008000008947 */ /* 0x000fea0003800000 */
[----:B------:R-:W-:Y:S01]  /*3720*/  ISETP.NE.AND P0, PT, R101, R87, PT ;  /* 0x000000576500720c */ /* 0x000fe20003f05270 */
[----:B------:R-:W-:Y:S02]  /*3730*/  UMOV UR26, URZ ;  /* 0x0000003f001a7c82 */ /* 0x000fe40008000000 */
[----:B------:R-:W-:-:S10]  /*3740*/  UMOV UR28, URZ ;  /* 0x0000003f001c7c82 */ /* 0x000fd40008000000 */
[----:B------:R-:W-:Y:S01]  /*3750*/  @P0 IMAD.MOV.U32 R3, RZ, RZ, c[0x0][0x1a0] ;  /* 0x00006800ff030624 */ /* 0x000fe200078e00ff */
[----:B------:R-:W-:Y:S01]  /*3760*/  @!P0 IADD3 R102, R102, 0x1, RZ ;  /* 0x0000000166668810 */ /* 0x000fe20007ffe0ff */
[----:B------:R-:W-:-:S03]  /*3770*/  @!P0 IMAD.MOV.U32 R101, RZ, RZ, RZ ;  /* 0x000000ffff658224 */ /* 0x000fc600078e00ff */
[----:B------:R-:W-:Y:S01]  /*3780*/  @P0 LEA R100, R3, R100, 0x6 ;  /* 0x0000006403640211 */ /* 0x000fe200078e30ff */
[----:B------:R-:W-:Y:S02]  /*3790*/  @!P0 IMAD R100, R89, R102, R88 ;  /* 0x0000006659648224 */ /* 0x000fe400078e0258 */
.L_x_89:
[----:B------:R-:W-:Y:S02]  /*37a0*/  UIADD3 UR25, UR25, 0x1, URZ ;  /* 0x0000000119197890 */ /* 0x000fe4000fffe03f */
[----:B------:R-:W-:Y:S02]  /*37b0*/  ULDC UR6, c[0x0][0x180] ;  /* 0x0000600000067ab9 */ /* 0x000fe40000000800 */
[----:B------:R-:W-:-:S06]  /*37c0*/  UISETP.GE.AND UP1, UPT, UR25, UR6, UPT ;  /* 0x000000061900728c */ /* 0x000fcc000bf26270 */
        /* <DEDUP_REMOVED lines=12> */
[----:B------:R-:W-:Y:S02]  /*3890*/  @!P0 IADD3 R103, R103, 0x1, RZ ;  /* 0x0000000167678810 */ /* 0x000fe40007ffe0ff */
[----:B------:R-:W-:Y:S01]  /*38a0*/  @!P0 MOV R99, RZ ;  /* 0x000000ff00638202 */ /* 0x000fe20000000f00 */
[----:B------:R-:W-:Y:S02]  /*38b0*/  @P0 IMAD R98, R3, 0x40, R98 ;  /* 0x0000004003620824 */ /* 0x000fe400078e0262 */
[----:B------:R-:W-:Y:S02]  /*38c0*/  @!P0 IMAD.MOV.U32 R98, RZ, RZ, R113 ;  /* 0x000000ffff628224 */ /* 0x000fe400078e0071 */
.L_x_90:
[----:B------:R-:W0:Y:S01]  /*38d0*/  LDGDEPBAR ;  /* 0x00000000000079af */ /* 0x000e220000000000 */
[----:B------:R-:W-:Y:S01]  /*38e0*/  @!UP0 ULOP3.LUT UR11, URZ, UR28, URZ, 0x33, !UPT ;  /* 0x0000001c3f0b8292 */ /* 0x000fe2000f8e333f */
[C---:B------:R-:W-:Y:S01]  /*38f0*/  IMAD.SHL.U32 R68, R2.reuse, 0x10, RZ ;  /* 0x0000001002447824 */ /* 0x040fe200078e00ff */
[----:B------:R-:W-:Y:S01]  /*3900*/  @!UP0 ULOP3.LUT UR12, URZ, UR26, URZ, 0x33, !UPT ;  /* 0x0000001a3f0c8292 */ /* 0x000fe2000f8e333f */
[----:B------:R-:W-:Y:S01]  /*3910*/  IADD3 R48, R2, UR10, RZ ;  /* 0x0000000a02307c10 */ /* 0x000fe2000fffe0ff */
[----:B------:R-:W-:Y:S01]  /*3920*/  ULDC UR7, c[0x0][0x17c] ;  /* 0x00005f0000077ab9 */ /* 0x000fe20000000800 */
[C---:B------:R-:W-:Y:S01]  /*3930*/  IADD3 R44, R0.reuse, UR9, RZ ;  /* 0x00000009002c7c10 */ /* 0x040fe2000fffe0ff */
[----:B------:R-:W-:Y:S01]  /*3940*/  ULDC UR6, c[0x0][0x180] ;  /* 0x0000600000067ab9 */ /* 0x000fe20000000800 */
[----:B------:R-:W-:Y:S01]  /*3950*/  IMAD.SHL.U32 R3, R0, 0x10, RZ ;  /* 0x0000001000037824 */ /* 0x000fe200078e00ff */
[----:B------:R-:W-:Y:S01]  /*3960*/  UMOV UR14, UR28 ;  /* 0x0000001c000e7c82 */ /* 0x000fe20008000000 */
[----:B------:R-:W-:Y:S01]  /*3970*/  SHF.R.S32.HI R0, RZ, 0x1f, R100 ;  /* 0x0000001fff007819 */ /* 0x000fe20000011464 */
[----:B------:R-:W-:Y:S01]  /*3980*/  UMOV UR13, UR26 ;  /* 0x0000001a000d7c82 */ /* 0x000fe20008000000 */
[----:B------:R-:W-:Y:S01]  /*3990*/  IMAD.SHL.U32 R48, R48, 0x10, RZ ;  /* 0x0000001030307824 */ /* 0x000fe200078e00ff */
[----:B------:R-:W-:Y:S01]  /*39a0*/  @!UP0 UIADD3 UR14, UR11, UR7, URZ ;  /* 0x000000070b0e8290 */ /* 0x000fe2000fffe03f */
[----:B------:R-:W-:Y:S01]  /*39b0*/  IMAD.SHL.U32 R44, R44, 0x10, RZ ;  /* 0x000000102c2c7824 */ /* 0x000fe200078e00ff */
[----:B------:R-:W-:Y:S01]  /*39c0*/  @!UP0 UIADD3 UR13, UR12, UR6, URZ ;  /* 0x000000060c0d8290 */ /* 0x000fe2000fffe03f */
[----:B------:R-:W-:Y:S01]  /*39d0*/  BSSY B0, `(.L_x_91) ;  /* 0x0000028000007945 */ /* 0x000fe20003800000 */
[----:B------:R-:W-:-:S02]  /*39e0*/  @!UP0 ULOP3.LUT UR9, URZ, UR28, URZ, 0x33, !UPT ;  /* 0x0000001c3f098292 */ /* 0x000fc4000f8e333f */
[----:B--2---:R-:W-:Y:S01]  /*39f0*/  MOV R5, UR14 ;  /* 0x0000000e00057c02 */ /* 0x004fe20008000f00 */
[----:B------:R-:W-:Y:S01]  /*3a00*/  UMOV UR10, UR28 ;  /* 0x0000001c000a7c82 */ /* 0x000fe20008000000 */
[----:B------:R-:W-:Y:S01]  /*3a10*/  IMAD.U32 R2, RZ, RZ, UR13 ;  /* 0x0000000dff027e24 */ /* 0x000fe2000f8e00ff */
[----:B------:R-:W-:Y:S02]  /*3a20*/  @!UP0 UIADD3 UR10, UR9, UR7, URZ ;  /* 0x00000007090a8290 */ /* 0x000fe4000fffe03f */
[----:B------:R-:W-:Y:S01]  /*3a30*/  IMAD R5, R5, c[0x0][0x194], R110 ;  /* 0x0000650005057a24 */ /* 0x000fe200078e026e */
[----:B------:R-:W-:-:S04]  /*3a40*/  DEPBAR.LE SB0, 0x1 ;  /* 0x000080400000791a */ /* 0x000fc80000000000 */
[----:B------:R-:W-:Y:S01]  /*3a50*/  IMAD R2, R2, c[0x0][0x198], R80 ;  /* 0x0000660002027a24 */ /* 0x000fe200078e0250 */
[----:B------:R-:W-:Y:S01]  /*3a60*/  BAR.SYNC.DEFER_BLOCKING 0x0 ;  /* 0x0000000000007b1d */ /* 0x000fe20000010000 */
[----:B------:R-:W-:Y:S01]  /*3a70*/  IMAD R5, R5, c[0x0][0x1d0], RZ ;  /* 0x0000740005057a24 */ /* 0x000fe200078e02ff */
[----:B------:R-:W-:Y:S01]  /*3a80*/  @!UP0 ULOP3.LUT UR7, URZ, UR26, URZ, 0x33, !UPT ;  /* 0x0000001a3f078292 */ /* 0x000fe2000f8e333f */
[----:B------:R-:W-:Y:S02]  /*3a90*/  IMAD R2, R2, c[0x0][0x1cc], RZ ;  /* 0x0000730002027a24 */ /* 0x000fe400078e02ff */
[----:B------:R-:W-:Y:S01]  /*3aa0*/  IMAD.U32 R4, RZ, RZ, UR10 ;  /* 0x0000000aff047e24 */ /* 0x000fe2000f8e00ff */
[----:B------:R-:W-:Y:S02]  /*3ab0*/  UMOV UR9, UR26 ;  /* 0x0000001a00097c82 */ /* 0x000fe40008000000 */
[----:B------:R-:W-:Y:S01]  /*3ac0*/  SHF.R.S32.HI R6, RZ, 0x1f, R2 ;  /* 0x0000001fff067819 */ /* 0x000fe20000011402 */
[----:B------:R-:W-:Y:S01]  /*3ad0*/  IMAD R4, R4, c[0x0][0x194], R110 ;  /* 0x0000650004047a24 */ /* 0x000fe200078e026e */
[----:B------:R-:W-:Y:S01]  /*3ae0*/  IADD3 R2, P1, P0, R5, R2, R100 ;  /* 0x0000000205027210 */ /* 0x000fe2000783e064 */
[----:B------:R-:W-:Y:S01]  /*3af0*/  @!UP0 UIADD3 UR9, UR7, UR6, URZ ;  /* 0x0000000607098290 */ /* 0x000fe2000fffe03f */
[----:B------:R-:W-:-:S04]  /*3b00*/  SHF.R.S32.HI R5, RZ, 0x1f, R5 ;  /* 0x0000001fff057819 */ /* 0x000fc80000011405 */
[----:B------:R-:W-:Y:S02]  /*3b10*/  IADD3.X R0, R5, R6, R0, P1, P0 ;  /* 0x0000000605007210 */ /* 0x000fe40000fe0400 */
[----:B------:R-:W-:Y:S02]  /*3b20*/  ISETP.LT.OR P1, PT, R4, RZ, P5 ;  /* 0x000000ff0400720c */ /* 0x000fe40002f21670 */
[----:B------:R-:W-:-:S04]  /*3b30*/  IADD3 R2, P0, R79, R2, RZ ;  /* 0x000000024f027210 */ /* 0x000fc80007f1e0ff */
[----:B------:R-:W-:Y:S01]  /*3b40*/  IADD3.X R0, R78, R0, RZ, P0, !PT ;  /* 0x000000004e007210 */ /* 0x000fe200007fe4ff */
[----:B------:R-:W2:Y:S01]  /*3b50*/  LDSM.16.M88.4 R48, [R48+0x1800] ;  /* 0x001800003030783b */ /* 0x000ea20000000200 */
[----:B------:R-:W-:-:S03]  /*3b60*/  LEA R6, P0, R2, c[0x0][0x1d8], 0x1 ;  /* 0x0000760002067a11 */ /* 0x000fc600078008ff */
[----:B------:R-:W3:Y:S01]  /*3b70*/  LDSM.16.M88.4 R44, [R44+0x7800] ;  /* 0x007800002c2c783b */ /* 0x000ee20000000200 */
[--C-:B------:R-:W-:Y:S02]  /*3b80*/  LEA.HI.X R7, R2, c[0x0][0x1dc], R0.reuse, 0x1, P0 ;  /* 0x0000770002077a11 */ /* 0x100fe400000f0c00 */
[----:B------:R-:W-:Y:S01]  /*3b90*/  PRMT R0, RZ, 0x7610, R0 ;  /* 0x00007610ff007816 */ /* 0x000fe20000000000 */
[----:B------:R4:W1:Y:S04]  /*3ba0*/  LDSM.16.M88.4 R36, [R68+UR5] ;  /* 0x000000054424783b */ /* 0x0008680008000200 */
[----:B------:R4:W1:Y:S01]  /*3bb0*/  LDSM.16.M88.4 R40, [R3+UR4] ;  /* 0x000000040328783b */ /* 0x0008620008000200 */
        /* <DEDUP_REMOVED lines=9> */
.L_x_92:
[----:B------:R-:W-:Y:S05]  /*3c50*/  BSYNC B0 ;  /* 0x0000000000007941 */ /* 0x000fea0003800000 */
.L_x_91:
[----:B------:R-:W-:Y:S01]  /*3c60*/  ULDC.64 UR6, c[0x0][0x1e0] ;  /* 0x0000780000067ab9 */ /* 0x000fe20000000a00 */
[--C-:B------:R-:W-:Y:S01]  /*3c70*/  SHF.R.S32.HI R4, RZ, 0x1f, R98.reuse ;  /* 0x0000001fff047819 */ /* 0x100fe20000011462 */
[----:B------:R-:W-:Y:S01]  /*3c80*/  UIMAD UR6, UR25, UR6, URZ ;  /* 0x00000006190672a4 */ /* 0x000fe2000f8e023f */
[----:B------:R-:W-:Y:S01]  /*3c90*/  PRMT R0, R0, 0x9910, RZ ;  /* 0x0000991000007816 */ /* 0x000fe200000000ff */
[----:B------:R-:W-:Y:S01]  /*3ca0*/  UIMAD UR7, UR27, UR7, URZ ;  /* 0x000000071b0772a4 */ /* 0x000fe2000f8e023f */
[----:B------:R-:W-:Y:S01]  /*3cb0*/  ISETP.LT.AND P2, PT, R98, R89, !P3 ;  /* 0x000000596200720c */ /* 0x000fe20005f41270 */
[----:B------:R-:W-:Y:S01]  /*3cc0*/  USHF.R.S32.HI UR9, URZ, 0x1f, UR6 ;  /* 0x0000001f3f097899 */ /* 0x000fe20008011406 */
[----:B------:R-:W-:Y:S01]  /*3cd0*/  CS2R R22, SRZ ;  /* 0x0000000000167805 */ /* 0x000fe2000001ff00 */
[----:B------:R-:W-:Y:S01]  /*3ce0*/  IMAD.U32 R5, RZ, RZ, UR6 ;  /* 0x00000006ff057e24 */ /* 0x000fe2000f8e00ff */
[----:B------:R-:W-:Y:S01]  /*3cf0*/  USHF.R.S32.HI UR6, URZ, 0x1f, UR7 ;  /* 0x0000001f3f067899 */ /* 0x000fe20008011407 */
[----:B------:R-:W-:Y:S01]  /*3d00*/  ISETP.EQ.AND P2, PT, R103, R84, P2 ;  /* 0x000000546700720c */ /* 0x000fe20001742270 */
[----:B-1----:R-:W-:Y:S01]  /*3d10*/  CS2R R20, SRZ ;  /* 0x0000000000147805 */ /* 0x002fe2000001ff00 */
[----:B------:R-:W-:Y:S01]  /*3d20*/  IMAD.U32 R2, RZ, RZ, UR9 ;  /* 0x00000009ff027e24 */ /* 0x000fe2000f8e00ff */
[----:B------:R-:W-:Y:S01]  /*3d30*/  IADD3 R5, P1, P0, R5, UR7, R98 ;  /* 0x0000000705057c10 */ /* 0x000fe2000f83e062 */
[----:B------:R-:W-:Y:S01]  /*3d40*/  CS2R R18, SRZ ;  /* 0x0000000000127805 */ /* 0x000fe2000001ff00 */
[----:B------:R-:W-:Y:S01]  /*3d50*/  CS2R R16, SRZ ;  /* 0x0000000000107805 */ /* 0x000fe2000001ff00 */
[----:B------:R-:W-:Y:S01]  /*3d60*/  CS2R R26, SRZ ;  /* 0x00000000001a7805 */ /* 0x000fe2000001ff00 */
[----:B------:R-:W-:Y:S01]  /*3d70*/  IADD3.X R2, R2, UR6, R4, P1, P0 ;  /* 0x0000000602027c10 */ /* 0x000fe20008fe0404 */
[----:B------:R-:W-:Y:S01]  /*3d80*/  ULDC UR6, c[0x0][0x1c4] ;  /* 0x0000710000067ab9 */ /* 0x000fe20000000800 */
[----:B------:R-:W-:Y:S01]  /*3d90*/  IADD3 R5, P0, R104, R5, RZ ;  /* 0x0000000568057210 */ /* 0x000fe20007f1e0ff */
[----:B------:R-:W-:Y:S01]  /*3da0*/  UISETP.LE.AND UP1, UPT, UR8, UR6, UPT ;  /* 0x000000060800728c */ /* 0x000fe2000bf23270 */
[----:B------:R-:W-:Y:S01]  /*3db0*/  ISETP.NE.AND P1, PT, R0, RZ, PT ;  /* 0x000000ff0000720c */ /* 0x000fe20003f25270 */
[----:B------:R-:W-:Y:S01]  /*3dc0*/  CS2R R24, SRZ ;  /* 0x0000000000187805 */ /* 0x000fe2000001ff00 */
[----:B------:R-:W-:Y:S01]  /*3dd0*/  CS2R R14, SRZ ;  /* 0x00000000000e7805 */ /* 0x000fe2000001ff00 */
[----:B------:R-:W-:Y:S01]  /*3de0*/  IMAD.X R2, R93, 0x1, R2, P0 ;  /* 0x000000015d027824 */ /* 0x000fe200000e0602 */
[C---:B------:R-:W-:Y:S01]  /*3df0*/  LEA R4, P0, R5.reuse, c[0x0][0x1f0], 0x1 ;  /* 0x00007c0005047a11 */ /* 0x040fe200078008ff */
[----:B------:R-:W-:Y:S01]  /*3e00*/  CS2R R12, SRZ ;  /* 0x00000000000c7805 */ /* 0x000fe2000001ff00 */
[----:B------:R-:W-:Y:S01]  /*3e10*/  CS2R R30, SRZ ;  /* 0x00000000001e7805 */ /* 0x000fe2000001ff00 */
[----:B------:R-:W-:Y:S01]  /*3e20*/  CS2R R28, SRZ ;  /* 0x00000000001c7805 */ /* 0x000fe2000001ff00 */
[----:B------:R-:W-:Y:S01]  /*3e30*/  LEA.HI.X R5, R5, c[0x0][0x1f4], R2, 0x1, P0 ;  /* 0x00007d0005057a11 */ /* 0x000fe200000f0c02 */
[----:B------:R-:W-:Y:S01]  /*3e40*/  CS2R R10, SRZ ;  /* 0x00000000000a7805 */ /* 0x000fe2000001ff00 */
[----:B------:R-:W-:Y:S01]  /*3e50*/  PLOP3.LUT P0, PT, PT, PT, UP1, 0x80, 0x0 ;  /* 0x000000000000781c */ /* 0x000fe20003f0f018 */
[----:B------:R-:W-:Y:S01]  /*3e60*/  CS2R R8, SRZ ;  /* 0x0000000000087805 */ /* 0x000fe2000001ff00 */
[----:B------:R-:W-:Y:S01]  /*3e70*/  CS2R R34, SRZ ;  /* 0x0000000000227805 */ /* 0x000fe2000001ff00 */
[----:B------:R-:W-:Y:S01]  /*3e80*/  @!PT LDS RZ, [RZ] ;  /* 0x00000000fffff984 */ /* 0x000fe20000000800 */
[----:B------:R-:W-:Y:S01]  /*3e90*/  @!PT LDS RZ, [RZ] ;  /* 0x00000000fffff984 */ /* 0x000fe20000000800 */
[----:B------:R-:W-:Y:S01]  /*3ea0*/  @!PT LDS RZ, [RZ] ;  /* 0x00000000fffff984 */ /* 0x000fe20000000800 */
[----:B------:R1:W-:Y:S01]  /*3eb0*/  LDGSTS.E.LTC128B.128 [R109+0x100], [R6.64], P1 ;  /* 0x00100000066d7fae */ /* 0x0003e20008921d60 */
[----:B------:R-:W-:-:S03]  /*3ec0*/  CS2R R32, SRZ ;  /* 0x0000000000207805 */ /* 0x000fc6000001ff00 */
[----:B------:R5:W-:Y:S01]  /*3ed0*/  LDGSTS.E.BYPASS.LTC128B.128 [R109+0x6100], [R4.64], P2 ;  /* 0x06100000046d7fae */ /* 0x000be20009101d60 */
[----:B-1----:R-:W-:Y:S01]  /*3ee0*/  CS2R R6, SRZ ;  /* 0x0000000000067805 */ /* 0x002fe2000001ff00 */
[----:B-----5:R-:W-:-:S04]  /*3ef0*/  CS2R R4, SRZ ;  /* 0x0000000000047805 */ /* 0x020fc8000001ff00 */
[----:B------:R-:W-:Y:S05]  /*3f00*/  @!P0 BRA `(.L_x_93) ;  /* 0x000018d000008947 */ /* 0x000fea0003800000 */
[----:B------:R-:W-:Y:S01]  /*3f10*/  ISETP.GE.AND P3, PT, R52, c[0x0][0x160], PT ;  /* 0x0000580034007a0c */ /* 0x000fe20003f66270 */
[--C-:B------:R-:W-:Y:S01]  /*3f20*/  IMAD.MOV.U32 R115, RZ, RZ, R103.reuse ;  /* 0x000000ffff737224 */ /* 0x100fe200078e0067 */
[----:B------:R-:W-:Y:S01]  /*3f30*/  LOP3.LUT R2, R68, 0x20, RZ, 0x3c, !PT ;  /* 0x0000002044027812 */ /* 0x000fe200078e3cff */
[----:B------:R-:W-:Y:S01]  /*3f40*/  IMAD.MOV.U32 R114, RZ, RZ, R103 ;  /* 0x000000ffff727224 */ /* 0x000fe200078e0067 */
[----:B------:R-:W-:Y:S01]  /*3f50*/  LOP3.LUT R0, R3, 0x20, RZ, 0x3c, !PT ;  /* 0x0000002003007812 */ /* 0x000fe200078e3cff */
[----:B------:R-:W-:Y:S01]  /*3f60*/  IMAD.MOV.U32 R23, RZ, RZ, RZ ;  /* 0x000000ffff177224 */ /* 0x000fe200078e00ff */
[----:B------:R-:W-:Y:S02]  /*3f70*/  UMOV UR6, 0x2 ;  /* 0x0000000200067882 */ /* 0x000fe40000000000 */
[----:B------:R-:W-:Y:S02]  /*3f80*/  ULDC UR24, c[0x0][0x1c4] ;  /* 0x0000710000187ab9 */ /* 0x000fe40000000800 */
[----:B------:R-:W-:-:S02]  /*3f90*/  UMOV UR23, 0x2 ;  /* 0x0000000200177882 */ /* 0x000fc40000000000 */
[----:B------:R-:W-:Y:S02]  /*3fa0*/  UMOV UR22, URZ ;  /* 0x0000003f00167c82 */ /* 0x000fe40008000000 */
[----:B------:R-:W-:Y:S02]  /*3fb0*/  UMOV UR21, 0x100 ;  /* 0x0000010000157882 */ /* 0x000fe40000000000 */
[----:B------:R-:W-:Y:S02]  /*3fc0*/  UMOV UR20, 0x100 ;  /* 0x0000010000147882 */ /* 0x000fe40000000000 */
[----:B------:R-:W-:Y:S02]  /*3fd0*/  ULDC UR19, c[0x0][0x17c] ;  /* 0x00005f0000137ab9 */ /* 0x000fe40000000800 */
[----:B------:R-:W-:Y:S02]  /*3fe0*/  ULDC UR18, c[0x0][0x180] ;  /* 0x0000600000127ab9 */ /* 0x000fe40000000800 */
[----:B------:R-:W-:-:S02]  /*3ff0*/  ULDC UR17, c[0x0][0x17c] ;  /* 0x00005f0000117ab9 */ /* 0x000fc40000000800 */
[----:B------:R-:W-:Y:S02]  /*4000*/  ULDC UR16, c[0x0][0x180] ;  /* 0x0000600000107ab9 */ /* 0x000fe40000000800 */
[----:B------:R-:W-:Y:S02]  /*4010*/  ULDC UR15, c[0x0][0x17c] ;  /* 0x00005f00000f7ab9 */ /* 0x000fe40000000800 */
[----:B------:R-:W-:Y:S02]  /*4020*/  ULDC UR14, c[0x0][0x180] ;  /* 0x00006000000e7ab9 */ /* 0x000fe40000000800 */
[----:B------:R-:W-:Y:S02]  /*4030*/  ULDC UR13, c[0x0][0x180] ;  /* 0x00006000000d7ab9 */ /* 0x000fe40000000800 */
[----:B------:R-:W-:Y:S02]  /*4040*/  ULDC UR12, c[0x0][0x17c] ;  /* 0x00005f00000c7ab9 */ /* 0x000fe40000000800 */
[----:B------:R-:W-:-:S02]  /*4050*/  ULDC UR11, c[0x0][0x180] ;  /* 0x00006000000b7ab9 */ /* 0x000fc40000000800 */
[----:B------:R-:W-:Y:S02]  /*4060*/  ULDC UR10, c[0x0][0x17c] ;  /* 0x00005f00000a7ab9 */ /* 0x000fe40000000800 */
[----:B------:R-:W-:Y:S02]  /*4070*/  ULDC UR9, c[0x0][0x17c] ;  /* 0x00005f0000097ab9 */ /* 0x000fe40000000800 */
[----:B------:R-:W-:Y:S02]  /*4080*/  UIADD3 UR24, -UR6, UR24, URZ ;  /* 0x0000001806187290 */ /* 0x000fe4000fffe13f */
[----:B------:R-:W-:Y:S02]  /*4090*/  ULDC UR8, c[0x0][0x180] ;  /* 0x0000600000087ab9 */ /* 0x000fe40000000800 */
.L_x_104:
[----:B------:R-:W-:Y:S01]  /*40a0*/  @!UP0 ULOP3.LUT UR6, URZ, UR28, URZ, 0x33, !UPT ;  /* 0x0000001c3f068292 */ /* 0x000fe2000f8e333f */
[----:B-12---:R1:W2:Y:S01]  /*40b0*/  LDSM.16.M88.4 R52, [R2+UR5] ;  /* 0x000000050234783b */ /* 0x0062a20008000200 */
[----:B------:R-:W-:Y:S01]  /*40c0*/  @!UP0 ULOP3.LUT UR7, URZ, UR26, URZ, 0x33, !UPT ;  /* 0x0000001a3f078292 */ /* 0x000fe2000f8e333f */
[----:B------:R-:W-:Y:S01]  /*40d0*/  SHF.R.S32.HI R120, RZ, 0x1f, R100 ;  /* 0x0000001fff787819 */ /* 0x000fe20000011464 */
[----:B------:R-:W-:Y:S01]  /*40e0*/  UMOV UR39, UR28 ;  /* 0x0000001c00277c82 */ /* 0x000fe20008000000 */
[----:B------:R-:W-:Y:S01]  /*40f0*/  BSSY B0, `(.L_x_94) ;  /* 0x000002b000007945 */ /* 0x000fe20003800000 */
[----:B------:R-:W-:Y:S02]  /*4100*/  UMOV UR38, UR26 ;  /* 0x0000001a00267c82 */ /* 0x000fe40008000000 */
[----:B------:R-:W-:Y:S01]  /*4110*/  @!UP0 UIADD3 UR39, UR6, UR19, URZ ;  /* 0x0000001306278290 */ /* 0x000fe2000fffe03f */
[----:B------:R1:W2:Y:S01]  /*4120*/  LDSM.16.M88.4 R64, [R2+UR5+0x1800] ;  /* 0x001800050240783b */ /* 0x0002a20008000200 */
[----:B------:R-:W-:Y:S02]  /*4130*/  @!UP0 UIADD3 UR38, UR7, UR18, URZ ;  /* 0x0000001207268290 */ /* 0x000fe4000fffe03f */
[----:B------:R-:W-:Y:S02]  /*4140*/  UMOV UR37, UR5 ;  /* 0x0000000500257c82 */ /* 0x000fe40008000000 */
[----:B------:R-:W-:Y:S01]  /*4150*/  IMAD.U32 R118, RZ, RZ, UR39 ;  /* 0x00000027ff767e24 */ /* 0x000fe2000f8e00ff */
[----:B------:R-:W-:Y:S01]  /*4160*/  UMOV UR7, UR28 ;  /* 0x0000001c00077c82 */ /* 0x000fe20008000000 */
[----:B---3--:R1:W2:Y:S01]  /*4170*/  LDSM.16.M88.4 R56, [R0+UR4] ;  /* 0x000000040038783b */ /* 0x0082a20008000200 */
[----:B------:R-:W-:Y:S01]  /*4180*/  IMAD.U32 R116, RZ, RZ, UR38 ;  /* 0x00000026ff747e24 */ /* 0x000fe2000f8e00ff */
[----:B------:R-:W-:Y:S01]  /*4190*/  @!UP0 UIADD3 UR7, UR6, UR19, URZ ;  /* 0x0000001306078290 */ /* 0x000fe2000fffe03f */
[----:B------:R-:W-:Y:S01]  /*41a0*/  IMAD R118, R118, c[0x0][0x194], R108 ;  /* 0x0000650076767a24 */ /* 0x000fe200078e026c */
[----:B------:R-:W-:Y:S01]  /*41b0*/  @!UP0 ULOP3.LUT UR6, URZ, UR26, URZ, 0x33, !UPT ;  /* 0x0000001a3f068292 */ /* 0x000fe2000f8e333f */
[----:B------:R-:W-:Y:S01]  /*41c0*/  IMAD R116, R116, c[0x0][0x198], R77 ;  /* 0x0000660074747a24 */ /* 0x000fe200078e024d */
[----:B------:R-:W-:Y:S01]  /*41d0*/  UMOV UR36, UR4 ;  /* 0x0000000400247c82 */ /* 0x000fe20008000000 */
[----:B------:R1:W2:Y:S01]  /*41e0*/  LDSM.16.M88.4 R60, [R0+UR4+0x1800] ;  /* 0x00180004003c783b */ /* 0x0002a20008000200 */
[----:B------:R-:W-:Y:S01]  /*41f0*/  IMAD R118, R118, c[0x0][0x1d0], RZ ;  /* 0x0000740076767a24 */ /* 0x000fe200078e02ff */
[----:B------:R-:W-:Y:S01]  /*4200*/  UMOV UR35, UR21 ;  /* 0x0000001500237c82 */ /* 0x000fe20008000000 */
[----:B------:R-:W-:Y:S01]  /*4210*/  IMAD R116, R116, c[0x0][0x1cc], RZ ;  /* 0x0000730074747a24 */ /* 0x000fe200078e02ff */
[----:B------:R-:W-:Y:S01]  /*4220*/  UMOV UR34, UR20 ;  /* 0x0000001400227c82 */ /* 0x000fe20008000000 */
[----:B------:R-:W-:Y:S01]  /*4230*/  IMAD.U32 R117, RZ, RZ, UR7 ;  /* 0x00000007ff757e24 */ /* 0x000fe2000f8e00ff */
[----:B------:R-:W-:Y:S01]  /*4240*/  SHF.R.S32.HI R119, RZ, 0x1f, R118 ;  /* 0x0000001fff777819 */ /* 0x000fe20000011476 */
[----:B------:R-:W-:Y:S01]  /*4250*/  UMOV UR7, UR26 ;  /* 0x0000001a00077c82 */ /* 0x000fe20008000000 */
[----:B------:R-:W-:Y:S01]  /*4260*/  IADD3 R118, P1, P0, R118, R116, R100 ;  /* 0x0000007476767210 */ /* 0x000fe2000783e064 */
[----:B------:R-:W-:Y:S01]  /*4270*/  IMAD R117, R117, c[0x0][0x194], R108 ;  /* 0x0000650075757a24 */ /* 0x000fe200078e026c */
[----:B------:R-:W-:Y:S01]  /*4280*/  SHF.R.S32.HI R116, RZ, 0x1f, R116 ;  /* 0x0000001fff747819 */ /* 0x000fe20000011474 */
[----:B------:R-:W-:Y:S03]  /*4290*/  @!UP0 UIADD3 UR7, UR6, UR18, URZ ;  /* 0x0000001206078290 */ /* 0x000fe6000fffe03f */
[----:B------:R-:W-:Y:S02]  /*42a0*/  IADD3.X R116, R119, R116, R120, P1, P0 ;  /* 0x0000007477747210 */ /* 0x000fe40000fe0478 */
[----:B------:R-:W-:Y:S02]  /*42b0*/  ISETP.LT.OR P1, PT, R117, RZ, P3 ;  /* 0x000000ff7500720c */ /* 0x000fe40001f21670 */
[----:B------:R-:W-:Y:S05]  /*42c0*/  IADD3 R118, P0, R76, R118, RZ ;  /* 0x000000764c767210 */ /* 0x000fea0007f1e0ff */
[----:B------:R-:W-:Y:S01]  /*42d0*/  IMAD.X R116, R75, 0x1, R116, P0 ;  /* 0x000000014b747824 */ /* 0x000fe200000e0674 */
[C---:B------:R-:W-:Y:S04]  /*42e0*/  LEA R122, P0, R118.reuse, c[0x0][0x1d8], 0x1 ;  /* 0x00007600767a7a11 */ /* 0x040fe800078008ff */
[----:B------:R-:W-:Y:S02]  /*42f0*/  LEA.HI.X R123, R118, c[0x0][0x1dc], R116, 0x1, P0 ;  /* 0x00007700767b7a11 */ /* 0x000fe400000f0c74 */
[----:B------:R-:W-:Y:S01]  /*4300*/  PRMT R118, RZ, 0x7610, R118 ;  /* 0x00007610ff767816 */ /* 0x000fe20000000076 */
[----:B------:R-:W-:-:S05]  /*4310*/  @P1 BRA `(.L_x_95) ;  /* 0x0000008000001947 */ /* 0x000fca0003800000 */
[----:B------:R-:W-:Y:S01]  /*4320*/  ISETP.GE.AND P0, PT, R117, c[0x0][0x164], PT ;  /* 0x0000590075007a0c */ /* 0x000fe20003f06270 */
[----:B------:R-:W-:Y:S04]  /*4330*/  IMAD.U32 R116, RZ, RZ, UR7 ;  /* 0x00000007ff747e24 */ /* 0x000fe8000f8e00ff */
[----:B------:R-:W-:Y:S05]  /*4340*/  IMAD R116, R116, c[0x0][0x198], R77 ;  /* 0x0000660074747a24 */ /* 0x000fea00078e024d */
[C---:B------:R-:W-:Y:S04]  /*4350*/  ISETP.LT.OR P0, PT, R116.reuse, RZ, P0 ;  /* 0x000000ff7400720c */ /* 0x040fe80000701670 */
[----:B------:R-:W-:-:S13]  /*4360*/  ISETP.GE.OR P0, PT, R116, c[0x0][0x168], P0 ;  /* 0x00005a0074007a0c */ /* 0x000fda0000706670 */
[----:B------:R-:W-:Y:S04]  /*4370*/  @!P0 ISETP.GE.AND P1, PT, R100, c[0x0][0x16c], PT ;  /* 0x00005b0064008a0c */ /* 0x000fe80003f26270 */
[----:B------:R-:W-:Y:S04]  /*4380*/  @!P0 SEL R116, RZ, 0x1, P1 ;  /* 0x00000001ff748807 */ /* 0x000fe80000800000 */
[----:B------:R-:W-:Y:S02]  /*4390*/  @!P0 PRMT R118, R116, 0x7610, R118 ;  /* 0x0000761074768816 */ /* 0x000fe40000000076 */
.L_x_95:
[----:B------:R-:W-:Y:S05]  /*43a0*/  BSYNC B0 ;  /* 0x0000000000007941 */ /* 0x000fea0003800000 */
.L_x_94:
[C---:B------:R-:W-:Y:S01]  /*43b0*/  HMMA.16816.F32 R4, R36.reuse, R40, R4 ;  /* 0x000000282404723c */ /* 0x040fe20000001804 */
[----:B------:R-:W-:Y:S01]  /*43c0*/  ULDC.64 UR6, c[0x0][0x1e0] ;  /* 0x0000780000067ab9 */ /* 0x000fe20000000a00 */
[----:B------:R-:W-:Y:S01]  /*43d0*/  ISETP.GE.AND P2, PT, R111, c[0x0][0x178], PT ;  /* 0x00005e006f007a0c */ /* 0x000fe20003f46270 */
[----:B------:R-:W-:Y:S01]  /*43e0*/  BSSY B0, `(.L_x_96) ;  /* 0x000004e000007945 */ /* 0x000fe20003800000 */
[----:B------:R-:W-:Y:S02]  /*43f0*/  PRMT R118, R118, 0x9910, RZ ;  /* 0x0000991076767816 */ /* 0x000fe400000000ff */
[----:B------:R-:W-:Y:S01]  /*4400*/  SHF.R.S32.HI R119, RZ, 0x1f, R98 ;  /* 0x0000001fff777819 */ /* 0x000fe20000011462 */
[----:B------:R-:W-:Y:S01]  /*4410*/  UIMAD UR7, UR27, UR7, URZ ;  /* 0x000000071b0772a4 */ /* 0x000fe2000f8e023f */
[C---:B------:R-:W-:Y:S01]  /*4420*/  HMMA.16816.F32 R8, R36.reuse, R42, R8 ;  /* 0x0000002a2408723c */ /* 0x040fe20000001808 */
[----:B------:R-:W-:Y:S02]  /*4430*/  UIMAD UR38, UR25, UR6, URZ ;  /* 0x00000006192672a4 */ /* 0x000fe4000f8e023f */
[----:B------:R-:W-:Y:S01]  /*4440*/  USHF.R.S32.HI UR6, URZ, 0x1f, UR7 ;  /* 0x0000001f3f067899 */ /* 0x000fe20008011407 */
[----:B------:R-:W-:Y:S01]  /*4450*/  PRMT R124, RZ, 0x7610, R124 ;  /* 0x00007610ff7c7816 */ /* 0x000fe2000000007c */
[----:B------:R-:W-:Y:S01]  /*4460*/  IMAD.U32 R117, RZ, RZ, UR7 ;  /* 0x00000007ff757e24 */ /* 0x000fe2000f8e00ff */
[----:B------:R-:W-:Y:S02]  /*4470*/  USHF.R.S32.HI UR7, URZ, 0x1f, UR38 ;  /* 0x0000001f3f077899 */ /* 0x000fe40008011426 */
[C---:B---3--:R-:W-:Y:S01]  /*4480*/  HMMA.16816.F32 R12, R36.reuse, R44, R12 ;  /* 0x0000002c240c723c */ /* 0x048fe2000000180c */
[----:B------:R-:W-:Y:S01]  /*4490*/  IMAD.U32 R116, RZ, RZ, UR6 ;  /* 0x00000006ff747e24 */ /* 0x000fe2000f8e00ff */
[----:B------:R-:W-:Y:S02]  /*44a0*/  @!UP0 ULOP3.LUT UR6, URZ, UR26, URZ, 0x33, !UPT ;  /* 0x0000001a3f068292 */ /* 0x000fe4000f8e333f */
[----:B------:R-:W-:Y:S01]  /*44b0*/  IADD3 R117, P1, P0, R117, UR38, R98 ;  /* 0x0000002675757c10 */ /* 0x000fe2000f83e062 */
[----:B------:R-:W-:Y:S02]  /*44c0*/  UMOV UR39, UR28 ;  /* 0x0000001c00277c82 */ /* 0x000fe40008000000 */
[----:B------:R-:W-:Y:S01]  /*44d0*/  UMOV UR38, UR26 ;  /* 0x0000001a00267c82 */ /* 0x000fe20008000000 */
[----:B------:R-:W-:Y:S01]  /*44e0*/  IADD3.X R116, R116, UR7, R119, P1, P0 ;  /* 0x0000000774747c10 */ /* 0x000fe20008fe0477 */
[-C--:B------:R-:W-:Y:S01]  /*44f0*/  HMMA.16816.F32 R16, R36, R46.reuse, R16 ;  /* 0x0000002e2410723c */ /* 0x080fe20000001810 */
[----:B------:R-:W-:Y:S01]  /*4500*/  ISETP.NE.AND P0, PT, R118, RZ, PT ;  /* 0x000000ff7600720c */ /* 0x000fe20003f05270 */
[----:B------:R-:W-:Y:S01]  /*4510*/  @!UP0 ULOP3.LUT UR7, URZ, UR28, URZ, 0x33, !UPT ;  /* 0x0000001c3f078292 */ /* 0x000fe2000f8e333f */
[----:B------:R-:W-:Y:S01]  /*4520*/  IADD3 R118, R107, UR20, RZ ;  /* 0x000000146b767c10 */ /* 0x000fe2000fffe0ff */
[----:B------:R-:W-:Y:S01]  /*4530*/  @!UP0 UIADD3 UR38, UR6, UR16, URZ ;  /* 0x0000001006268290 */ /* 0x000fe2000fffe03f */
[----:B------:R-:W-:Y:S01]  /*4540*/  ISETP.LT.AND P1, PT, R98, R89, !P2 ;  /* 0x000000596200720c */ /* 0x000fe20005721270 */
[----:B------:R-:W-:Y:S02]  /*4550*/  @!UP0 UIADD3 UR39, UR7, UR17, URZ ;  /* 0x0000001107278290 */ /* 0x000fe4000fffe03f */
[C---:B--2---:R-:W-:Y:S01]  /*4560*/  HMMA.16816.F32 R20, R48.reuse, R46, R20 ;  /* 0x0000002e3014723c */ /* 0x044fe20000001814 */
[----:B------:R-:W-:Y:S01]  /*4570*/  ISETP.EQ.AND P1, PT, R114, R83, P1 ;  /* 0x000000537200720c */ /* 0x000fe20000f22270 */
[----:B------:R-:W-:Y:S02]  /*4580*/  @!UP0 ULOP3.LUT UR6, URZ, UR28, URZ, 0x33, !UPT ;  /* 0x0000001c3f068292 */ /* 0x000fe4000f8e333f */
[----:B------:R-:W-:Y:S02]  /*4590*/  UMOV UR7, UR28 ;  /* 0x0000001c00077c82 */ /* 0x000fe40008000000 */
[----:B------:R-:W-:Y:S01]  /*45a0*/  @!PT LDS RZ, [RZ] ;  /* 0x00000000fffff984 */ /* 0x000fe20000000800 */
[----:B------:R-:W-:Y:S01]  /*45b0*/  @!PT LDS RZ, [RZ] ;  /* 0x00000000fffff984 */ /* 0x000fe20000000800 */
[----:B------:R-:W-:Y:S01]  /*45c0*/  @!PT LDS RZ, [RZ] ;  /* 0x00000000fffff984 */ /* 0x000fe20000000800 */
[----:B------:R2:W-:Y:S01]  /*45d0*/  LDGSTS.E.LTC128B.128 [R118], [R122.64], P0 ;  /* 0x000000007a767fae */ /* 0x0005e20008121d60 */
[----:B------:R-:W-:Y:S01]  /*45e0*/  IADD3 R121, P0, R97, R117, RZ ;  /* 0x0000007561797210 */ /* 0x000fe20007f1e0ff */
[C---:B------:R-:W-:Y:S01]  /*45f0*/  HMMA.16816.F32 R24, R48.reuse, R44, R24 ;  /* 0x0000002c3018723c */ /* 0x040fe20000001818 */
[----:B------:R-:W-:Y:S02]  /*4600*/  @!UP0 UIADD3 UR7, UR6, UR17, URZ ;  /* 0x0000001106078290 */ /* 0x000fe4000fffe03f */
[----:B------:R-:W-:Y:S01]  /*4610*/  @!UP0 ULOP3.LUT UR6, URZ, UR26, URZ, 0x33, !UPT ;  /* 0x0000001a3f068292 */ /* 0x000fe2000f8e333f */
[----:B------:R-:W-:Y:S03]  /*4620*/  IMAD.X R119, R92, 0x1, R116, P0 ;  /* 0x000000015c777824 */ /* 0x000fe600000e0674 */
[----:B------:R-:W-:Y:S01]  /*4630*/  LOP3.LUT R44, R3, 0x40, RZ, 0x3c, !PT ;  /* 0x00000040032c7812 */ /* 0x000fe200078e3cff */
[C---:B------:R-:W-:Y:S07]  /*4640*/  HMMA.16816.F32 R28, R48.reuse, R42, R28 ;  /* 0x0000002a301c723c */ /* 0x040fee000000181c */
[----:B------:R-:W-:Y:S01]  /*4650*/  LOP3.LUT R42, R68, 0x40, RZ, 0x3c, !PT ;  /* 0x00000040442a7812 */ /* 0x000fe200078e3cff */
[----:B------:R-:W-:Y:S07]  /*4660*/  HMMA.16816.F32 R32, R48, R40, R32 ;  /* 0x000000283020723c */ /* 0x000fee0000001820 */
[----:B------:R-:W-:Y:S01]  /*4670*/  IMAD.U32 R41, RZ, RZ, UR39 ;  /* 0x00000027ff297e24 */ /* 0x000fe2000f8e00ff */
[C---:B--2---:R-:W-:Y:S01]  /*4680*/  LEA R122, P0, R121.reuse, c[0x0][0x1f0], 0x1 ;  /* 0x00007c00797a7a11 */ /* 0x044fe200078008ff */
[----:B------:R-:W-:Y:S03]  /*4690*/  IMAD.U32 R40, RZ, RZ, UR38 ;  /* 0x00000026ff287e24 */ /* 0x000fe6000f8e00ff */
[----:B------:R-:W-:Y:S01]  /*46a0*/  LEA.HI.X R123, R121, c[0x0][0x1f4], R119, 0x1, P0 ;  /* 0x00007d00797b7a11 */ /* 0x000fe200000f0c77 */
[----:B------:R-:W-:Y:S01]  /*46b0*/  IMAD R41, R41, c[0x0][0x194], R106 ;  /* 0x0000650029297a24 */ /* 0x000fe200078e026a */
[----:B------:R-:W-:Y:S01]  /*46c0*/  IADD3 R119, R107, UR21, RZ ;  /* 0x000000156b777c10 */ /* 0x000fe2000fffe0ff */
[----:B------:R-:W-:Y:S02]  /*46d0*/  IMAD R40, R40, c[0x0][0x198], R74 ;  /* 0x0000660028287a24 */ /* 0x000fe400078e024a */
[----:B------:R-:W-:Y:S02]  /*46e0*/  IMAD R41, R41, c[0x0][0x1d0], RZ ;  /* 0x0000740029297a24 */ /* 0x000fe400078e02ff */
[----:B------:R2:W-:Y:S01]  /*46f0*/  LDGSTS.E.BYPASS.LTC128B.128 [R119+0x6000], [R122.64], P1 ;  /* 0x060000007a777fae */ /* 0x0005e20008901d60 */
[----:B------:R-:W-:Y:S02]  /*4700*/  IMAD R40, R40, c[0x0][0x1cc], RZ ;  /* 0x0000730028287a24 */ /* 0x000fe400078e02ff */
[----:B------:R-:W-:Y:S01]  /*4710*/  SHF.R.S32.HI R36, RZ, 0x1f, R41 ;  /* 0x0000001fff247819 */ /* 0x000fe20000011429 */
[----:B------:R-:W-:Y:S01]  /*4720*/  IMAD.U32 R121, RZ, RZ, UR7 ;  /* 0x00000007ff797e24 */ /* 0x000fe2000f8e00ff */
[----:B------:R-:W-:Y:S01]  /*4730*/  UMOV UR7, UR26 ;  /* 0x0000001a00077c82 */ /* 0x000fe20008000000 */
[----:B------:R-:W-:Y:S01]  /*4740*/  IADD3 R41, P1, P0, R41, R40, R100 ;  /* 0x0000002829297210 */ /* 0x000fe2000783e064 */
[----:B------:R-:W-:Y:S01]  /*4750*/  @!UP0 UIADD3 UR7, UR6, UR16, URZ ;  /* 0x0000001006078290 */ /* 0x000fe2000fffe03f */
[----:B------:R3:W1:Y:S01]  /*4760*/  LDSM.16.M88.4 R48, [R42+UR5+0x1800] ;  /* 0x001800052a30783b */ /* 0x0006620008000200 */
[----:B------:R-:W-:Y:S01]  /*4770*/  SHF.R.S32.HI R40, RZ, 0x1f, R40 ;  /* 0x0000001fff287819 */ /* 0x000fe20000011428 */
[----:B------:R-:W-:Y:S03]  /*4780*/  IMAD R121, R121, c[0x0][0x194], R106 ;  /* 0x0000650079797a24 */ /* 0x000fe600078e026a */
[----:B------:R-:W-:Y:S02]  /*4790*/  IADD3.X R40, R36, R40, R120, P1, P0 ;  /* 0x0000002824287210 */ /* 0x000fe40000fe0478 */
[----:B------:R-:W-:Y:S01]  /*47a0*/  IADD3 R41, P0, R73, R41, RZ ;  /* 0x0000002949297210 */ /* 0x000fe20007f1e0ff */
[----:B------:R3:W1:Y:S04]  /*47b0*/  LDSM.16.M88.4 R36, [R42+UR5] ;  /* 0x000000052a24783b */ /* 0x0006680008000200 */
[----:B------:R-:W-:Y:S01]  /*47c0*/  IMAD.X R40, R72, 0x1, R40, P0 ;  /* 0x0000000148287824 */ /* 0x000fe200000e0628 */
[C---:B--2---:R-:W-:Y:S04]  /*47d0*/  LEA R122, P0, R41.reuse, c[0x0][0x1d8], 0x1 ;  /* 0x00007600297a7a11 */ /* 0x044fe800078008ff */
[----:B------:R-:W-:Y:S02]  /*47e0*/  LEA.HI.X R123, R41, c[0x0][0x1dc], R40, 0x1, P0 ;  /* 0x00007700297b7a11 */ /* 0x000fe400000f0c28 */
[----:B------:R3:W1:Y:S01]  /*47f0*/  LDSM.16.M88.4 R40, [R44+UR4] ;  /* 0x000000042c28783b */ /* 0x0006620008000200 */
[----:B------:R-:W-:Y:S04]  /*4800*/  ISETP.GE.AND P0, PT, R86, c[0x0][0x160], PT ;  /* 0x0000580056007a0c */ /* 0x000fe80003f06270 */
[----:B------:R-:W-:Y:S03]  /*4810*/  ISETP.LT.OR P0, PT, R121, RZ, P0 ;  /* 0x000000ff7900720c */ /* 0x000fe60000701670 */
[----:B------:R-:W1:Y:S10]  /*4820*/  LDSM.16.M88.4 R44, [R44+UR4+0x1800] ;  /* 0x001800042c2c783b */ /* 0x000e740008000200 */
        /* <DEDUP_REMOVED lines=9> */
.L_x_97:
[----:B------:R-:W-:Y:S05]  /*48c0*/  BSYNC B0 ;  /* 0x0000000000007941 */ /* 0x000fea0003800000 */
.L_x_96:
[C---:B------:R-:W-:Y:S01]  /*48d0*/  HMMA.16816.F32 R4, R52.reuse, R56, R4 ;  /* 0x000000383404723c */ /* 0x040fe20000001804 */
[----:B------:R-:W-:Y:S01]  /*48e0*/  PRMT R124, R124, 0x9910, RZ ;  /* 0x000099107c7c7816 */ /* 0x000fe200000000ff */
[----:B------:R-:W-:Y:S01]  /*48f0*/  @!UP0 ULOP3.LUT UR7, URZ, UR28, URZ, 0x33, !UPT ;  /* 0x0000001c3f078292 */ /* 0x000fe2000f8e333f */
[----:B------:R-:W-:Y:S01]  /*4900*/  ISETP.LT.AND P2, PT, R98, R89, !P6 ;  /* 0x000000596200720c */ /* 0x000fe20007741270 */
[----:B------:R-:W-:Y:S01]  /*4910*/  UMOV UR39, UR28 ;  /* 0x0000001c00277c82 */ /* 0x000fe20008000000 */
[----:B------:R-:W-:Y:S01]  /*4920*/  ISETP.NE.AND P0, PT, R124, RZ, PT ;  /* 0x000000ff7c00720c */ /* 0x000fe20003f05270 */
[----:B------:R-:W-:Y:S01]  /*4930*/  @!UP0 UIADD3 UR39, UR7, UR15, URZ ;  /* 0x0000000f07278290 */ /* 0x000fe2000fffe03f */
[----:B------:R-:W-:Y:S01]  /*4940*/  IADD3 R121, R109, UR20, RZ ;  /* 0x000000146d797c10 */ /* 0x000fe2000fffe0ff */
[C---:B------:R-:W-:Y:S01]  /*4950*/  HMMA.16816.F32 R8, R52.reuse, R58, R8 ;  /* 0x0000003a3408723c */ /* 0x040fe20000001808 */
[----:B------:R-:W-:Y:S01]  /*4960*/  @!UP0 ULOP3.LUT UR6, URZ, UR26, URZ, 0x33, !UPT ;  /* 0x0000001a3f068292 */ /* 0x000fe2000f8e333f */
[----:B------:R-:W-:Y:S01]  /*4970*/  BSSY B0, `(.L_x_98) ;  /* 0x000003d000007945 */ /* 0x000fe20003800000 */
[----:B------:R-:W-:Y:S01]  /*4980*/  UMOV UR38, UR26 ;  /* 0x0000001a00267c82 */ /* 0x000fe20008000000 */
[----:B------:R-:W-:Y:S01]  /*4990*/  SEL R114, R115, R114, P2 ;  /* 0x0000007273727207 */ /* 0x000fe20001000000 */
[----:B------:R-:W-:Y:S02]  /*49a0*/  @!UP0 UIADD3 UR38, UR6, UR14, URZ ;  /* 0x0000000e06268290 */ /* 0x000fe4000fffe03f */
[----:B------:R-:W-:Y:S01]  /*49b0*/  @!UP0 ULOP3.LUT UR6, URZ, UR28, URZ, 0x33, !UPT ;  /* 0x0000001c3f068292 */ /* 0x000fe2000f8e333f */
[C---:B------:R-:W-:Y:S01]  /*49c0*/  HMMA.16816.F32 R12, R52.reuse, R60, R12 ;  /* 0x0000003c340c723c */ /* 0x040fe2000000180c */
[----:B------:R-:W-:Y:S01]  /*49d0*/  UMOV UR7, UR28 ;  /* 0x0000001c00077c82 */ /* 0x000fe20008000000 */
[----:B------:R-:W-:Y:S01]  /*49e0*/  @!PT LDS RZ, [RZ] ;  /* 0x00000000fffff984 */ /* 0x000fe20000000800 */
[----:B------:R-:W-:Y:S01]  /*49f0*/  @!PT LDS RZ, [RZ] ;  /* 0x00000000fffff984 */ /* 0x000fe20000000800 */
[----:B------:R-:W-:Y:S01]  /*4a00*/  @!PT LDS RZ, [RZ] ;  /* 0x00000000fffff984 */ /* 0x000fe20000000800 */
[----:B------:R2:W-:Y:S01]  /*4a10*/  LDGSTS.E.LTC128B.128 [R121+0xc00], [R122.64], P0 ;  /* 0x00c000007a797fae */ /* 0x0005e20008121d60 */
[----:B------:R-:W-:Y:S02]  /*4a20*/  @!UP0 UIADD3 UR7, UR6, UR15, URZ ;  /* 0x0000000f06078290 */ /* 0x000fe4000fffe03f */
[----:B------:R-:W-:Y:S03]  /*4a30*/  @!UP0 ULOP3.LUT UR6, URZ, UR26, URZ, 0x33, !UPT ;  /* 0x0000001a3f068292 */ /* 0x000fe6000f8e333f */
[-C--:B------:R-:W-:Y:S07]  /*4a40*/  HMMA.16816.F32 R16, R52, R62.reuse, R16 ;  /* 0x0000003e3410723c */ /* 0x080fee0000001810 */
[----:B------:R-:W-:Y:S01]  /*4a50*/  IMAD.U32 R54, RZ, RZ, UR39 ;  /* 0x00000027ff367e24 */ /* 0x000fe2000f8e00ff */
[C---:B------:R-:W-:Y:S04]  /*4a60*/  HMMA.16816.F32 R20, R64.reuse, R62, R20 ;  /* 0x0000003e4014723c */ /* 0x040fe80000001814 */
[----:B------:R-:W-:Y:S04]  /*4a70*/  IMAD R54, R54, c[0x0][0x194], R105 ;  /* 0x0000650036367a24 */ /* 0x000fe800078e0269 */
[C---:B------:R-:W-:Y:S01]  /*4a80*/  HMMA.16816.F32 R24, R64.reuse, R60, R24 ;  /* 0x0000003c4018723c */ /* 0x040fe20000001818 */
[----:B------:R-:W-:Y:S03]  /*4a90*/  IMAD R54, R54, c[0x0][0x1d0], RZ ;  /* 0x0000740036367a24 */ /* 0x000fe600078e02ff */
[----:B--2---:R-:W-:Y:S02]  /*4aa0*/  IADD3 R122, P0, R96, R117, RZ ;  /* 0x00000075607a7210 */ /* 0x004fe40007f1e0ff */
[----:B------:R-:W-:Y:S02]  /*4ab0*/  SHF.R.S32.HI R53, RZ, 0x1f, R54 ;  /* 0x0000001fff357819 */ /* 0x000fe40000011436 */
[C---:B------:R-:W-:Y:S01]  /*4ac0*/  HMMA.16816.F32 R28, R64.reuse, R58, R28 ;  /* 0x0000003a401c723c */ /* 0x040fe2000000181c */
[----:B------:R-:W-:Y:S03]  /*4ad0*/  LOP3.LUT R60, R3, 0x60, RZ, 0x3c, !PT ;  /* 0x00000060033c7812 */ /* 0x000fe600078e3cff */
[----:B------:R-:W-:Y:S01]  /*4ae0*/  IMAD.X R121, R91, 0x1, R116, P0 ;  /* 0x000000015b797824 */ /* 0x000fe200000e0674 */
[----:B------:R-:W-:Y:S02]  /*4af0*/  LEA R124, P0, R122, c[0x0][0x1f0], 0x1 ;  /* 0x00007c007a7c7a11 */ /* 0x000fe400078008ff */
[----:B------:R-:W-:Y:S01]  /*4b00*/  LOP3.LUT R58, R68, 0x60, RZ, 0x3c, !PT ;  /* 0x00000060443a7812 */ /* 0x000fe200078e3cff */
[----:B------:R-:W-:Y:S01]  /*4b10*/  HMMA.16816.F32 R32, R64, R56, R32 ;  /* 0x000000384020723c */ /* 0x000fe20000001820 */
[----:B------:R-:W-:Y:S02]  /*4b20*/  LEA.HI.X R125, R122, c[0x0][0x1f4], R121, 0x1, P0 ;  /* 0x00007d007a7d7a11 */ /* 0x000fe400000f0c79 */
[----:B------:R-:W-:Y:S02]  /*4b30*/  ISETP.EQ.AND P0, PT, R115, R82, P2 ;  /* 0x000000527300720c */ /* 0x000fe40001702270 */
[----:B------:R-:W-:Y:S11]  /*4b40*/  IADD3 R121, R109, UR21, RZ ;  /* 0x000000156d797c10 */ /* 0x000ff6000fffe0ff */
[----:B------:R2:W-:Y:S08]  /*4b50*/  LDGSTS.E.BYPASS.LTC128B.128 [R121+0x6c00], [R124.64], P0 ;  /* 0x06c000007c797fae */ /* 0x0005f00008101d60 */
[----:B---3--:R3:W1:Y:S01]  /*4b60*/  LDSM.16.M88.4 R64, [R58+UR5+0x1800] ;  /* 0x001800053a40783b */ /* 0x0086620008000200 */
[----:B--2---:R-:W-:Y:S04]  /*4b70*/  IMAD.U32 R121, RZ, RZ, UR38 ;  /* 0x00000026ff797e24 */ /* 0x004fe8000f8e00ff */
[----:B------:R-:W-:Y:S04]  /*4b80*/  IMAD R121, R121, c[0x0][0x198], R71 ;  /* 0x0000660079797a24 */ /* 0x000fe800078e0247 */
[----:B------:R-:W-:Y:S05]  /*4b90*/  IMAD R121, R121, c[0x0][0x1cc], RZ ;  /* 0x0000730079797a24 */ /* 0x000fea00078e02ff */
[----:B------:R-:W-:Y:S02]  /*4ba0*/  SHF.R.S32.HI R52, RZ, 0x1f, R121 ;  /* 0x0000001fff347819 */ /* 0x000fe40000011479 */
[----:B------:R-:W-:Y:S04]  /*4bb0*/  IADD3 R121, P1, P0, R54, R121, R100 ;  /* 0x0000007936797210 */ /* 0x000fe8000783e064 */
[----:B------:R-:W-:Y:S02]  /*4bc0*/  IADD3.X R120, R53, R52, R120, P1, P0 ;  /* 0x0000003435787210 */ /* 0x000fe40000fe0478 */
[----:B------:R3:W1:Y:S01]  /*4bd0*/  LDSM.16.M88.4 R52, [R58+UR5] ;  /* 0x000000053a34783b */ /* 0x0006620008000200 */
[----:B------:R-:W-:Y:S05]  /*4be0*/  IADD3 R121, P0, R70, R121, RZ ;  /* 0x0000007946797210 */ /* 0x000fea0007f1e0ff */
[----:B------:R-:W-:Y:S01]  /*4bf0*/  IMAD.X R120, R69, 0x1, R120, P0 ;  /* 0x0000000145787824 */ /* 0x000fe200000e0678 */
[C---:B------:R-:W-:Y:S01]  /*4c00*/  LEA R122, P0, R121.reuse, c[0x0][0x1d8], 0x1 ;  /* 0x00007600797a7a11 */ /* 0x040fe200078008ff */
[----:B------:R3:W1:Y:S03]  /*4c10*/  LDSM.16.M88.4 R56, [R60+UR4] ;  /* 0x000000043c38783b */ /* 0x0006660008000200 */
[----:B------:R-:W-:Y:S01]  /*4c20*/  LEA.HI.X R123, R121, c[0x0][0x1dc], R120, 0x1, P0 ;  /* 0x00007700797b7a11 */ /* 0x000fe200000f0c78 */
[----:B------:R-:W-:Y:S01]  /*4c30*/  IMAD.U32 R120, RZ, RZ, UR7 ;  /* 0x00000007ff787e24 */ /* 0x000fe2000f8e00ff */
[----:B------:R-:W-:Y:S01]  /*4c40*/  ISETP.GE.AND P0, PT, R85, c[0x0][0x160], PT ;  /* 0x0000580055007a0c */ /* 0x000fe20003f06270 */
[----:B------:R-:W-:Y:S01]  /*4c50*/  UMOV UR7, UR26 ;  /* 0x0000001a00077c82 */ /* 0x000fe20008000000 */
[----:B------:R-:W-:Y:S01]  /*4c60*/  PRMT R121, RZ, 0x7610, R121 ;  /* 0x00007610ff797816 */ /* 0x000fe20000000079 */
[----:B------:R-:W1:Y:S01]  /*4c70*/  LDSM.16.M88.4 R60, [R60+UR4+0x1800] ;  /* 0x001800043c3c783b */ /* 0x000e620008000200 */
[----:B------:R-:W-:Y:S01]  /*4c80*/  @!UP0 UIADD3 UR7, UR6, UR14, URZ ;  /* 0x0000000e06078290 */ /* 0x000fe2000fffe03f */
[----:B------:R-:W-:Y:S05]  /*4c90*/  IMAD R120, R120, c[0x0][0x194], R105 ;  /* 0x0000650078787a24 */ /* 0x000fea00078e0269 */
[----:B------:R-:W-:-:S13]  /*4ca0*/  ISETP.LT.OR P0, PT, R120, RZ, P0 ;  /* 0x000000ff7800720c */ /* 0x000fda0000701670 */
        /* <DEDUP_REMOVED lines=9> */
.L_x_99:
[----:B------:R-:W-:Y:S05]  /*4d40*/  BSYNC B0 ;  /* 0x0000000000007941 */ /* 0x000fea0003800000 */
.L_x_98:
[C---:B-1----:R-:W-:Y:S01]  /*4d50*/  HMMA.16816.F32 R4, R36.reuse, R40, R4 ;  /* 0x000000282404723c */ /* 0x042fe20000001804 */
[----:B------:R-:W-:Y:S04]  /*4d60*/  UIADD3 UR26, UR26, 0x1, URZ ;  /* 0x000000011a1a7890 */ /* 0x000fe8000fffe03f */
[----:B------:R-:W-:Y:S01]  /*4d70*/  PRMT R121, R121, 0x9910, RZ ;  /* 0x0000991079797816 */ /* 0x000fe200000000ff */
[----:B------:R-:W-:Y:S01]  /*4d80*/  UISETP.GE.AND UP1, UPT, UR26, UR13, UPT ;  /* 0x0000000d1a00728c */ /* 0x000fe2000bf26270 */
[----:B------:R-:W-:Y:S01]  /*4d90*/  IADD3 R117, P0, R95, R117, RZ ;  /* 0x000000755f757210 */ /* 0x000fe20007f1e0ff */
[C---:B------:R-:W-:Y:S03]  /*4da0*/  HMMA.16816.F32 R8, R36.reuse, R42, R8 ;  /* 0x0000002a2408723c */ /* 0x040fe60000001808 */
[----:B------:R-:W-:Y:S01]  /*4db0*/  ISETP.NE.AND P2, PT, R121, RZ, PT ;  /* 0x000000ff7900720c */ /* 0x000fe20003f45270 */
[----:B------:R-:W-:Y:S01]  /*4dc0*/  IMAD.X R116, R90, 0x1, R116, P0 ;  /* 0x000000015a747824 */ /* 0x000fe200000e0674 */
[C---:B------:R-:W-:Y:S02]  /*4dd0*/  LEA R120, P0, R117.reuse, c[0x0][0x1f0], 0x1 ;  /* 0x00007c0075787a11 */ /* 0x040fe400078008ff */
[----:B------:R-:W-:Y:S01]  /*4de0*/  ISETP.LT.AND P1, PT, R98, R89, !P4 ;  /* 0x000000596200720c */ /* 0x000fe20006721270 */
[C---:B------:R-:W-:Y:S04]  /*4df0*/  HMMA.16816.F32 R12, R36.reuse, R44, R12 ;  /* 0x0000002c240c723c */ /* 0x040fe8000000180c */
[----:B------:R-:W-:Y:S02]  /*4e00*/  LEA.HI.X R121, R117, c[0x0][0x1f4], R116, 0x1, P0 ;  /* 0x00007d0075797a11 */ /* 0x000fe400000f0c74 */
[----:B------:R-:W-:Y:S02]  /*4e10*/  ISETP.EQ.AND P0, PT, R103, R81, P1 ;  /* 0x000000516700720c */ /* 0x000fe40000f02270 */
[-C--:B------:R-:W-:Y:S01]  /*4e20*/  HMMA.16816.F32 R16, R36, R46.reuse, R16 ;  /* 0x0000002e2410723c */ /* 0x080fe20000001810 */
[----:B------:R-:W-:Y:S01]  /*4e30*/  @!PT LDS RZ, [RZ] ;  /* 0x00000000fffff984 */ /* 0x000fe20000000800 */
[----:B------:R-:W-:Y:S01]  /*4e40*/  @!PT LDS RZ, [RZ] ;  /* 0x00000000fffff984 */ /* 0x000fe20000000800 */
[----:B------:R-:W-:Y:S01]  /*4e50*/  @!PT LDS RZ, [RZ] ;  /* 0x00000000fffff984 */ /* 0x000fe20000000800 */
[----:B------:R1:W-:Y:S03]  /*4e60*/  LDGSTS.E.LTC128B.128 [R118+0xc00], [R122.64], P2 ;  /* 0x00c000007a767fae */ /* 0x0003e60009121d60 */
[----:B------:R-:W-:Y:S04]  /*4e70*/  IADD3 R101, R101, 0x1, RZ ;  /* 0x0000000165657810 */ /* 0x000fe80007ffe0ff */
[C---:B------:R-:W-:Y:S03]  /*4e80*/  HMMA.16816.F32 R20, R48.reuse, R46, R20 ;  /* 0x0000002e3014723c */ /* 0x040fe60000001814 */
[----:B------:R1:W-:Y:S01]  /*4e90*/  LDGSTS.E.BYPASS.LTC128B.128 [R119+0x6c00], [R120.64], P0 ;  /* 0x06c0000078777fae */ /* 0x0003e20008101d60 */
[----:B------:R-:W-:Y:S04]  /*4ea0*/  PLOP3.LUT P0, PT, PT, PT, UP1, 0x80, 0x0 ;  /* 0x000000000000781c */ /* 0x000fe80003f0f018 */
[C---:B------:R-:W-:Y:S03]  /*4eb0*/  HMMA.16816.F32 R24, R48.reuse, R44, R24 ;  /* 0x0000002c3018723c */ /* 0x040fe60000001818 */
[----:B------:R-:W0:Y:S05]  /*4ec0*/  LDGDEPBAR ;  /* 0x00000000000079af */ /* 0x000e2a0000000000 */
[C---:B------:R-:W-:Y:S08]  /*4ed0*/  HMMA.16816.F32 R28, R48.reuse, R42, R28 ;  /* 0x0000002a301c723c */ /* 0x040ff0000000181c */
[----:B------:R-:W-:Y:S01]  /*4ee0*/  HMMA.16816.F32 R32, R48, R40, R32 ;  /* 0x000000283020723c */ /* 0x000fe20000001820 */
[----:B------:R-:W-:Y:S04]  /*4ef0*/  DEPBAR.LE SB0, 0x1 ;  /* 0x000080400000791a */ /* 0x000fe80000000000 */
[----:B------:R-:W-:Y:S06]  /*4f00*/  BAR.SYNC.DEFER_BLOCKING 0x0 ;  /* 0x0000000000007b1d */ /* 0x000fec0000010000 */
[----:B------:R-:W-:-:S05]  /*4f10*/  @!P0 BRA `(.L_x_100) ;  /* 0x000000d000008947 */ /* 0x000fca0003800000 */
[----:B------:R-:W-:Y:S02]  /*4f20*/  UIADD3 UR28, UR28, 0x1, URZ ;  /* 0x000000011c1c7890 */ /* 0x000fe4000fffe03f */
[----:B------:R-:W-:Y:S02]  /*4f30*/  UMOV UR26, URZ ;  /* 0x0000003f001a7c82 */ /* 0x000fe40008000000 */
[----:B------:R-:W-:Y:S06]  /*4f40*/  UISETP.GE.AND UP1, UPT, UR28, UR12, UPT ;  /* 0x0000000c1c00728c */ /* 0x000fec000bf26270 */
[----:B------:R-:W-:-:S13]  /*4f50*/  PLOP3.LUT P0, PT, PT, PT, UP1, 0x80, 0x0 ;  /* 0x000000000000781c */ /* 0x000fda0003f0f018 */
[----:B------:R-:W-:-:S05]  /*4f60*/  @!P0 BRA `(.L_x_100) ;  /* 0x0000008000008947 */ /* 0x000fca0003800000 */
[----:B------:R-:W-:Y:S01]  /*4f70*/  ISETP.NE.AND P0, PT, R101, R87, PT ;  /* 0x000000576500720c */ /* 0x000fe20003f05270 */
[----:B------:R-:W-:Y:S02]  /*4f80*/  UMOV UR28, URZ ;  /* 0x0000003f001c7c82 */ /* 0x000fe40008000000 */
[----:B------:R-:W-:Y:S10]  /*4f90*/  UMOV UR26, URZ ;  /* 0x0000003f001a7c82 */ /* 0x000ff40008000000 */
[----:B------:R-:W-:Y:S01]  /*4fa0*/  @P0 IMAD.MOV.U32 R36, RZ, RZ, c[0x0][0x1a0] ;  /* 0x00006800ff240624 */ /* 0x000fe200078e00ff */
[----:B------:R-:W-:Y:S01]  /*4fb0*/  @!P0 IADD3 R102, R102, 0x1, RZ ;  /* 0x0000000166668810 */ /* 0x000fe20007ffe0ff */
[----:B------:R-:W-:Y:S03]  /*4fc0*/  @!P0 IMAD.MOV.U32 R101, RZ, RZ, RZ ;  /* 0x000000ffff658224 */ /* 0x000fe600078e00ff */
[----:B------:R-:W-:Y:S01]  /*4fd0*/  @P0 LEA R100, R36, R100, 0x6 ;  /* 0x0000006424640211 */ /* 0x000fe200078e30ff */
[----:B------:R-:W-:Y:S02]  /*4fe0*/  @!P0 IMAD R100, R89, R102, R88 ;  /* 0x0000006659648224 */ /* 0x000fe400078e0258 */
.L_x_100:
[C---:B------:R-:W-:Y:S01]  /*4ff0*/  SEL R115, R103.reuse, R115, P1 ;  /* 0x0000007367737207 */ /* 0x040fe20000800000 */
[----:B------:R-:W-:Y:S01]  /*5000*/  UIADD3 UR25, UR25, 0x1, URZ ;  /* 0x0000000119197890 */ /* 0x000fe2000fffe03f */
[----:B------:R-:W-:Y:S02]  /*5010*/  SEL R114, R103, R114, P1 ;  /* 0x0000007267727207 */ /* 0x000fe40000800000 */
[----:B------:R-:W-:Y:S01]  /*5020*/  IADD3 R99, R99, 0x1, RZ ;  /* 0x0000000163637810 */ /* 0x000fe20007ffe0ff */
[----:B------:R-:W-:Y:S06]  /*5030*/  UISETP.GE.AND UP1, UPT, UR25, UR11, UPT ;  /* 0x0000000b1900728c */ /* 0x000fec000bf26270 */
[----:B------:R-:W-:-:S13]  /*5040*/  PLOP3.LUT P0, PT, PT, PT, UP1, 0x80, 0x0 ;  /* 0x000000000000781c */ /* 0x000fda0003f0f018 */
        /* <DEDUP_REMOVED lines=10> */
[----:B------:R-:W-:Y:S02]  /*50f0*/  @!P0 IADD3 R103, R103, 0x1, RZ ;  /* 0x0000000167678810 */ /* 0x000fe40007ffe0ff */
[----:B------:R-:W-:Y:S01]  /*5100*/  @!P0 MOV R99, RZ ;  /* 0x000000ff00638202 */ /* 0x000fe20000000f00 */
[----:B------:R-:W-:Y:S01]  /*5110*/  @P0 IMAD R98, R36, 0x40, R98 ;  /* 0x0000004024620824 */ /* 0x000fe200078e0262 */
[----:B------:R-:W-:Y:S01]  /*5120*/  @!P0 MOV R114, R103 ;  /* 0x0000006700728202 */ /* 0x000fe20000000f00 */
[----:B------:R-:W-:Y:S02]  /*5130*/  @!P0 IMAD.MOV.U32 R115, RZ, RZ, R103 ;  /* 0x000000ffff738224 */ /* 0x000fe400078e0067 */
[----:B------:R-:W-:Y:S02]  /*5140*/  @!P0 IMAD.MOV.U32 R98, RZ, RZ, R113 ;  /* 0x000000ffff628224 */ /* 0x000fe400078e0071 */
.L_x_101:
[----:B------:R-:W-:Y:S01]  /*5150*/  UISETP.NE.AND UP1, UPT, UR22, 0x2, UPT ;  /* 0x000000021600788c */ /* 0x000fe2000bf25270 */
[----:B------:R-:W-:Y:S01]  /*5160*/  BSSY B0, `(.L_x_102) ;  /* 0x000002c000007945 */ /* 0x000fe20003800000 */
[----:B------:R-:W-:Y:S01]  /*5170*/  @!UP0 ULOP3.LUT UR7, URZ, UR28, URZ, 0x33, !UPT ;  /* 0x0000001c3f078292 */ /* 0x000fe2000f8e333f */
[----:B-1----:R-:W-:Y:S01]  /*5180*/  PRMT R120, RZ, 0x7610, R120 ;  /* 0x00007610ff787816 */ /* 0x002fe20000000078 */
[----:B------:R-:W-:Y:S01]  /*5190*/  UMOV UR6, UR28 ;  /* 0x0000001c00067c82 */ /* 0x000fe20008000000 */
[----:B------:R-:W-:Y:S01]  /*51a0*/  PRMT R119, RZ, 0x7610, R119 ;  /* 0x00007610ff777816 */ /* 0x000fe20000000077 */
[----:B------:R-:W-:Y:S02]  /*51b0*/  @!UP0 UIADD3 UR6, UR7, UR9, URZ ;  /* 0x0000000907068290 */ /* 0x000fe4000fffe03f */
[----:B------:R-:W-:Y:S02]  /*51c0*/  UISETP.NE.AND UP2, UPT, UR23, 0x2, UPT ;  /* 0x000000021700788c */ /* 0x000fe4000bf45270 */
[----:B------:R-:W-:Y:S02]  /*51d0*/  @!UP0 ULOP3.LUT UR7, URZ, UR26, URZ, 0x33, !UPT ;  /* 0x0000001a3f078292 */ /* 0x000fe4000f8e333f */
[----:B------:R-:W-:Y:S01]  /*51e0*/  @UP1 UIADD3 UR5, UR5, 0x80, URZ ;  /* 0x0000008005051890 */ /* 0x000fe2000fffe03f */
[----:B------:R-:W-:Y:S01]  /*51f0*/  IMAD.U32 R117, RZ, RZ, UR6 ;  /* 0x00000006ff757e24 */ /* 0x000fe2000f8e00ff */
[----:B------:R-:W-:Y:S02]  /*5200*/  @UP1 UIADD3 UR22, UR22, 0x1, URZ ;  /* 0x0000000116161890 */ /* 0x000fe4000fffe03f */
[----:B------:R-:W-:Y:S01]  /*5210*/  @UP1 UIADD3 UR4, UR4, 0x80, URZ ;  /* 0x0000008004041890 */ /* 0x000fe2000fffe03f */
[----:B------:R-:W-:Y:S01]  /*5220*/  IMAD R117, R117, c[0x0][0x194], R110 ;  /* 0x0000650075757a24 */ /* 0x000fe200078e026e */
[----:B------:R-:W-:Y:S02]  /*5230*/  @!UP0 ULOP3.LUT UR6, URZ, UR26, URZ, 0x33, !UPT ;  /* 0x0000001a3f068292 */ /* 0x000fe4000f8e333f */
[----:B------:R-:W-:Y:S02]  /*5240*/  @!UP1 UIADD3 UR5, UR37, -0x100, URZ ;  /* 0xffffff0025059890 */ /* 0x000fe4000fffe03f */
[----:B------:R-:W-:Y:S01]  /*5250*/  @UP2 UIADD3 UR23, UR23, 0x1, URZ ;  /* 0x0000000117172890 */ /* 0x000fe2000fffe03f */
[----:B------:R-:W-:Y:S01]  /*5260*/  ISETP.LT.OR P0, PT, R117, RZ, P5 ;  /* 0x000000ff7500720c */ /* 0x000fe20002f01670 */
[----:B------:R-:W-:Y:S02]  /*5270*/  @!UP1 UIADD3 UR4, UR36, -0x100, URZ ;  /* 0xffffff0024049890 */ /* 0x000fe4000fffe03f */
[----:B------:R-:W-:Y:S02]  /*5280*/  @UP2 UIADD3 UR20, UR20, 0x80, URZ ;  /* 0x0000008014142890 */ /* 0x000fe4000fffe03f */
[----:B------:R-:W-:Y:S01]  /*5290*/  @UP2 UIADD3 UR21, UR21, 0x80, URZ ;  /* 0x0000008015152890 */ /* 0x000fe2000fffe03f */
[----:B------:R1:W3:Y:S01]  /*52a0*/  LDSM.16.M88.4 R36, [R68+UR5] ;  /* 0x000000054424783b */ /* 0x0002e20008000200 */
[----:B------:R-:W-:Y:S02]  /*52b0*/  @!UP2 UIADD3 UR20, UR34, -0x100, URZ ;  /* 0xffffff002214a890 */ /* 0x000fe4000fffe03f */
[----:B------:R-:W-:Y:S02]  /*52c0*/  @!UP2 UIADD3 UR21, UR35, -0x100, URZ ;  /* 0xffffff002315a890 */ /* 0x000fe4000fffe03f */
[----:B------:R-:W-:Y:S02]  /*52d0*/  @!UP0 ULOP3.LUT UR34, URZ, UR28, URZ, 0x33, !UPT ;  /* 0x0000001c3f228292 */ /* 0x000fe4000f8e333f */
[----:B------:R1:W3:Y:S01]  /*52e0*/  LDSM.16.M88.4 R48, [R68+UR5+0x1800] ;  /* 0x001800054430783b */ /* 0x0002e20008000200 */
[----:B------:R-:W-:Y:S02]  /*52f0*/  UMOV UR37, UR28 ;  /* 0x0000001c00257c82 */ /* 0x000fe40008000000 */
[----:B------:R-:W-:Y:S02]  /*5300*/  UMOV UR36, UR26 ;  /* 0x0000001a00247c82 */ /* 0x000fe40008000000 */
[----:B------:R-:W-:Y:S02]  /*5310*/  UMOV UR35, UR26 ;  /* 0x0000001a00237c82 */ /* 0x000fe40008000000 */
[----:B------:R1:W3:Y:S01]  /*5320*/  LDSM.16.M88.4 R40, [R3+UR4] ;  /* 0x000000040328783b */ /* 0x0002e20008000200 */
[----:B------:R-:W-:Y:S02]  /*5330*/  @!UP2 UMOV UR23, URZ ;  /* 0x0000003f0017ac82 */ /* 0x000fe40008000000 */
[----:B------:R-:W-:Y:S02]  /*5340*/  @!UP1 UMOV UR22, URZ ;  /* 0x0000003f00169c82 */ /* 0x000fe40008000000 */
[----:B------:R-:W-:Y:S02]  /*5350*/  @!UP0 UIADD3 UR37, UR34, UR9, URZ ;  /* 0x0000000922258290 */ /* 0x000fe4000fffe03f */
[----:B------:R1:W3:Y:S01]  /*5360*/  LDSM.16.M88.4 R44, [R3+UR4+0x1800] ;  /* 0x00180004032c783b */ /* 0x0002e20008000200 */
[----:B------:R-:W-:Y:S02]  /*5370*/  @!UP0 UIADD3 UR36, UR7, UR8, URZ ;  /* 0x0000000807248290 */ /* 0x000fe4000fffe03f */
[----:B------:R-:W-:Y:S01]  /*5380*/  @!UP0 UIADD3 UR35, UR6, UR8, URZ ;  /* 0x0000000806238290 */ /* 0x000fe2000fffe03f */
[----:B------:R-:W-:-:S06]  /*5390*/  @P0 BRA `(.L_x_103) ;  /* 0x0000008000000947 */ /* 0x000fcc0003800000 */
        /* <DEDUP_REMOVED lines=8> */
.L_x_103:
[----:B------:R-:W-:Y:S05]  /*5420*/  BSYNC B0 ;  /* 0x0000000000007941 */ /* 0x000fea0003800000 */
.L_x_102:
[C---:B------:R-:W-:Y:S01]  /*5430*/  HMMA.16816.F32 R4, R52.reuse, R56, R4 ;  /* 0x000000383404723c */ /* 0x040fe20000001804 */
[----:B------:R-:W-:Y:S01]  /*5440*/  IMAD.U32 R118, RZ, RZ, UR36 ;  /* 0x00000024ff767e24 */ /* 0x000fe2000f8e00ff */
[----:B------:R-:W-:Y:S02]  /*5450*/  ULDC.64 UR6, c[0x0][0x1e0] ;  /* 0x0000780000067ab9 */ /* 0x000fe40000000a00 */
[----:B------:R-:W-:Y:S01]  /*5460*/  IMAD.U32 R117, RZ, RZ, UR37 ;  /* 0x00000025ff757e24 */ /* 0x000fe2000f8e00ff */
[----:B------:R-:W-:Y:S01]  /*5470*/  SHF.R.S32.HI R116, RZ, 0x1f, R100 ;  /* 0x0000001fff747819 */ /* 0x000fe20000011464 */
[----:B------:R-:W-:Y:S01]  /*5480*/  IMAD R118, R118, c[0x0][0x198], R80 ;  /* 0x0000660076767a24 */ /* 0x000fe200078e0250 */
[----:B------:R-:W-:Y:S01]  /*5490*/  PRMT R119, R119, 0x9910, RZ ;  /* 0x0000991077777816 */ /* 0x000fe200000000ff */
[C---:B------:R-:W-:Y:S01]  /*54a0*/  HMMA.16816.F32 R8, R52.reuse, R58, R8 ;  /* 0x0000003a3408723c */ /* 0x040fe20000001808 */
[----:B------:R-:W-:Y:S01]  /*54b0*/  IMAD R117, R117, c[0x0][0x194], R110 ;  /* 0x0000650075757a24 */ /* 0x000fe200078e026e */
[----:B------:R-:W-:Y:S02]  /*54c0*/  UIMAD UR7, UR27, UR7, URZ ;  /* 0x000000071b0772a4 */ /* 0x000fe4000f8e023f */
[----:B------:R-:W-:Y:S01]  /*54d0*/  IMAD R118, R118, c[0x0][0x1cc], RZ ;  /* 0x0000730076767a24 */ /* 0x000fe200078e02ff */
[----:B------:R-:W-:Y:S01]  /*54e0*/  UIMAD UR34, UR25, UR6, URZ ;  /* 0x00000006192272a4 */ /* 0x000fe2000f8e023f */
[----:B------:R-:W-:Y:S01]  /*54f0*/  IMAD R117, R117, c[0x0][0x1d0], RZ ;  /* 0x0000740075757a24 */ /* 0x000fe200078e02ff */
[----:B------:R-:W-:Y:S01]  /*5500*/  USHF.R.S32.HI UR6, URZ, 0x1f, UR7 ;  /* 0x0000001f3f067899 */ /* 0x000fe20008011407 */
[C---:B------:R-:W-:Y:S01]  /*5510*/  HMMA.16816.F32 R12, R52.reuse, R60, R12 ;  /* 0x0000003c340c723c */ /* 0x040fe2000000180c */
[----:B------:R-:W-:Y:S01]  /*5520*/  SHF.R.S32.HI R121, RZ, 0x1f, R118 ;  /* 0x0000001fff797819 */ /* 0x000fe20000011476 */
[----:B------:R-:W-:Y:S02]  /*5530*/  UISETP.GT.AND UP1, UPT, UR24, -0x1, UPT ;  /* 0xffffffff1800788c */ /* 0x000fe4000bf24270 */
[----:B------:R-:W-:Y:S01]  /*5540*/  IADD3 R118, P1, P0, R117, R118, R100 ;  /* 0x0000007675767210 */ /* 0x000fe2000783e064 */
[----:B------:R-:W-:Y:S01]  /*5550*/  UIADD3 UR24, UR24, -0x1, URZ ;  /* 0xffffffff18187890 */ /* 0x000fe2000fffe03f */
[----:B------:R-:W-:Y:S02]  /*5560*/  SHF.R.S32.HI R117, RZ, 0x1f, R117 ;  /* 0x0000001fff757819 */ /* 0x000fe40000011475 */
[-C--:B------:R-:W-:Y:S04]  /*5570*/  HMMA.16816.F32 R16, R52, R62.reuse, R16 ;  /* 0x0000003e3410723c */ /* 0x080fe80000001810 */
[----:B------:R-:W-:Y:S01]  /*5580*/  IADD3.X R116, R117, R121, R116, P1, P0 ;  /* 0x0000007975747210 */ /* 0x000fe20000fe0474 */
[----:B------:R-:W-:Y:S01]  /*5590*/  IMAD.U32 R117, RZ, RZ, UR7 ;  /* 0x00000007ff757e24 */ /* 0x000fe2000f8e00ff */
[----:B------:R-:W-:Y:S01]  /*55a0*/  IADD3 R118, P0, R79, R118, RZ ;  /* 0x000000764f767210 */ /* 0x000fe20007f1e0ff */
[----:B------:R-:W-:Y:S01]  /*55b0*/  USHF.R.S32.HI UR7, URZ, 0x1f, UR34 ;  /* 0x0000001f3f077899 */ /* 0x000fe20008011422 */
[C---:B------:R-:W-:Y:S04]  /*55c0*/  HMMA.16816.F32 R20, R64.reuse, R62, R20 ;  /* 0x0000003e4014723c */ /* 0x040fe80000001814 */
[----:B------:R-:W-:Y:S01]  /*55d0*/  IMAD.X R116, R78, 0x1, R116, P0 ;  /* 0x000000014e747824 */ /* 0x000fe200000e0674 */
[C---:B------:R-:W-:Y:S03]  /*55e0*/  LEA R122, P0, R118.reuse, c[0x0][0x1d8], 0x1 ;  /* 0x00007600767a7a11 */ /* 0x040fe600078008ff */
[C---:B------:R-:W-:Y:S01]  /*55f0*/  HMMA.16816.F32 R24, R64.reuse, R60, R24 ;  /* 0x0000003c4018723c */ /* 0x040fe20000001818 */
[----:B------:R-:W-:Y:S03]  /*5600*/  LEA.HI.X R123, R118, c[0x0][0x1dc], R116, 0x1, P0 ;  /* 0x00007700767b7a11 */ /* 0x000fe600000f0c74 */
[--C-:B------:R-:W-:Y:S01]  /*5610*/  SHF.R.S32.HI R118, RZ, 0x1f, R98.reuse ;  /* 0x0000001fff767819 */ /* 0x100fe20000011462 */
[----:B------:R-:W-:Y:S01]  /*5620*/  IMAD.U32 R116, RZ, RZ, UR6 ;  /* 0x00000006ff747e24 */ /* 0x000fe2000f8e00ff */
[----:B------:R-:W-:Y:S02]  /*5630*/  IADD3 R117, P1, P0, R117, UR34, R98 ;  /* 0x0000002275757c10 */ /* 0x000fe4000f83e062 */
[C---:B------:R-:W-:Y:S04]  /*5640*/  HMMA.16816.F32 R28, R64.reuse, R58, R28 ;  /* 0x0000003a401c723c */ /* 0x040fe8000000181c */
[----:B------:R-:W-:Y:S02]  /*5650*/  IADD3.X R116, R116, UR7, R118, P1, P0 ;  /* 0x0000000774747c10 */ /* 0x000fe40008fe0476 */
[----:B------:R-:W-:Y:S02]  /*5660*/  ISETP.GE.AND P0, PT, R98, R89, PT ;  /* 0x000000596200720c */ /* 0x000fe40003f06270 */
[----:B------:R-:W-:Y:S02]  /*5670*/  HMMA.16816.F32 R32, R64, R56, R32 ;  /* 0x000000384020723c */ /* 0x000fe40000001820 */
[----:B------:R-:W-:Y:S02]  /*5680*/  ISETP.GE.OR P1, PT, R112, c[0x0][0x178], P0 ;  /* 0x00005e0070007a0c */ /* 0x000fe40000726670 */
[----:B------:R-:W-:Y:S05]  /*5690*/  IADD3 R117, P0, R104, R117, RZ ;  /* 0x0000007568757210 */ /* 0x000fea0007f1e0ff */
[----:B------:R-:W-:Y:S03]  /*56a0*/  IMAD.X R116, R93, 0x1, R116, P0 ;  /* 0x000000015d747824 */ /* 0x000fe600000e0674 */
[C---:B------:R-:W-:Y:S03]  /*56b0*/  LEA R124, P0, R117.reuse, c[0x0][0x1f0], 0x1 ;  /* 0x00007c00757c7a11 */ /* 0x040fe600078008ff */
[--C-:B------:R-:W-:Y:S01]  /*56c0*/  @!P1 IMAD.MOV.U32 R115, RZ, RZ, R103.reuse ;  /* 0x000000ffff739224 */ /* 0x100fe200078e0067 */
[----:B------:R-:W-:Y:S01]  /*56d0*/  LEA.HI.X R125, R117, c[0x0][0x1f4], R116, 0x1, P0 ;  /* 0x00007d00757d7a11 */ /* 0x000fe200000f0c74 */
[----:B------:R-:W-:Y:S01]  /*56e0*/  @!P1 IMAD.MOV.U32 R114, RZ, RZ, R103 ;  /* 0x000000ffff729224 */ /* 0x000fe200078e0067 */
[----:B------:R-:W-:Y:S04]  /*56f0*/  @!P1 ISETP.NE.AND P0, PT, R103, R84, PT ;  /* 0x000000546700920c */ /* 0x000fe80003f05270 */
[----:B------:R-:W-:Y:S02]  /*5700*/  @!P1 SEL R116, RZ, 0x1, P0 ;  /* 0x00000001ff749807 */ /* 0x000fe40000000000 */
[----:B------:R-:W-:Y:S02]  /*5710*/  ISETP.NE.AND P0, PT, R119, RZ, PT ;  /* 0x000000ff7700720c */ /* 0x000fe40003f05270 */
[----:B------:R-:W-:Y:S02]  /*5720*/  @!P1 PRMT R120, R116, 0x7610, R120 ;  /* 0x0000761074789816 */ /* 0x000fe40000000078 */
[C---:B------:R-:W-:Y:S02]  /*5730*/  IADD3 R116, R109.reuse, UR20, RZ ;  /* 0x000000146d747c10 */ /* 0x040fe4000fffe0ff */
[----:B------:R-:W-:Y:S07]  /*5740*/  PRMT R120, R120, 0x9910, RZ ;  /* 0x0000991078787816 */ /* 0x000fee00000000ff */
[----:B------:R-:W-:Y:S01]  /*5750*/  @!PT LDS RZ, [RZ] ;  /* 0x00000000fffff984 */ /* 0x000fe20000000800 */
[----:B------:R-:W-:Y:S01]  /*5760*/  @!PT LDS RZ, [RZ] ;  /* 0x00000000fffff984 */ /* 0x000fe20000000800 */
[----:B------:R-:W-:Y:S01]  /*5770*/  @!PT LDS RZ, [RZ] ;  /* 0x00000000fffff984 */ /* 0x000fe20000000800 */
[----:B------:R2:W-:Y:S01]  /*5780*/  LDGSTS.E.LTC128B.128 [R116], [R122.64], P0 ;  /* 0x000000007a747fae */ /* 0x0005e20008121d60 */
[----:B------:R-:W-:Y:S02]  /*5790*/  ISETP.NE.AND P0, PT, R120, RZ, PT ;  /* 0x000000ff7800720c */ /* 0x000fe40003f05270 */
[----:B--2---:R-:W-:Y:S11]  /*57a0*/  IADD3 R116, R109, UR21, RZ ;  /* 0x000000156d747c10 */ /* 0x004ff6000fffe0ff */
[----:B------:R2:W-:Y:S01]  /*57b0*/  LDGSTS.E.BYPASS.LTC128B.128 [R116+0x6000], [R124.64], P0 ;  /* 0x060000007c747fae */ /* 0x0005e20008101d60 */
[----:B------:R-:W-:-:S13]  /*57c0*/  PLOP3.LUT P0, PT, PT, PT, UP1, 0x80, 0x0 ;  /* 0x000000000000781c */ /* 0x000fda0003f0f018 */
[----:B------:R-:W-:-:S05]  /*57d0*/  @P0 BRA `(.L_x_104) ;  /* 0xffffe8c000000947 */ /* 0x000fca000383ffff */
.L_x_93:
[----:B------:R-:W0:Y:S01]  /*57e0*/  LDGDEPBAR ;  /* 0x00000000000079af */ /* 0x000e220000000000 */
[----:B------:R-:W-:-:S03]  /*57f0*/  ISETP.NE.U32.AND P0, PT, RZ, c[0x0][0x2a0], PT ;  /* 0x0000a800ff007a0c */ /* 0x000fc60003f05070 */
[----:B------:R-:W0:Y:S01]  /*5800*/  LDGDEPBAR ;  /* 0x00000000000079af */ /* 0x000e220000000000 */
[----:B------:R-:W-:Y:S01]  /*5810*/  ISETP.NE.AND.EX P0, PT, RZ, c[0x0][0x2a4], PT, P0 ;  /* 0x0000a900ff007a0c */ /* 0x000fe20003f05300 */
[----:B------:R-:W-:-:S04]  /*5820*/  DEPBAR.LE SB0, 0x0 ;  /* 0x000080000000791a */ /* 0x000fc80000000000 */
[----:B------:R-:W-:Y:S08]  /*5830*/  BAR.SYNC.DEFER_BLOCKING 0x0 ;  /* 0x0000000000007b1d */ /* 0x000ff00000010000 */
[----:B------:R-:W-:Y:S05]  /*5840*/  @!P0 BRA `(.L_x_105) ;  /* 0x0000008000008947 */ /* 0x000fea0003800000 */
[----:B------:R-:W-:Y:S02]  /*5850*/  IMAD.MOV.U32 R54, RZ, RZ, c[0x0][0x2a0] ;  /* 0x0000a800ff367624 */ /* 0x000fe400078e00ff */
[----:B------:R-:W-:-:S06]  /*5860*/  IMAD.MOV.U32 R55, RZ, RZ, c[0x0][0x2a4] ;  /* 0x0000a900ff377624 */ /* 0x000fcc00078e00ff */
[----:B------:R-:W5:Y:S02]  /*5870*/  LDG.E.64 R54, [R54.64] ;  /* 0x0000002036367981 */ /* 0x000f64000c1e1b00 */
[----:B-----5:R-:W-:-:S04]  /*5880*/  ISETP.NE.U32.AND P0, PT, R54, RZ, PT ;  /* 0x000000ff3600720c */ /* 0x020fc80003f05070 */
[----:B------:R-:W-:-:S13]  /*5890*/  ISETP.NE.AND.EX P0, PT, R55, RZ, PT, P0 ;  /* 0x000000ff3700720c */ /* 0x000fda0003f05300 */
[----:B------:R-:W-:Y:S05]  /*58a0*/  @!P0 BRA `(.L_x_105) ;  /* 0x0000002000008947 */ /* 0x000fea0003800000 */
[----:B------:R1:W5:Y:S01]  /*58b0*/  LD.E R54, [R54.64] ;  /* 0x0000002036367980 */ /* 0x000362000c101900 */
[----:B------:R-:W-:Y:S05]  /*58c0*/  BRA `(.L_x_106) ;  /* 0x0000008000007947 */ /* 0x000fea0003800000 */
.L_x_105:
[----:B------:R-:W-:-:S04]  /*58d0*/  ISETP.NE.U32.AND P0, PT, RZ, c[0x0][0x290], PT ;  /* 0x0000a400ff007a0c */ /* 0x000fc80003f05070 */
[----:B------:R-:W-:-:S13]  /*58e0*/  ISETP.NE.AND.EX P0, PT, RZ, c[0x0][0x294], PT, P0 ;  /* 0x0000a500ff007a0c */ /* 0x000fda0003f05300 */
[----:B------:R-:W-:Y:S05]  /*58f0*/  @!P0 BRA `(.L_x_107) ;  /* 0x0000004000008947 */ /* 0x000fea0003800000 */
[----:B------:R-:W-:Y:S02]  /*5900*/  MOV R54, c[0x0][0x290] ;  /* 0x0000a40000367a02 */ /* 0x000fe40000000f00 */
[----:B------:R-:W-:-:S05]  /*5910*/  MOV R55, c[0x0][0x294] ;  /* 0x0000a50000377a02 */ /* 0x000fca0000000f00 */
[----:B------:R1:W5:Y:S01]  /*5920*/  LDG.E R54, [R54.64] ;  /* 0x0000002036367981 */ /* 0x000362000c1e1900 */
[----:B------:R-:W-:Y:S05]  /*5930*/  BRA `(.L_x_106) ;  /* 0x0000001000007947 */ /* 0x000fea0003800000 */
.L_x_107:
[----:B------:R-:W-:Y:S02]  /*5940*/  MOV R54, c[0x0][0x288] ;  /* 0x0000a20000367a02 */ /* 0x000fe40000000f00 */
.L_x_106:
[----:B------:R-:W-:-:S04]  /*5950*/  ISETP.NE.U32.AND P0, PT, RZ, c[0x0][0x2a8], PT ;  /* 0x0000aa00ff007a0c */ /* 0x000fc80003f05070 */
[----:B------:R-:W-:-:S13]  /*5960*/  ISETP.NE.AND.EX P0, PT, RZ, c[0x0][0x2ac], PT, P0 ;  /* 0x0000ab00ff007a0c */ /* 0x000fda0003f05300 */
[----:B------:R-:W-:Y:S05]  /*5970*/  @!P0 BRA `(.L_x_108) ;  /* 0x0000008000008947 */ /* 0x000fea0003800000 */
[----:B------:R-:W-:Y:S02]  /*5980*/  IMAD.MOV.U32 R2, RZ, RZ, c[0x0][0x2a8] ;  /* 0x0000aa00ff027624 */ /* 0x000fe400078e00ff */
[----:B-1--4-:R-:W-:-:S06]  /*5990*/  IMAD.MOV.U32 R3, RZ, RZ, c[0x0][0x2ac] ;  /* 0x0000ab00ff037624 */ /* 0x012fcc00078e00ff */
[----:B------:R-:W4:Y:S02]  /*59a0*/  LDG.E.64 R2, [R2.64] ;  /* 0x0000002002027981 */ /* 0x000f24000c1e1b00 */
[----:B----4-:R-:W-:-:S04]  /*59b0*/  ISETP.NE.U32.AND P0, PT, R2, RZ, PT ;  /* 0x000000ff0200720c */ /* 0x010fc80003f05070 */
[----:B------:R-:W-:-:S13]  /*59c0*/  ISETP.NE.AND.EX P0, PT, R3, RZ, PT, P0 ;  /* 0x000000ff0300720c */ /* 0x000fda0003f05300 */
[----:B------:R-:W-:Y:S05]  /*59d0*/  @!P0 BRA `(.L_x_108) ;  /* 0x0000002000008947 */ /* 0x000fea0003800000 */
[----:B------:R1:W5:Y:S01]  /*59e0*/  LD.E R59, [R2.64] ;  /* 0x00000020023b7980 */ /* 0x000362000c101900 */
[----:B------:R-:W-:Y:S05]  /*59f0*/  BRA `(.L_x_109) ;  /* 0x0000008000007947 */ /* 0x000fea0003800000 */
.L_x_108:
[----:B------:R-:W-:-:S04]  /*5a00*/  ISETP.NE.U32.AND P0, PT, RZ, c[0x0][0x298], PT ;  /* 0x0000a600ff007a0c */ /* 0x000fc80003f05070 */
[----:B------:R-:W-:-:S13]  /*5a10*/  ISETP.NE.AND.EX P0, PT, RZ, c[0x0][0x29c], PT, P0 ;  /* 0x0000a700ff007a0c */ /* 0x000fda0003f05300 */
[----:B------:R-:W-:Y:S05]  /*5a20*/  @!P0 BRA `(.L_x_110) ;  /* 0x0000004000008947 */ /* 0x000fea0003800000 */
[----:B------:R-:W-:Y:S02]  /*5a30*/  MOV R2, c[0x0][0x298] ;  /* 0x0000a60000027a02 */ /* 0x000fe40000000f00 */
[----:B-1--4-:R-:W-:-:S05]  /*5a40*/  MOV R3, c[0x0][0x29c] ;  /* 0x0000a70000037a02 */ /* 0x012fca0000000f00 */
[----:B------:R1:W5:Y:S01]  /*5a50*/  LDG.E R59, [R2.64] ;  /* 0x00000020023b7981 */ /* 0x000362000c1e1900 */
[----:B------:R-:W-:Y:S05]  /*5a60*/  BRA `(.L_x_109) ;  /* 0x0000001000007947 */ /* 0x000fea0003800000 */
.L_x_110:
[----:B------:R-:W-:Y:S02]  /*5a70*/  MOV R59, c[0x0][0x28c] ;  /* 0x0000a300003b7a02 */ /* 0x000fe40000000f00 */
.L_x_109:
[----:B------:R-:W1:Y:S01]  /*5a80*/  S2UR UR5, SR_CTAID.Y ;  /* 0x00000000000579c3 */ /* 0x000e620000002600 */
[----:B------:R-:W4:Y:S01]  /*5a90*/  S2R R53, SR_CTAID.X ;  /* 0x0000000000357919 */ /* 0x000f220000002500 */
[----:B---3--:R-:W-:Y:S01]  /*5aa0*/  IMAD.MOV.U32 R44, RZ, RZ, c[0x0][0x1b0] ;  /* 0x00006c00ff2c7624 */ /* 0x008fe200078e00ff */
[----:B------:R-:W-:Y:S01]  /*5ab0*/  ULDC UR4, c[0x0][0x1c0] ;  /* 0x0000700000047ab9 */ /* 0x000fe20000000800 */
[----:B------:R-:W-:Y:S01]  /*5ac0*/  IMAD.MOV.U32 R37, RZ, RZ, -0x1 ;  /* 0xffffffffff257424 */ /* 0x000fe200078e00ff */
[----:B------:R-:W3:Y:S01]  /*5ad0*/  S2R R0, SR_TID.X ;  /* 0x0000000000007919 */ /* 0x000ee20000002100 */
[----:B-1----:R-:W-:Y:S01]  /*5ae0*/  IMAD.MOV.U32 R2, RZ, RZ, c[0x0][0x2b8] ;  /* 0x0000ae00ff027624 */ /* 0x002fe200078e00ff */
[----:B------:R-:W-:Y:S01]  /*5af0*/  ISETP.GE.AND P6, PT, R44, 0x2, PT ;  /* 0x000000022c00780c */ /* 0x000fe20003fc6270 */
[----:B------:R-:W-:Y:S01]  /*5b00*/  IMAD.MOV.U32 R56, RZ, RZ, 0x4 ;  /* 0x00000004ff387424 */ /* 0x000fe200078e00ff */
[----:B------:R-:W-:Y:S01]  /*5b10*/  SHF.L.U32 R37, R37, c[0x0][0x1c0], RZ ;  /* 0x0000700025257a19 */ /* 0x000fe200000006ff */
[----:B------:R-:W-:Y:S01]  /*5b20*/  IMAD.MOV.U32 R43, RZ, RZ, -0x1 ;  /* 0xffffffffff2b7424 */ /* 0x000fe200078e00ff */
[C---:B------:R-:W-:Y:S01]  /*5b30*/  ISETP.NE.OR P0, PT, R2.reuse, 0x1, !P6 ;  /* 0x000000010200780c */ /* 0x040fe20007705670 */
[----:B------:R-:W-:Y:S01]  /*5b40*/  IMAD.MOV.U32 R42, RZ, RZ, c[0x0][0x2b8] ;  /* 0x0000ae00ff2a7624 */ /* 0x000fe200078e00ff */
[----:B------:R-:W-:-:S04]  /*5b50*/  ISETP.NE.AND P1, PT, R2, 0x1, PT ;  /* 0x000000010200780c */ /* 0x000fc80003f25270 */
[----:B----4-:R-:W-:Y:S01]  /*5b60*/  P2R R3, PR, RZ, 0x2 ;  /* 0x00000002ff037803 */ /* 0x010fe20000000000 */
[----:B------:R-:W-:Y:S01]  /*5b70*/  USHF.L.U32 UR4, UR5, UR4, URZ ;  /* 0x0000000405047299 */ /* 0x000fe2000800063f */
[----:B------:R-:W-:Y:S02]  /*5b80*/  LOP3.LUT R37, R53, R37, RZ, 0x30, !PT ;  /* 0x0000002535257212 */ /* 0x000fe400078e30ff */
[----:B------:R-:W-:-:S03]  /*5b90*/  SHF.R.S32.HI R53, RZ, c[0x0][0x1c0], R53 ;  /* 0x00007000ff357a19 */ /* 0x000fc60000011435 */
[----:B------:R-:W-:-:S05]  /*5ba0*/  IADD3 R37, R37, UR4, RZ ;  /* 0x0000000425257c10 */ /* 0x000fca000fffe0ff */
[----:B------:R-:W-:-:S04]  /*5bb0*/  IMAD R57, R37, c[0x0][0x1a8], R53 ;  /* 0x00006a0025397a24 */ /* 0x000fc800078e0235 */
[----:B------:R-:W-:Y:S01]  /*5bc0*/  IMAD.WIDE R56, R57, R56, c[0x0][0x2b0] ;  /* 0x0000ac0039387625 */ /* 0x000fe200078e0238 */
[----:B------:R-:W-:Y:S05]  /*5bd0*/  @P0 BRA `(.L_x_111) ;  /* 0x000000a000000947 */ /* 0x000fea0003800000 */
[----:B---3--:R-:W-:Y:S01]  /*5be0*/  ISETP.GT.AND P0, PT, R0, RZ, PT ;  /* 0x000000ff0000720c */ /* 0x008fe20003f04270 */
[----:B------:R-:W-:Y:S01]  /*5bf0*/  BSSY B0, `(.L_x_112) ;  /* 0x0000005000007945 */ /* 0x000fe20003800000 */
[----:B------:R-:W-:-:S11]  /*5c00*/  MOV R43, 0xffffffff ;  /* 0xffffffff002b7802 */ /* 0x000fd60000000f00 */
[----:B------:R-:W-:Y:S05]  /*5c10*/  @P0 BRA `(.L_x_113) ;  /* 0x0000002000000947 */ /* 0x000fea0003800000 */
[----:B------:R-:W3:Y:S02]  /*5c20*/  LDG.E.STRONG.GPU R43, [R56.64] ;  /* 0x00000020382b7981 */ /* 0x000ee4000c1ef900 */
[----:B---3--:R-:W-:-:S05]  /*5c30*/  CCTL.IVALL ;  /* 0x00000000ff00798f */ /* 0x008fca0002000000 */
.L_x_113:
[----:B------:R-:W-:Y:S05]  /*5c40*/  BSYNC B0 ;  /* 0x0000000000007941 */ /* 0x000fea0003800000 */
.L_x_112:
[----:B------:R-:W-:Y:S01]  /*5c50*/  ISETP.NE.AND P0, PT, R94, RZ, PT ;  /* 0x000000ff5e00720c */ /* 0x000fe20003f05270 */
[----:B------:R-:W-:-:S03]  /*5c60*/  IMAD.MOV.U32 R42, RZ, RZ, 0x1 ;  /* 0x00000001ff2a7424 */ /* 0x000fc600078e00ff */
[----:B-----5:R-:W-:Y:S02]  /*5c70*/  FSEL R59, R59, 1, !P0 ;  /* 0x3f8000003b3b7808 */ /* 0x020fe40004000000 */
.L_x_111:
[----:B---3--:R-:W-:Y:S01]  /*5c80*/  SHF.R.S32.HI R46, RZ, 0x1f, R0 ;  /* 0x0000001fff2e7819 */ /* 0x008fe20000011400 */
[----:B------:R-:W-:Y:S01]  /*5c90*/  ULEA UR29, UR31, UR29, 0x1 ;  /* 0x0000001d1f1d7291 */ /* 0x000fe2000f8e083f */
[----:B------:R-:W-:Y:S01]  /*5ca0*/  LOP3.LUT R45, R0, 0x1f, RZ, 0xc0, !PT ;  /* 0x0000001f002d7812 */ /* 0x000fe200078ec0ff */
[----:B------:R-:W-:Y:S01]  /*5cb0*/  USHF.L.U32 UR30, UR30, 0x4, URZ ;  /* 0x000000041e1e7899 */ /* 0x000fe2000800063f */
[CC--:B------:R-:W-:Y:S01]  /*5cc0*/  LEA.HI R38, R46.reuse, R0.reuse, RZ, 0x5 ;  /* 0x000000002e267211 */ /* 0x0c0fe200078f28ff */
[----:B------:R-:W-:Y:S01]  /*5cd0*/  USHF.L.U32 UR29, UR29, 0x3, URZ ;  /* 0x000000031d1d7899 */ /* 0x000fe2000800063f */
[----:B------:R-:W-:Y:S01]  /*5ce0*/  LEA.HI R46, R46, R0, RZ, 0x7 ;  /* 0x000000002e2e7211 */ /* 0x000fe200078f38ff */
[----:B------:R-:W-:Y:S01]  /*5cf0*/  IMAD.MOV.U32 R64, RZ, RZ, c[0x0][0x200] ;  /* 0x00008000ff407624 */ /* 0x000fe200078e00ff */
[----:B------:R-:W-:Y:S01]  /*5d00*/  SHF.R.S32.HI R3, RZ, 0x5, R38 ;  /* 0x00000005ff037819 */ /* 0x000fe20000011426 */
[----:B------:R-:W-:Y:S01]  /*5d10*/  UIMAD UR29, UR29, 0x24, UR30 ;  /* 0x000000241d1d78a4 */ /* 0x000fe2000f8e021e */
[----:B------:R-:W-:Y:S01]  /*5d20*/  LOP3.LUT R38, R38, 0xffffffe0, RZ, 0xc0, !PT ;  /* 0xffffffe026267812 */ /* 0x000fe200078ec0ff */
[----:B------:R-:W-:Y:S01]  /*5d30*/  IMAD.MOV.U32 R58, RZ, RZ, c[0x0][0x218] ;  /* 0x00008600ff3a7624 */ /* 0x000fe200078e00ff */
[----:B------:R-:W-:Y:S01]  /*5d40*/  SHF.R.S32.HI R39, RZ, 0x1f, R3 ;  /* 0x0000001fff277819 */ /* 0x000fe20000011403 */
[----:B------:R-:W-:Y:S01]  /*5d50*/  IMAD.MOV.U32 R55, RZ, RZ, c[0x0][0x21c] ;  /* 0x00008700ff377624 */ /* 0x000fe200078e00ff */
[----:B------:R-:W-:Y:S01]  /*5d60*/  SHF.R.S32.HI R46, RZ, 0x7, R46 ;  /* 0x00000007ff2e7819 */ /* 0x000fe2000001142e */
[----:B------:R-:W-:Y:S01]  /*5d70*/  IMAD.IADD R38, R0, 0x1, -R38 ;  /* 0x0000000100267824 */ /* 0x000fe200078e0a26 */
[----:B------:R-:W-:-:S02]  /*5d80*/  LEA.HI R39, R39, R3, RZ, 0x2 ;  /* 0x0000000327277211 */ /* 0x000fc400078f10ff */
[----:B------:R-:W-:Y:S01]  /*5d90*/  SHF.R.U32.HI R45, RZ, 0x2, R45 ;  /* 0x00000002ff2d7819 */ /* 0x000fe2000001162d */
[----:B------:R-:W-:Y:S01]  /*5da0*/  IMAD.SHL.U32 R41, R46, 0x40, RZ ;  /* 0x000000402e297824 */ /* 0x000fe200078e00ff */
[----:B------:R-:W-:Y:S02]  /*5db0*/  SHF.R.S32.HI R36, RZ, 0x1f, R38 ;  /* 0x0000001fff247819 */ /* 0x000fe40000011426 */
[----:B------:R-:W-:Y:S02]  /*5dc0*/  LOP3.LUT R39, R39, 0xfffffffc, RZ, 0xc0, !PT ;  /* 0xfffffffc27277812 */ /* 0x000fe400078ec0ff */
[----:B------:R-:W-:Y:S02]  /*5dd0*/  LEA.HI R36, R36, R38, RZ, 0x4 ;  /* 0x0000002624247211 */ /* 0x000fe400078f20ff */
[----:B------:R-:W-:Y:S01]  /*5de0*/  ISETP.GT.AND P3, PT, R44, 0x1, PT ;  /* 0x000000012c00780c */ /* 0x000fe20003f64270 */
[----:B------:R-:W-:Y:S01]  /*5df0*/  IMAD.IADD R3, R3, 0x1, -R39 ;  /* 0x0000000103037824 */ /* 0x000fe200078e0a27 */
[----:B------:R-:W-:-:S02]  /*5e00*/  LOP3.LUT R39, R36, 0x3ffffff0, RZ, 0xc0, !PT ;  /* 0x3ffffff024277812 */ /* 0x000fc400078ec0ff */
[----:B------:R-:W-:Y:S02]  /*5e10*/  LEA.HI.SX32 R36, R36, R41, 0x1c ;  /* 0x0000002924247211 */ /* 0x000fe400078fe2ff */
[----:B------:R-:W-:Y:S01]  /*5e20*/  LEA.HI R40, R3, R3, RZ, 0x1 ;  /* 0x0000000303287211 */ /* 0x000fe200078f08ff */
[----:B------:R-:W-:Y:S01]  /*5e30*/  IMAD.IADD R38, R38, 0x1, -R39 ;  /* 0x0000000126267824 */ /* 0x000fe200078e0a27 */
[----:B------:R-:W-:Y:S02]  /*5e40*/  ISETP.NE.U32.AND P4, PT, RZ, c[0x0][0x280], PT ;  /* 0x0000a000ff007a0c */ /* 0x000fe40003f85070 */
[----:B------:R-:W-:Y:S01]  /*5e50*/  LOP3.LUT R39, R40, 0x3ffffffe, RZ, 0xc0, !PT ;  /* 0x3ffffffe28277812 */ /* 0x000fe200078ec0ff */
[----:B------:R-:W-:Y:S01]  /*5e60*/  IMAD.SHL.U32 R38, R38, 0x4, RZ ;  /* 0x0000000426267824 */ /* 0x000fe200078e00ff */
[----:B------:R-:W-:-:S03]  /*5e70*/  SHF.R.S32.HI R40, RZ, 0x1, R40 ;  /* 0x00000001ff287819 */ /* 0x000fc60000011428 */
[----:B------:R-:W-:Y:S01]  /*5e80*/  IMAD.IADD R39, R3, 0x1, -R39 ;  /* 0x0000000103277824 */ /* 0x000fe200078e0a27 */
[----:B------:R-:W-:Y:S01]  /*5e90*/  LOP3.LUT R3, R0, 0x3, RZ, 0xc0, !PT ;  /* 0x0000000300037812 */ /* 0x000fe200078ec0ff */
[----:B------:R-:W-:Y:S02]  /*5ea0*/  IMAD R41, R40, 0x20, R36 ;  /* 0x0000002028297824 */ /* 0x000fe400078e0224 */
[----:B------:R-:W-:Y:S02]  /*5eb0*/  IMAD R37, R37, 0x40, R38 ;  /* 0x0000004025257824 */ /* 0x000fe400078e0226 */
[----:B------:R-:W-:Y:S02]  /*5ec0*/  IMAD R41, R39, 0x4, R41 ;  /* 0x0000000427297824 */ /* 0x000fe400078e0229 */
[----:B------:R-:W-:Y:S01]  /*5ed0*/  IMAD R36, R46, -0x30, R36 ;  /* 0xffffffd02e247824 */ /* 0x000fe200078e0224 */
[----:B------:R-:W-:Y:S01]  /*5ee0*/  ISETP.GE.AND P2, PT, R37, c[0x0][0x178], PT ;  /* 0x00005e0025007a0c */ /* 0x000fe20003f46270 */
[----:B------:R-:W-:-:S02]  /*5ef0*/  IMAD R53, R53, 0x40, R41 ;  /* 0x0000004035357824 */ /* 0x000fc400078e0229 */
[----:B------:R-:W-:Y:S01]  /*5f00*/  IMAD.WIDE R46, R37, 0x4, RZ ;  /* 0x00000004252e7825 */ /* 0x000fe200078e02ff */
[----:B------:R-:W-:Y:S02]  /*5f10*/  ISETP.NE.AND.EX P4, PT, RZ, c[0x0][0x284], !P2, P4 ;  /* 0x0000a100ff007a0c */ /* 0x000fe40005785340 */
[----:B------:R-:W-:Y:S01]  /*5f20*/  SHF.R.S32.HI R62, RZ, 0x1f, R53 ;  /* 0x0000001fff3e7819 */ /* 0x000fe20000011435 */
[----:B------:R-:W-:Y:S01]  /*5f30*/  IMAD R3, R45, 0x24, R3 ;  /* 0x000000242d037824 */ /* 0x000fe200078e0203 */
[----:B------:R-:W-:Y:S01]  /*5f40*/  LOP3.LUT R44, R46, 0xfffffff0, RZ, 0xc0, !PT ;  /* 0xfffffff02e2c7812 */ /* 0x000fe200078ec0ff */
[----:B------:R-:W-:Y:S01]  /*5f50*/  IMAD R36, R40, 0x8, R36 ;  /* 0x0000000828247824 */ /* 0x000fe200078e0224 */
[----:B------:R-:W-:Y:S01]  /*5f60*/  LOP3.LUT R45, R47, 0x3fffffff, RZ, 0xc0, !PT ;  /* 0x3fffffff2f2d7812 */ /* 0x000fe200078ec0ff */
[----:B------:R-:W-:Y:S01]  /*5f70*/  IMAD R60, R62, c[0x0][0x240], RZ ;  /* 0x000090003e3c7a24 */ /* 0x000fe200078e02ff */
[----:B------:R-:W-:Y:S01]  /*5f80*/  IADD3 R3, R3, UR29, RZ ;  /* 0x0000001d03037c10 */ /* 0x000fe2000fffe0ff */
[----:B------:R-:W-:-:S02]  /*5f90*/  IMAD R52, R39, 0x4, R36 ;  /* 0x0000000427347824 */ /* 0x000fc400078e0224 */
[----:B------:R-:W-:-:S04]  /*5fa0*/  IMAD.WIDE.U32 R36, R53, c[0x0][0x1f8], R44 ;  /* 0x00007e0035247a25 */ /* 0x000fc800078e002c */
[----:B------:R-:W-:Y:S01]  /*5fb0*/  IMAD R62, R62, c[0x0][0x1f8], RZ ;  /* 0x00007e003e3e7a24 */ /* 0x000fe200078e02ff */
[----:B------:R-:W-:Y:S01]  /*5fc0*/  IADD3 R63, P0, R36, c[0x0][0x238], RZ ;  /* 0x00008e00243f7a10 */ /* 0x000fe20007f1e0ff */
[----:B------:R-:W-:-:S04]  /*5fd0*/  IMAD.WIDE.U32 R40, R53, c[0x0][0x240], R44 ;  /* 0x0000900035287a25 */ /* 0x000fc800078e002c */
[C---:B------:R-:W-:Y:S01]  /*5fe0*/  IMAD R62, R53.reuse, c[0x0][0x1fc], R62 ;  /* 0x00007f00353e7a24 */ /* 0x040fe200078e023e */
[----:B------:R-:W-:Y:S01]  /*5ff0*/  IADD3 R61, P1, R40, c[0x0][0x280], RZ ;  /* 0x0000a000283d7a10 */ /* 0x000fe20007f3e0ff */
[----:B------:R-:W-:Y:S02]  /*6000*/  IMAD R60, R53, c[0x0][0x244], R60 ;  /* 0x00009100353c7a24 */ /* 0x000fe400078e023c */
[----:B------:R-:W-:Y:S01]  /*6010*/  IMAD.SHL.U32 R38, R38, 0x4, RZ ;  /* 0x0000000426267824 */ /* 0x000fe200078e00ff */
[----:B------:R-:W-:Y:S01]  /*6020*/  IADD3.X R62, R37, c[0x0][0x23c], R62, P0, !PT ;  /* 0x00008f00253e7a10 */ /* 0x000fe200007fe43e */
[----:B------:R-:W-:Y:S01]  /*6030*/  IMAD.MOV.U32 R40, RZ, RZ, c[0x0][0x200] ;  /* 0x00008000ff287624 */ /* 0x000fe200078e00ff */
[----:B------:R-:W-:Y:S01]  /*6040*/  ISETP.EQ.AND P0, PT, R42, 0x1, PT ;  /* 0x000000012a00780c */ /* 0x000fe20003f02270 */
[----:B------:R-:W-:Y:S01]  /*6050*/  IMAD.MOV.U32 R39, RZ, RZ, c[0x0][0x204] ;  /* 0x00008100ff277624 */ /* 0x000fe200078e00ff */
[----:B------:R-:W-:Y:S01]  /*6060*/  IADD3.X R60, R41, c[0x0][0x284], R60, P1, !PT ;  /* 0x0000a100293c7a10 */ /* 0x000fe20000ffe43c */
[----:B------:R-:W-:Y:S01]  /*6070*/  IMAD.MOV.U32 R37, RZ, RZ, c[0x0][0x218] ;  /* 0x00008600ff257624 */ /* 0x000fe200078e00ff */
[----:B------:R-:W-:Y:S01]  /*6080*/  ISETP.NE.U32.AND P1, PT, RZ, c[0x0][0x238], PT ;  /* 0x00008e00ff007a0c */ /* 0x000fe20003f25070 */
[----:B------:R-:W-:Y:S01]  /*6090*/  IMAD.MOV.U32 R36, RZ, RZ, c[0x0][0x21c] ;  /* 0x00008700ff247624 */ /* 0x000fe200078e00ff */
[----:B------:R-:W-:-:S02]  /*60a0*/  LOP3.LUT R38, R38, 0xfffffff0, RZ, 0xc0, !PT ;  /* 0xfffffff026267812 */ /* 0x000fc400078ec0ff */
[----:B------:R-:W-:-:S03]  /*60b0*/  ISETP.NE.AND.EX P1, PT, RZ, c[0x0][0x23c], !P2, P1 ;  /* 0x00008f00ff007a0c */ /* 0x000fc60005725310 */
[----:B------:R-:W-:Y:S01]  /*60c0*/  IMAD R52, R52, 0x120, R38 ;  /* 0x0000012034347824 */ /* 0x000fe200078e0226 */
[----:B------:R-:W-:Y:S01]  /*60d0*/  SEL R41, RZ, 0x1, !P1 ;  /* 0x00000001ff297807 */ /* 0x000fe20004800000 */
[----:B------:R-:W-:Y:S01]  /*60e0*/  IMAD.MOV.U32 R38, RZ, RZ, c[0x0][0x204] ;  /* 0x00008100ff267624 */ /* 0x000fe200078e00ff */
[----:B------:R-:W-:Y:S05]  /*60f0*/  @P3 BRA P0, `(.L_x_114) ;  /* 0x0000018000003947 */ /* 0x000fea0000000000 */
[----:B------:R-:W-:-:S13]  /*6100*/  ISETP.NE.AND P0, PT, R42, 0x2, PT ;  /* 0x000000022a00780c */ /* 0x000fda0003f05270 */
[----:B------:R-:W-:Y:S05]  /*6110*/  @P0 BRA `(.L_x_115) ;  /* 0x000002e000000947 */ /* 0x000fea0003800000 */
[----:B------:R-:W-:Y:S01]  /*6120*/  MOV R36, c[0x0][0x170] ;  /* 0x00005c0000247a02 */ /* 0x000fe20000000f00 */
[----:B------:R-:W-:-:S03]  /*6130*/  IMAD.WIDE R44, R94, c[0x0][0x160], RZ ;  /* 0x000058005e2c7a25 */ /* 0x000fc600078e02ff */
[----:B------:R-:W-:Y:S01]  /*6140*/  SHF.R.S32.HI R36, RZ, 0x1f, R36 ;  /* 0x0000001fff247819 */ /* 0x000fe20000011424 */
[----:B------:R-:W-:Y:S02]  /*6150*/  IMAD R37, R45, c[0x0][0x170], RZ ;  /* 0x00005c002d257a24 */ /* 0x000fe400078e02ff */
[----:B------:R-:W-:-:S04]  /*6160*/  IMAD.WIDE.U32 R42, R44, c[0x0][0x170], RZ ;  /* 0x00005c002c2a7a25 */ /* 0x000fc800078e00ff */
[----:B------:R-:W-:Y:S01]  /*6170*/  IMAD R37, R44, R36, R37 ;  /* 0x000000242c257224 */ /* 0x000fe200078e0225 */
[----:B------:R-:W-:Y:S01]  /*6180*/  MOV R36, c[0x0][0x174] ;  /* 0x00005d0000247a02 */ /* 0x000fe20000000f00 */
[----:B------:R-:W-:-:S03]  /*6190*/  IMAD.WIDE.U32 R44, R42, c[0x0][0x174], RZ ;  /* 0x00005d002a2c7a25 */ /* 0x000fc600078e00ff */
[----:B------:R-:W-:Y:S02]  /*61a0*/  IADD3 R37, R43, R37, RZ ;  /* 0x000000252b257210 */ /* 0x000fe40007ffe0ff */
[----:B------:R-:W-:-:S03]  /*61b0*/  SHF.R.S32.HI R36, RZ, 0x1f, R36 ;  /* 0x0000001fff247819 */ /* 0x000fc60000011424 */
[----:B------:R-:W-:-:S04]  /*61c0*/  IMAD R37, R37, c[0x0][0x174], RZ ;  /* 0x00005d0025257a24 */ /* 0x000fc800078e02ff */
[----:B------:R-:W-:Y:S01]  /*61d0*/  IMAD R37, R36, R42, R37 ;  /* 0x0000002a24257224 */ /* 0x000fe200078e0225 */
[----:B------:R-:W-:Y:S01]  /*61e0*/  MOV R36, c[0x0][0x178] ;  /* 0x00005e0000247a02 */ /* 0x000fe20000000f00 */
[----:B------:R-:W-:-:S03]  /*61f0*/  IMAD.WIDE.U32 R42, R44, c[0x0][0x178], RZ ;  /* 0x00005e002c2a7a25 */ /* 0x000fc600078e00ff */
[----:B------:R-:W-:Y:S02]  /*6200*/  IADD3 R37, R45, R37, RZ ;  /* 0x000000252d257210 */ /* 0x000fe40007ffe0ff */
[----:B------:R-:W-:Y:S02]  /*6210*/  SHF.R.S32.HI R36, RZ, 0x1f, R36 ;  /* 0x0000001fff247819 */ /* 0x000fe40000011424 */
[----:B------:R-:W-:Y:S01]  /*6220*/  LEA R61, P0, R42, R61, 0x2 ;  /* 0x0000003d2a3d7211 */ /* 0x000fe200078010ff */
[----:B------:R-:W-:-:S04]  /*6230*/  IMAD R37, R37, c[0x0][0x178], RZ ;  /* 0x00005e0025257a24 */ /* 0x000fc800078e02ff */
[----:B------:R-:W-:-:S05]  /*6240*/  IMAD R36, R36, R44, R37 ;  /* 0x0000002c24247224 */ /* 0x000fca00078e0225 */
[----:B------:R-:W-:-:S04]  /*6250*/  IADD3 R36, R43, R36, RZ ;  /* 0x000000242b247210 */ /* 0x000fc80007ffe0ff */
[----:B------:R-:W-:Y:S01]  /*6260*/  LEA.HI.X R60, R42, R60, R36, 0x2, P0 ;  /* 0x0000003c2a3c7211 */ /* 0x000fe200000f1424 */
[----:B------:R-:W-:Y:S05]  /*6270*/  BRA `(.L_x_115) ;  /* 0x0000018000007947 */ /* 0x000fea0003800000 */
.L_x_114:
[----:B------:R-:W-:-:S13]  /*6280*/  ISETP.NE.AND P0, PT, R43, R94, PT ;  /* 0x0000005e2b00720c */ /* 0x000fda0003f05270 */
[----:B------:R-:W-:Y:S01]  /*6290*/  BAR.RED.AND.DEFER_BLOCKING 0x0, P0 ;  /* 0x0000000000007b1d */ /* 0x000fe20000014400 */
[----:B------:R-:W-:-:S04]  /*62a0*/  ISETP.NE.AND P0, PT, R94, RZ, PT ;  /* 0x000000ff5e00720c */ /* 0x000fc80003f05270 */
[----:B------:R-:W-:Y:S02]  /*62b0*/  SEL R63, R63, R61, !P0 ;  /* 0x0000003d3f3f7207 */ /* 0x000fe40004000000 */
[----:B------:R-:W-:Y:S02]  /*62c0*/  SEL R62, R62, R60, !P0 ;  /* 0x0000003c3e3e7207 */ /* 0x000fe40004000000 */
[----:B------:R-:W-:Y:S02]  /*62d0*/  SEL R58, R37, c[0x0][0x260], !P0 ;  /* 0x00009800253a7a07 */ /* 0x000fe40004000000 */
[----:B------:R-:W-:Y:S02]  /*62e0*/  SEL R55, R36, c[0x0][0x264], !P0 ;  /* 0x0000990024377a07 */ /* 0x000fe40004000000 */
[----:B------:R-:W-:Y:S02]  /*62f0*/  SEL R64, R40, c[0x0][0x248], !P0 ;  /* 0x0000920028407a07 */ /* 0x000fe40004000000 */
[----:B------:R-:W-:-:S02]  /*6300*/  @P0 SEL R41, RZ, 0x1, !P4 ;  /* 0x00000001ff290807 */ /* 0x000fc40006000000 */
[----:B------:R-:W-:Y:S01]  /*6310*/  SEL R39, R38, c[0x0][0x24c], !P0 ;  /* 0x0000930026277a07 */ /* 0x000fe20004000000 */
[----:B------:R-:W1:Y:S02]  /*6320*/  B2R.RESULT RZ, P1 ;  /* 0x0000000000ff731c */ /* 0x000e640000024000 */
[----:B-1----:R-:W-:Y:S05]  /*6330*/  @!P1 BRA `(.L_x_116) ;  /* 0x000000a000009947 */ /* 0x002fea0003800000 */
[----:B------:R-:W-:-:S12]  /*6340*/  ISETP.GT.AND P1, PT, R0, RZ, PT ;  /* 0x000000ff0000720c */ /* 0x000fd80003f24270 */
.L_x_118:
[----:B------:R-:W-:Y:S01]  /*6350*/  YIELD ;  /* 0x0000000000007946 */ /* 0x000fe20003800000 */
[----:B------:R-:W-:Y:S05]  /*6360*/  @P1 BRA `(.L_x_117) ;  /* 0x0000002000001947 */ /* 0x000fea0003800000 */
[----:B------:R-:W3:Y:S02]  /*6370*/  LDG.E.STRONG.GPU R43, [R56.64] ;  /* 0x00000020382b7981 */ /* 0x000ee4000c1ef900 */
[----:B---3--:R-:W-:-:S05]  /*6380*/  CCTL.IVALL ;  /* 0x00000000ff00798f */ /* 0x008fca0002000000 */
.L_x_117:
[----:B------:R-:W-:Y:S01]  /*6390*/  ISETP.NE.AND P0, PT, R43, R94, PT ;  /* 0x0000005e2b00720c */ /* 0x000fe20003f05270 */
[----:B------:R-:W-:-:S12]  /*63a0*/  WARPSYNC 0xffffffff ;  /* 0xffffffff00007948 */ /* 0x000fd80003800000 */
[----:B------:R-:W-:Y:S06]  /*63b0*/  BAR.RED.AND.DEFER_BLOCKING 0x0, P0 ;  /* 0x0000000000007b1d */ /* 0x000fec0000014400 */
[----:B------:R-:W1:Y:S02]  /*63c0*/  B2R.RESULT RZ, P0 ;  /* 0x0000000000ff731c */ /* 0x000e640000004000 */
[----:B-1----:R-:W-:Y:S05]  /*63d0*/  @P0 BRA `(.L_x_118) ;  /* 0xffffff7000000947 */ /* 0x002fea000383ffff */
.L_x_116:
[----:B------:R-:W-:Y:S01]  /*63e0*/  WARPSYNC 0xffffffff ;  /* 0xffffffff00007948 */ /* 0x000fe20003800000 */
[----:B------:R-:W-:Y:S06]  /*63f0*/  BAR.SYNC.DEFER_BLOCKING 0x0 ;  /* 0x0000000000007b1d */ /* 0x000fec0000010000 */
.L_x_115:
[----:B-----5:R-:W-:Y:S01]  /*6400*/  FSETP.NEU.AND P0, PT, R59, RZ, PT ;  /* 0x000000ff3b00720b */ /* 0x020fe20003f0d000 */
[----:B------:R-:W-:Y:S01]  /*6410*/  ULDC.64 UR4, c[0x0][0x170] ;  /* 0x00005c0000047ab9 */ /* 0x000fe20000000a00 */
[----:B------:R-:W-:Y:S01]  /*6420*/  BSSY B0, `(.L_x_119) ;  /* 0x000011b000007945 */ /* 0x000fe20003800000 */
[----:B------:R-:W-:-:S03]  /*6430*/  UIMAD UR5, UR5, UR4, URZ ;  /* 0x00000004050572a4 */ /* 0x000fc6000f8e023f */
[----:B------:R-:W-:Y:S02]  /*6440*/  ULDC UR4, c[0x0][0x160] ;  /* 0x0000580000047ab9 */ /* 0x000fe40000000800 */
[----:B------:R-:W-:-:S05]  /*6450*/  UIMAD UR4, UR5, UR4, URZ ;  /* 0x00000004050472a4 */ /* 0x000fca000f8e023f */
[----:B------:R-:W-:Y:S05]  /*6460*/  @!P0 BRA `(.L_x_120) ;  /* 0x00000af000008947 */ /* 0x000fea0003800000 */
[----:B------:R-:W-:Y:S01]  /*6470*/  PRMT R41, R41, 0x9910, RZ ;  /* 0x0000991029297816 */ /* 0x000fe200000000ff */
[----:B------:R-:W-:Y:S01]  /*6480*/  CS2R R42, SRZ ;  /* 0x00000000002a7805 */ /* 0x000fe2000001ff00 */
[----:B------:R-:W-:Y:S02]  /*6490*/  IADD3 R66, R53, 0x2, RZ ;  /* 0x0000000235427810 */ /* 0x000fe40007ffe0ff */
[----:B------:R-:W-:Y:S02]  /*64a0*/  ISETP.NE.AND P3, PT, R41, RZ, PT ;  /* 0x000000ff2900720c */ /* 0x000fe40003f65270 */
[----:B------:R-:W-:Y:S02]  /*64b0*/  CS2R R40, SRZ ;  /* 0x0000000000287805 */ /* 0x000fe4000001ff00 */
[----:B------:R-:W-:Y:S02]  /*64c0*/  ISETP.LT.AND P0, PT, R53, UR4, P3 ;  /* 0x0000000435007c0c */ /* 0x000fe40009f01270 */
[----:B------:R-:W-:-:S11]  /*64d0*/  ISETP.LT.AND P1, PT, R66, UR4, P3 ;  /* 0x0000000442007c0c */ /* 0x000fd60009f21270 */
[----:B------:R-:W-:Y:S02]  /*64e0*/  @P0 MOV R36, R63 ;  /* 0x0000003f00240202 */ /* 0x000fe40000000f00 */
[----:B------:R-:W-:-:S05]  /*64f0*/  @P0 MOV R37, R62 ;  /* 0x0000003e00250202 */ /* 0x000fca0000000f00 */
[----:B------:R1:W3:Y:S01]  /*6500*/  @P0 LDG.E.LTC128B.128 R40, [R36.64] ;  /* 0x0000002024280981 */ /* 0x0002e2000c1e1d20 */
[----:B------:R-:W-:-:S04]  /*6510*/  IADD3 R64, P0, R64, R63, RZ ;  /* 0x0000003f40407210 */ /* 0x000fc80007f1e0ff */
[----:B------:R-:W-:Y:S02]  /*6520*/  IADD3.X R65, R39, R62, RZ, P0, !PT ;  /* 0x0000003e27417210 */ /* 0x000fe400007fe4ff */
[----:B------:R-:W-:Y:S01]  /*6530*/  CS2R R38, SRZ ;  /* 0x0000000000267805 */ /* 0x000fe2000001ff00 */
[----:B-1----:R-:W-:-:S06]  /*6540*/  CS2R R36, SRZ ;  /* 0x0000000000247805 */ /* 0x002fcc000001ff00 */
[----:B------:R-:W4:Y:S04]  /*6550*/  @P1 LDG.E.LTC128B.128 R36, [R64.64] ;  /* 0x0000002040241981 */ /* 0x000f28000c1e1d20 */
[----:B------:R-:W-:Y:S01]  /*6560*/  BAR.SYNC.DEFER_BLOCKING 0x0 ;  /* 0x0000000000007b1d */ /* 0x000fe20000010000 */
[----:B------:R-:W-:Y:S02]  /*6570*/  ISETP.LT.AND P0, PT, R53, UR4, P4 ;  /* 0x0000000435007c0c */ /* 0x000fe4000a701270 */
[----:B------:R-:W-:-:S03]  /*6580*/  ISETP.LT.AND P5, PT, R66, UR4, P4 ;  /* 0x0000000442007c0c */ /* 0x000fc6000a7a1270 */
[----:B------:R-:W-:Y:S04]  /*6590*/  STS.64 [R3.X8], R4 ;  /* 0x0000000403007388 */ /* 0x000fe80000008a00 */
[----:B------:R-:W-:Y:S04]  /*65a0*/  STS.64 [R3.X8+0x20], R8 ;  /* 0x0000200803007388 */ /* 0x000fe80000008a00 */
[----:B------:R1:W-:Y:S04]  /*65b0*/  STS.64 [R3.X8+0x40], R12 ;  /* 0x0000400c03007388 */ /* 0x0003e80000008a00 */
[----:B------:R-:W-:Y:S04]  /*65c0*/  STS.64 [R3.X8+0x60], R16 ;  /* 0x0000601003007388 */ /* 0x000fe80000008a00 */
[----:B------:R-:W-:Y:S01]  /*65d0*/  BAR.SYNC.DEFER_BLOCKING 0x0 ;  /* 0x0000000000007b1d */ /* 0x000fe20000010000 */
[----:B-1----:R-:W-:-:S02]  /*65e0*/  IADD3 R12, R53, 0x8, RZ ;  /* 0x00000008350c7810 */ /* 0x002fc40007ffe0ff */
[----:B------:R-:W-:Y:S02]  /*65f0*/  IADD3 R13, R53, 0xa, RZ ;  /* 0x0000000a350d7810 */ /* 0x000fe40007ffe0ff */
[----:B------:R-:W-:Y:S01]  /*6600*/  ISETP.LT.AND P2, PT, R12, UR4, P3 ;  /* 0x000000040c007c0c */ /* 0x000fe20009f41270 */
[----:B------:R-:W1:Y:S01]  /*6610*/  LDS.128 R44, [R52] ;  /* 0x00000000342c7984 */ /* 0x000e620000000c00 */
[----:B------:R-:W-:-:S03]  /*6620*/  ISETP.LT.AND P1, PT, R13, UR4, P3 ;  /* 0x000000040d007c0c */ /* 0x000fc60009f21270 */
[----:B--2---:R-:W2:Y:S01]  /*6630*/  LDS.128 R48, [R52+0x240] ;  /* 0x0002400034307984 */ /* 0x004ea20000000c00 */
[-C--:B---3--:R-:W-:Y:S02]  /*6640*/  FMUL R9, R40, R59.reuse ;  /* 0x0000003b28097220 */ /* 0x088fe40000400000 */
[-C--:B------:R-:W-:Y:S02]  /*6650*/  FMUL R8, R41, R59.reuse ;  /* 0x0000003b29087220 */ /* 0x080fe40000400000 */
[-C--:B------:R-:W-:Y:S02]  /*6660*/  FMUL R5, R42, R59.reuse ;  /* 0x0000003b2a057220 */ /* 0x080fe40000400000 */
[----:B------:R-:W-:Y:S02]  /*6670*/  FMUL R4, R43, R59 ;  /* 0x0000003b2b047220 */ /* 0x000fe40000400000 */
[----:B-1----:R-:W-:Y:S01]  /*6680*/  FFMA R44, R44, R54, R9 ;  /* 0x000000362c2c7223 */ /* 0x002fe20000000009 */
[----:B------:R-:W-:Y:S01]  /*6690*/  @P0 MOV R9, R60 ;  /* 0x0000003c00090202 */ /* 0x000fe20000000f00 */
[-C--:B------:R-:W-:Y:S01]  /*66a0*/  FFMA R45, R45, R54.reuse, R8 ;  /* 0x000000362d2d7223 */ /* 0x080fe20000000008 */
[----:B------:R-:W-:Y:S01]  /*66b0*/  @P0 MOV R8, R61 ;  /* 0x0000003d00080202 */ /* 0x000fe20000000f00 */
[----:B------:R-:W-:-:S02]  /*66c0*/  FFMA R46, R46, R54, R5 ;  /* 0x000000362e2e7223 */ /* 0x000fc40000000005 */
[----:B------:R-:W-:-:S05]  /*66d0*/  FFMA R47, R47, R54, R4 ;  /* 0x000000362f2f7223 */ /* 0x000fca0000000004 */
[----:B------:R1:W-:Y:S01]  /*66e0*/  @P0 STG.E.128 [R8.64], R44 ;  /* 0x0000002c08000986 */ /* 0x0003e2000c101d20 */
[-C--:B----4-:R-:W-:Y:S02]  /*66f0*/  FMUL R4, R36, R59.reuse ;  /* 0x0000003b24047220 */ /* 0x090fe40000400000 */
[-C--:B------:R-:W-:Y:S02]  /*6700*/  FMUL R5, R37, R59.reuse ;  /* 0x0000003b25057220 */ /* 0x080fe40000400000 */
[-C--:B--2---:R-:W-:Y:S02]  /*6710*/  FFMA R48, R48, R54.reuse, R4 ;  /* 0x0000003630307223 */ /* 0x084fe40000000004 */
[----:B------:R-:W-:Y:S02]  /*6720*/  FFMA R49, R49, R54, R5 ;  /* 0x0000003631317223 */ /* 0x000fe40000000005 */
[-C--:B------:R-:W-:Y:S02]  /*6730*/  FMUL R5, R38, R59.reuse ;  /* 0x0000003b26057220 */ /* 0x080fe40000400000 */
[----:B------:R-:W-:-:S02]  /*6740*/  FMUL R4, R39, R59 ;  /* 0x0000003b27047220 */ /* 0x000fc40000400000 */
[-C--:B------:R-:W-:Y:S02]  /*6750*/  FFMA R50, R50, R54.reuse, R5 ;  /* 0x0000003632327223 */ /* 0x080fe40000000005 */
[----:B------:R-:W-:Y:S01]  /*6760*/  FFMA R51, R51, R54, R4 ;  /* 0x0000003633337223 */ /* 0x000fe20000000004 */
[----:B-1----:R-:W-:-:S04]  /*6770*/  IADD3 R44, P0, R61, c[0x0][0x248], RZ ;  /* 0x000092003d2c7a10 */ /* 0x002fc80007f1e0ff */
[----:B------:R-:W-:Y:S02]  /*6780*/  IADD3.X R45, R60, c[0x0][0x24c], RZ, P0, !PT ;  /* 0x000093003c2d7a10 */ /* 0x000fe400007fe4ff */
[----:B------:R-:W-:-:S03]  /*6790*/  IADD3 R16, P0, R58, R63, RZ ;  /* 0x0000003f3a107210 */ /* 0x000fc60007f1e0ff */
[----:B------:R-:W-:Y:S01]  /*67a0*/  @P5 STG.E.128 [R44.64], R48 ;  /* 0x000000302c005986 */ /* 0x000fe2000c101d20 */
[----:B------:R-:W-:-:S05]  /*67b0*/  IADD3.X R17, R55, R62, RZ, P0, !PT ;  /* 0x0000003e37117210 */ /* 0x000fca00007fe4ff */
[----:B------:R-:W2:Y:S01]  /*67c0*/  @P2 LDG.E.LTC128B.128 R40, [R16.64] ;  /* 0x0000002010282981 */ /* 0x000ea2000c1e1d20 */
[----:B------:R-:W-:-:S04]  /*67d0*/  IADD3 R46, P0, R58, R64, RZ ;  /* 0x000000403a2e7210 */ /* 0x000fc80007f1e0ff */
[----:B------:R-:W-:-:S05]  /*67e0*/  IADD3.X R47, R55, R65, RZ, P0, !PT ;  /* 0x00000041372f7210 */ /* 0x000fca00007fe4ff */
[----:B------:R-:W3:Y:S04]  /*67f0*/  @P1 LDG.E.LTC128B.128 R36, [R46.64] ;  /* 0x000000202e241981 */ /* 0x000ee8000c1e1d20 */
[----:B------:R-:W-:Y:S01]  /*6800*/  BAR.SYNC.DEFER_BLOCKING 0x0 ;  /* 0x0000000000007b1d */ /* 0x000fe20000010000 */
[----:B------:R-:W-:Y:S02]  /*6810*/  ISETP.LT.AND P1, PT, R12, UR4, P4 ;  /* 0x000000040c007c0c */ /* 0x000fe4000a721270 */
[----:B------:R-:W-:Y:S02]  /*6820*/  ISETP.LT.AND P2, PT, R13, UR4, P4 ;  /* 0x000000040d007c0c */ /* 0x000fe4000a741270 */
[----:B------:R-:W-:Y:S01]  /*6830*/  IADD3 R12, P0, R61, c[0x0][0x260], RZ ;  /* 0x000098003d0c7a10 */ /* 0x000fe20007f1e0ff */
[----:B------:R-:W-:Y:S04]  /*6840*/  STS.64 [R3.X8], R6 ;  /* 0x0000000603007388 */ /* 0x000fe80000008a00 */
[----:B------:R-:W-:Y:S04]  /*6850*/  STS.64 [R3.X8+0x20], R10 ;  /* 0x0000200a03007388 */ /* 0x000fe80000008a00 */
[----:B------:R-:W-:Y:S04]  /*6860*/  STS.64 [R3.X8+0x40], R14 ;  /* 0x0000400e03007388 */ /* 0x000fe80000008a00 */
[----:B------:R1:W-:Y:S04]  /*6870*/  STS.64 [R3.X8+0x60], R18 ;  /* 0x0000601203007388 */ /* 0x0003e80000008a00 */
[----:B------:R-:W-:Y:S01]  /*6880*/  BAR.SYNC.DEFER_BLOCKING 0x0 ;  /* 0x0000000000007b1d */ /* 0x000fe20000010000 */
[----:B-1----:R-:W-:-:S05]  /*6890*/  IADD3 R18, R53, 0x10, RZ ;  /* 0x0000001035127810 */ /* 0x002fca0007ffe0ff */
[----:B------:R-:W1:Y:S01]  /*68a0*/  LDS.128 R4, [R52] ;  /* 0x0000000034047984 */ /* 0x000e620000000c00 */
[----:B------:R-:W-:-:S03]  /*68b0*/  IADD3 R19, R53, 0x12, RZ ;  /* 0x0000001235137810 */ /* 0x000fc60007ffe0ff */
[----:B------:R-:W4:Y:S01]  /*68c0*/  LDS.128 R8, [R52+0x240] ;  /* 0x0002400034087984 */ /* 0x000f220000000c00 */
[-C--:B--2---:R-:W-:Y:S02]  /*68d0*/  FMUL R14, R40, R59.reuse ;  /* 0x0000003b280e7220 */ /* 0x084fe40000400000 */
[-C--:B------:R-:W-:Y:S02]  /*68e0*/  FMUL R13, R42, R59.reuse ;  /* 0x0000003b2a0d7220 */ /* 0x080fe40000400000 */
[-C--:B-1----:R-:W-:Y:S02]  /*68f0*/  FFMA R4, R4, R54.reuse, R14 ;  /* 0x0000003604047223 */ /* 0x082fe4000000000e */
[-C--:B------:R-:W-:Y:S02]  /*6900*/  FMUL R15, R41, R59.reuse ;  /* 0x0000003b290f7220 */ /* 0x080fe40000400000 */
[----:B------:R-:W-:Y:S02]  /*6910*/  FMUL R14, R43, R59 ;  /* 0x0000003b2b0e7220 */ /* 0x000fe40000400000 */
[-C--:B------:R-:W-:Y:S01]  /*6920*/  FFMA R6, R6, R54.reuse, R13 ;  /* 0x0000003606067223 */ /* 0x080fe2000000000d */
[----:B------:R-:W-:Y:S01]  /*6930*/  IADD3.X R13, R60, c[0x0][0x264], RZ, P0, !PT ;  /* 0x000099003c0d7a10 */ /* 0x000fe200007fe4ff */
[----:B------:R-:W-:-:S02]  /*6940*/  FFMA R5, R5, R54, R15 ;  /* 0x0000003605057223 */ /* 0x000fc4000000000f */
[----:B------:R-:W-:Y:S01]  /*6950*/  FFMA R7, R7, R54, R14 ;  /* 0x0000003607077223 */ /* 0x000fe2000000000e */
[----:B------:R-:W-:Y:S01]  /*6960*/  IADD3 R14, P0, R44, c[0x0][0x260], RZ ;  /* 0x000098002c0e7a10 */ /* 0x000fe20007f1e0ff */
[----:B---3--:R-:W-:-:S03]  /*6970*/  FMUL R15, R36, R59 ;  /* 0x0000003b240f7220 */ /* 0x008fc60000400000 */
[----:B------:R1:W-:Y:S01]  /*6980*/  @P1 STG.E.128 [R12.64], R4 ;  /* 0x000000040c001986 */ /* 0x0003e2000c101d20 */
[----:B------:R-:W-:Y:S01]  /*6990*/  ISETP.LT.AND P1, PT, R18, UR4, P3 ;  /* 0x0000000412007c0c */ /* 0x000fe20009f21270 */
[----:B----4-:R-:W-:Y:S01]  /*69a0*/  FFMA R8, R8, R54, R15 ;  /* 0x0000003608087223 */ /* 0x010fe2000000000f */
[----:B------:R-:W-:Y:S02]  /*69b0*/  IADD3.X R15, R45, c[0x0][0x264], RZ, P0, !PT ;  /* 0x000099002d0f7a10 */ /* 0x000fe400007fe4ff */
[----:B------:R-:W-:-:S04]  /*69c0*/  IADD3 R16, P0, R58, R16, RZ ;  /* 0x000000103a107210 */ /* 0x000fc80007f1e0ff */
[----:B------:R-:W-:Y:S02]  /*69d0*/  IADD3.X R17, R55, R17, RZ, P0, !PT ;  /* 0x0000001137117210 */ /* 0x000fe400007fe4ff */
[----:B------:R-:W-:Y:S01]  /*69e0*/  IADD3 R44, P0, R58, R46, RZ ;  /* 0x0000002e3a2c7210 */ /* 0x000fe20007f1e0ff */
[-C--:B-1----:R-:W-:Y:S02]  /*69f0*/  FMUL R6, R37, R59.reuse ;  /* 0x0000003b25067220 */ /* 0x082fe40000400000 */
[-C--:B------:R-:W-:Y:S02]  /*6a00*/  FMUL R5, R38, R59.reuse ;  /* 0x0000003b26057220 */ /* 0x080fe40000400000 */
[----:B------:R-:W-:Y:S02]  /*6a10*/  FMUL R4, R39, R59 ;  /* 0x0000003b27047220 */ /* 0x000fe40000400000 */
[-C--:B------:R-:W-:Y:S02]  /*6a20*/  FFMA R9, R9, R54.reuse, R6 ;  /* 0x0000003609097223 */ /* 0x080fe40000000006 */
[----:B------:R-:W-:-:S02]  /*6a30*/  FFMA R10, R10, R54, R5 ;  /* 0x000000360a0a7223 */ /* 0x000fc40000000005 */
[----:B------:R-:W-:-:S05]  /*6a40*/  FFMA R11, R11, R54, R4 ;  /* 0x000000360b0b7223 */ /* 0x000fca0000000004 */
[----:B------:R1:W-:Y:S04]  /*6a50*/  @P2 STG.E.128 [R14.64], R8 ;  /* 0x000000080e002986 */ /* 0x0003e8000c101d20 */
[----:B------:R2:W3:Y:S01]  /*6a60*/  @P1 LDG.E.LTC128B.128 R40, [R16.64] ;  /* 0x0000002010281981 */ /* 0x0004e2000c1e1d20 */
[----:B------:R-:W-:Y:S02]  /*6a70*/  ISETP.LT.AND P1, PT, R19, UR4, P3 ;  /* 0x0000000413007c0c */ /* 0x000fe40009f21270 */
[----:B------:R-:W-:-:S11]  /*6a80*/  IADD3.X R45, R55, R47, RZ, P0, !PT ;  /* 0x0000002f372d7210 */ /* 0x000fd600007fe4ff */
[----:B------:R-:W4:Y:S04]  /*6a90*/  @P1 LDG.E.LTC128B.128 R36, [R44.64] ;  /* 0x000000202c241981 */ /* 0x000f28000c1e1d20 */
[----:B------:R-:W-:Y:S01]  /*6aa0*/  BAR.SYNC.DEFER_BLOCKING 0x0 ;  /* 0x0000000000007b1d */ /* 0x000fe20000010000 */
[----:B------:R-:W-:Y:S02]  /*6ab0*/  ISETP.LT.AND P1, PT, R18, UR4, P4 ;  /* 0x0000000412007c0c */ /* 0x000fe4000a721270 */
[----:B------:R-:W-:Y:S02]  /*6ac0*/  ISETP.LT.AND P2, PT, R19, UR4, P4 ;  /* 0x0000000413007c0c */ /* 0x000fe4000a741270 */
[----:B------:R-:W-:-:S04]  /*6ad0*/  IADD3 R12, P0, R12, c[0x0][0x260], RZ ;  /* 0x000098000c0c7a10 */ /* 0x000fc80007f1e0ff */
[----:B------:R-:W-:Y:S02]  /*6ae0*/  IADD3.X R13, R13, c[0x0][0x264], RZ, P0, !PT ;  /* 0x000099000d0d7a10 */ /* 0x000fe400007fe4ff */
[----:B-1----:R-:W-:-:S04]  /*6af0*/  IADD3 R14, P0, R14, c[0x0][0x260], RZ ;  /* 0x000098000e0e7a10 */ /* 0x002fc80007f1e0ff */
[----:B------:R-:W-:Y:S02]  /*6b00*/  IADD3.X R15, R15, c[0x0][0x264], RZ, P0, !PT ;  /* 0x000099000f0f7a10 */ /* 0x000fe400007fe4ff */
[----:B--2---:R-:W-:-:S04]  /*6b10*/  IADD3 R16, P0, R58, R16, RZ ;  /* 0x000000103a107210 */ /* 0x004fc80007f1e0ff */
[----:B------:R-:W-:Y:S01]  /*6b20*/  IADD3.X R17, R55, R17, RZ, P0, !PT ;  /* 0x0000001137117210 */ /* 0x000fe200007fe4ff */
[----:B------:R-:W-:Y:S04]  /*6b30*/  STS.64 [R3.X8], R32 ;  /* 0x0000002003007388 */ /* 0x000fe80000008a00 */
[----:B------:R-:W-:Y:S04]  /*6b40*/  STS.64 [R3.X8+0x20], R28 ;  /* 0x0000201c03007388 */ /* 0x000fe80000008a00 */
[----:B------:R-:W-:Y:S04]  /*6b50*/  STS.64 [R3.X8+0x40], R24 ;  /* 0x0000401803007388 */ /* 0x000fe80000008a00 */
[----:B------:R3:W-:Y:S04]  /*6b60*/  STS.64 [R3.X8+0x60], R20 ;  /* 0x0000601403007388 */ /* 0x0007e80000008a00 */
[----:B------:R-:W-:Y:S06]  /*6b70*/  BAR.SYNC.DEFER_BLOCKING 0x0 ;  /* 0x0000000000007b1d */ /* 0x000fec0000010000 */
[----:B------:R-:W1:Y:S04]  /*6b80*/  LDS.128 R4, [R52] ;  /* 0x0000000034047984 */ /* 0x000e680000000c00 */
[----:B------:R-:W2:Y:S01]  /*6b90*/  LDS.128 R8, [R52+0x240] ;  /* 0x0002400034087984 */ /* 0x000ea20000000c00 */
[----:B---3--:R-:W-:-:S02]  /*6ba0*/  FMUL R20, R40, R59 ;  /* 0x0000003b28147220 */ /* 0x008fc40000400000 */
[-C--:B------:R-:W-:Y:S02]  /*6bb0*/  FMUL R19, R42, R59.reuse ;  /* 0x0000003b2a137220 */ /* 0x080fe40000400000 */
[-C--:B-1----:R-:W-:Y:S02]  /*6bc0*/  FFMA R4, R4, R54.reuse, R20 ;  /* 0x0000003604047223 */ /* 0x082fe40000000014 */
[-C--:B------:R-:W-:Y:S02]  /*6bd0*/  FMUL R20, R41, R59.reuse ;  /* 0x0000003b29147220 */ /* 0x080fe40000400000 */
[----:B------:R-:W-:Y:S02]  /*6be0*/  FMUL R18, R43, R59 ;  /* 0x0000003b2b127220 */ /* 0x000fe40000400000 */
[-C--:B------:R-:W-:Y:S02]  /*6bf0*/  FFMA R5, R5, R54.reuse, R20 ;  /* 0x0000003605057223 */ /* 0x080fe40000000014 */
[----:B------:R-:W-:-:S02]  /*6c00*/  FFMA R6, R6, R54, R19 ;  /* 0x0000003606067223 */ /* 0x000fc40000000013 */
[----:B------:R-:W-:Y:S01]  /*6c10*/  FFMA R7, R7, R54, R18 ;  /* 0x0000003607077223 */ /* 0x000fe20000000012 */
[----:B------:R-:W-:Y:S01]  /*6c20*/  IADD3 R18, R53, 0x18, RZ ;  /* 0x0000001835127810 */ /* 0x000fe20007ffe0ff */
[----:B----4-:R-:W-:-:S03]  /*6c30*/  FMUL R19, R36, R59 ;  /* 0x0000003b24137220 */ /* 0x010fc60000400000 */
[----:B------:R1:W-:Y:S01]  /*6c40*/  @P1 STG.E.128 [R12.64], R4 ;  /* 0x000000040c001986 */ /* 0x0003e2000c101d20 */
[----:B------:R-:W-:Y:S01]  /*6c50*/  ISETP.LT.AND P1, PT, R18, UR4, P3 ;  /* 0x0000000412007c0c */ /* 0x000fe20009f21270 */
[-C--:B--2---:R-:W-:Y:S01]  /*6c60*/  FFMA R8, R8, R54.reuse, R19 ;  /* 0x0000003608087223 */ /* 0x084fe20000000013 */
[----:B------:R-:W-:Y:S01]  /*6c70*/  IADD3 R53, R53, 0x1a, RZ ;  /* 0x0000001a35357810 */ /* 0x000fe20007ffe0ff */
[-C--:B-1----:R-:W-:Y:S02]  /*6c80*/  FMUL R6, R37, R59.reuse ;  /* 0x0000003b25067220 */ /* 0x082fe40000400000 */
[-C--:B------:R-:W-:Y:S02]  /*6c90*/  FMUL R5, R38, R59.reuse ;  /* 0x0000003b26057220 */ /* 0x080fe40000400000 */
[----:B------:R-:W-:Y:S02]  /*6ca0*/  FMUL R4, R39, R59 ;  /* 0x0000003b27047220 */ /* 0x000fe40000400000 */
[----:B------:R-:W-:-:S02]  /*6cb0*/  FFMA R9, R9, R54, R6 ;  /* 0x0000003609097223 */ /* 0x000fc40000000006 */
[-C--:B------:R-:W-:Y:S02]  /*6cc0*/  FFMA R10, R10, R54.reuse, R5 ;  /* 0x000000360a0a7223 */ /* 0x080fe40000000005 */
[----:B------:R-:W-:-:S05]  /*6cd0*/  FFMA R11, R11, R54, R4 ;  /* 0x000000360b0b7223 */ /* 0x000fca0000000004 */
[----:B------:R-:W-:Y:S04]  /*6ce0*/  @P2 STG.E.128 [R14.64], R8 ;  /* 0x000000080e002986 */ /* 0x000fe8000c101d20 */
[----:B------:R-:W2:Y:S01]  /*6cf0*/  @P1 LDG.E.LTC128B.128 R40, [R16.64] ;  /* 0x0000002010281981 */ /* 0x000ea2000c1e1d20 */
[----:B------:R-:W-:Y:S02]  /*6d00*/  ISETP.LT.AND P1, PT, R53, UR4, P3 ;  /* 0x0000000435007c0c */ /* 0x000fe40009f21270 */
[----:B------:R-:W-:-:S04]  /*6d10*/  IADD3 R4, P0, R58, R44, RZ ;  /* 0x0000002c3a047210 */ /* 0x000fc80007f1e0ff */
[----:B------:R-:W-:-:S07]  /*6d20*/  IADD3.X R5, R55, R45, RZ, P0, !PT ;  /* 0x0000002d37057210 */ /* 0x000fce00007fe4ff */
[----:B------:R1:W3:Y:S01]  /*6d30*/  @P1 LDG.E.LTC128B.128 R36, [R4.64] ;  /* 0x0000002004241981 */ /* 0x0002e2000c1e1d20 */
[----:B------:R-:W-:Y:S02]  /*6d40*/  ISETP.LT.AND P1, PT, R18, UR4, P4 ;  /* 0x0000000412007c0c */ /* 0x000fe4000a721270 */
[----:B------:R-:W-:Y:S01]  /*6d50*/  IADD3 R12, P0, R12, c[0x0][0x260], RZ ;  /* 0x000098000c0c7a10 */ /* 0x000fe20007f1e0ff */
[----:B------:R-:W-:Y:S03]  /*6d60*/  BAR.SYNC.DEFER_BLOCKING 0x0 ;  /* 0x0000000000007b1d */ /* 0x000fe60000010000 */
[----:B------:R-:W-:-:S03]  /*6d70*/  IADD3.X R13, R13, c[0x0][0x264], RZ, P0, !PT ;  /* 0x000099000d0d7a10 */ /* 0x000fc600007fe4ff */
[----:B------:R-:W-:Y:S04]  /*6d80*/  STS.64 [R3.X8], R34 ;  /* 0x0000002203007388 */ /* 0x000fe80000008a00 */
[----:B------:R-:W-:Y:S04]  /*6d90*/  STS.64 [R3.X8+0x20], R30 ;  /* 0x0000201e03007388 */ /* 0x000fe80000008a00 */
[----:B------:R-:W-:Y:S04]  /*6da0*/  STS.64 [R3.X8+0x40], R26 ;  /* 0x0000401a03007388 */ /* 0x000fe80000008a00 */
[----:B------:R-:W-:Y:S04]  /*6db0*/  STS.64 [R3.X8+0x60], R22 ;  /* 0x0000601603007388 */ /* 0x000fe80000008a00 */
[----:B------:R-:W-:Y:S06]  /*6dc0*/  BAR.SYNC.DEFER_BLOCKING 0x0 ;  /* 0x0000000000007b1d */ /* 0x000fec0000010000 */
[----:B-1----:R-:W1:Y:S04]  /*6dd0*/  LDS.128 R4, [R52] ;  /* 0x0000000034047984 */ /* 0x002e680000000c00 */
[----:B------:R-:W4:Y:S01]  /*6de0*/  LDS.128 R8, [R52+0x240] ;  /* 0x0002400034087984 */ /* 0x000f220000000c00 */
[----:B--2---:R-:W-:-:S02]  /*6df0*/  FMUL R40, R40, R59 ;  /* 0x0000003b28287220 */ /* 0x004fc40000400000 */
[-C--:B------:R-:W-:Y:S02]  /*6e00*/  FMUL R41, R41, R59.reuse ;  /* 0x0000003b29297220 */ /* 0x080fe40000400000 */
[-C--:B------:R-:W-:Y:S02]  /*6e10*/  FMUL R42, R42, R59.reuse ;  /* 0x0000003b2a2a7220 */ /* 0x080fe40000400000 */
[----:B------:R-:W-:Y:S02]  /*6e20*/  FMUL R43, R43, R59 ;  /* 0x0000003b2b2b7220 */ /* 0x000fe40000400000 */
[-C--:B-1----:R-:W-:Y:S02]  /*6e30*/  FFMA R4, R4, R54.reuse, R40 ;  /* 0x0000003604047223 */ /* 0x082fe40000000028 */
[-C--:B------:R-:W-:Y:S02]  /*6e40*/  FFMA R5, R5, R54.reuse, R41 ;  /* 0x0000003605057223 */ /* 0x080fe40000000029 */
[----:B------:R-:W-:-:S02]  /*6e50*/  FFMA R6, R6, R54, R42 ;  /* 0x0000003606067223 */ /* 0x000fc4000000002a */
[-C--:B------:R-:W-:Y:S02]  /*6e60*/  FFMA R7, R7, R54.reuse, R43 ;  /* 0x0000003607077223 */ /* 0x080fe4000000002b */
[-C--:B---3--:R-:W-:Y:S02]  /*6e70*/  FMUL R36, R36, R59.reuse ;  /* 0x0000003b24247220 */ /* 0x088fe40000400000 */
[-C--:B------:R-:W-:Y:S01]  /*6e80*/  FMUL R37, R37, R59.reuse ;  /* 0x0000003b25257220 */ /* 0x080fe20000400000 */
[----:B------:R1:W-:Y:S01]  /*6e90*/  @P1 STG.E.128 [R12.64], R4 ;  /* 0x000000040c001986 */ /* 0x0003e2000c101d20 */
[----:B------:R-:W-:Y:S01]  /*6ea0*/  ISETP.LT.AND P1, PT, R53, UR4, P4 ;  /* 0x0000000435007c0c */ /* 0x000fe2000a721270 */
[-C--:B------:R-:W-:Y:S02]  /*6eb0*/  FMUL R38, R38, R59.reuse ;  /* 0x0000003b26267220 */ /* 0x080fe40000400000 */
[----:B------:R-:W-:Y:S02]  /*6ec0*/  FMUL R39, R39, R59 ;  /* 0x0000003b27277220 */ /* 0x000fe40000400000 */
[----:B----4-:R-:W-:-:S02]  /*6ed0*/  FFMA R8, R8, R54, R36 ;  /* 0x0000003608087223 */ /* 0x010fc40000000024 */
[-C--:B------:R-:W-:Y:S02]  /*6ee0*/  FFMA R9, R9, R54.reuse, R37 ;  /* 0x0000003609097223 */ /* 0x080fe40000000025 */
[-C--:B------:R-:W-:Y:S02]  /*6ef0*/  FFMA R10, R10, R54.reuse, R38 ;  /* 0x000000360a0a7223 */ /* 0x080fe40000000026 */
[----:B------:R-:W-:Y:S01]  /*6f00*/  FFMA R11, R11, R54, R39 ;  /* 0x000000360b0b7223 */ /* 0x000fe20000000027 */
[----:B-1----:R-:W-:-:S04]  /*6f10*/  IADD3 R4, P0, R14, c[0x0][0x260], RZ ;  /* 0x000098000e047a10 */ /* 0x002fc80007f1e0ff */
[----:B------:R-:W-:Y:S01]  /*6f20*/  IADD3.X R5, R15, c[0x0][0x264], RZ, P0, !PT ;  /* 0x000099000f057a10 */ /* 0x000fe200007fe4ff */
[----:B------:R-:W-:Y:S05]  /*6f30*/  @!P1 BRA `(.L_x_121) ;  /* 0x0000069000009947 */ /* 0x000fea0003800000 */
[----:B------:R1:W-:Y:S01]  /*6f40*/  STG.E.128 [R4.64], R8 ;  /* 0x0000000804007986 */ /* 0x0003e2000c101d20 */
[----:B------:R-:W-:Y:S05]  /*6f50*/  BRA `(.L_x_121) ;  /* 0x0000067000007947 */ /* 0x000fea0003800000 */
.L_x_120:
[----:B------:R-:W-:Y:S01]  /*6f60*/  BAR.SYNC.DEFER_BLOCKING 0x0 ;  /* 0x0000000000007b1d */ /* 0x000fe20000010000 */
[----:B------:R-:W-:-:S05]  /*6f70*/  ISETP.LT.AND P0, PT, R53, UR4, P4 ;  /* 0x0000000435007c0c */ /* 0x000fca000a701270 */
[----:B------:R1:W-:Y:S04]  /*6f80*/  STS.64 [R3.X8], R4 ;  /* 0x0000000403007388 */ /* 0x0003e80000008a00 */
[----:B------:R-:W-:Y:S04]  /*6f90*/  STS.64 [R3.X8+0x20], R8 ;  /* 0x0000200803007388 */ /* 0x000fe80000008a00 */
[----:B------:R3:W-:Y:S04]  /*6fa0*/  STS.64 [R3.X8+0x40], R12 ;  /* 0x0000400c03007388 */ /* 0x0007e80000008a00 */
[----:B------:R4:W-:Y:S04]  /*6fb0*/  STS.64 [R3.X8+0x60], R16 ;  /* 0x0000601003007388 */ /* 0x0009e80000008a00 */
[----:B------:R-:W-:Y:S01]  /*6fc0*/  BAR.SYNC.DEFER_BLOCKING 0x0 ;  /* 0x0000000000007b1d */ /* 0x000fe20000010000 */
[----:B-1----:R-:W-:-:S02]  /*6fd0*/  IADD3 R4, R53, 0x2, RZ ;  /* 0x0000000235047810 */ /* 0x002fc40007ffe0ff */
[----:B------:R-:W-:Y:S02]  /*6fe0*/  @P0 MOV R5, R60 ;  /* 0x0000003c00050202 */ /* 0x000fe40000000f00 */
[----:B------:R-:W-:Y:S02]  /*6ff0*/  ISETP.LT.AND P2, PT, R4, UR4, P4 ;  /* 0x0000000404007c0c */ /* 0x000fe4000a741270 */
[----:B------:R-:W-:Y:S02]  /*7000*/  @P0 MOV R4, R61 ;  /* 0x0000003d00040202 */ /* 0x000fe40000000f00 */
[----:B---3--:R-:W-:-:S04]  /*7010*/  IADD3 R12, P1, R61, c[0x0][0x248], RZ ;  /* 0x000092003d0c7a10 */ /* 0x008fc80007f3e0ff */
[----:B------:R-:W-:Y:S01]  /*7020*/  IADD3.X R13, R60, c[0x0][0x24c], RZ, P1, !PT ;  /* 0x000093003c0d7a10 */ /* 0x000fe20000ffe4ff */
[----:B------:R-:W1:Y:S01]  /*7030*/  LDS.128 R40, [R52] ;  /* 0x0000000034287984 */ /* 0x000e620000000c00 */
[C---:B----4-:R-:W-:Y:S02]  /*7040*/  IADD3 R16, R53.reuse, 0x8, RZ ;  /* 0x0000000835107810 */ /* 0x050fe40007ffe0ff */
[----:B------:R-:W-:Y:S01]  /*7050*/  IADD3 R17, R53, 0x10, RZ ;  /* 0x0000001035117810 */ /* 0x000fe20007ffe0ff */
[----:B------:R-:W3:Y:S01]  /*7060*/  LDS.128 R36, [R52+0x240] ;  /* 0x0002400034247984 */ /* 0x000ee20000000c00 */
[-C--:B-1----:R-:W-:Y:S02]  /*7070*/  FMUL R40, R40, R54.reuse ;  /* 0x0000003628287220 */ /* 0x082fe40000400000 */
[-C--:B------:R-:W-:Y:S02]  /*7080*/  FMUL R41, R41, R54.reuse ;  /* 0x0000003629297220 */ /* 0x080fe40000400000 */
[----:B------:R-:W-:-:S02]  /*7090*/  FMUL R42, R42, R54 ;  /* 0x000000362a2a7220 */ /* 0x000fc40000400000 */
[-C--:B------:R-:W-:Y:S02]  /*70a0*/  FMUL R43, R43, R54.reuse ;  /* 0x000000362b2b7220 */ /* 0x080fe40000400000 */
[-C--:B---3--:R-:W-:Y:S02]  /*70b0*/  FMUL R36, R36, R54.reuse ;  /* 0x0000003624247220 */ /* 0x088fe40000400000 */
[-C--:B------:R-:W-:Y:S01]  /*70c0*/  FMUL R37, R37, R54.reuse ;  /* 0x0000003625257220 */ /* 0x080fe20000400000 */
[----:B------:R-:W-:Y:S01]  /*70d0*/  @P0 STG.E.128 [R4.64], R40 ;  /* 0x0000002804000986 */ /* 0x000fe2000c101d20 */
[-C--:B------:R-:W-:Y:S02]  /*70e0*/  FMUL R38, R38, R54.reuse ;  /* 0x0000003626267220 */ /* 0x080fe40000400000 */
[----:B------:R-:W-:-:S05]  /*70f0*/  FMUL R39, R39, R54 ;  /* 0x0000003627277220 */ /* 0x000fca0000400000 */
[----:B------:R1:W-:Y:S04]  /*7100*/  @P2 STG.E.128 [R12.64], R36 ;  /* 0x000000240c002986 */ /* 0x0003e8000c101d20 */
[----:B------:R-:W-:Y:S01]  /*7110*/  BAR.SYNC.DEFER_BLOCKING 0x0 ;  /* 0x0000000000007b1d */ /* 0x000fe20000010000 */
[----:B------:R-:W-:Y:S02]  /*7120*/  ISETP.LT.AND P2, PT, R16, UR4, P4 ;  /* 0x0000000410007c0c */ /* 0x000fe4000a741270 */
[----:B------:R-:W-:-:S03]  /*7130*/  IADD3 R16, R53, 0x12, RZ ;  /* 0x0000001235107810 */ /* 0x000fc60007ffe0ff */
[----:B------:R-:W-:Y:S04]  /*7140*/  STS.64 [R3.X8], R6 ;  /* 0x0000000603007388 */ /* 0x000fe80000008a00 */
[----:B------:R-:W-:Y:S01]  /*7150*/  STS.64 [R3.X8+0x20], R10 ;  /* 0x0000200a03007388 */ /* 0x000fe20000008a00 */
[----:B-1----:R-:W-:-:S03]  /*7160*/  IADD3 R12, P3, R12, c[0x0][0x260], RZ ;  /* 0x000098000c0c7a10 */ /* 0x002fc60007f7e0ff */
[----:B------:R1:W-:Y:S01]  /*7170*/  STS.64 [R3.X8+0x40], R14 ;  /* 0x0000400e03007388 */ /* 0x0003e20000008a00 */
[----:B------:R-:W-:-:S03]  /*7180*/  IADD3.X R13, R13, c[0x0][0x264], RZ, P3, !PT ;  /* 0x000099000d0d7a10 */ /* 0x000fc60001ffe4ff */
[----:B------:R-:W-:Y:S04]  /*7190*/  STS.64 [R3.X8+0x60], R18 ;  /* 0x0000601203007388 */ /* 0x000fe80000008a00 */
[----:B------:R-:W-:Y:S01]  /*71a0*/  BAR.SYNC.DEFER_BLOCKING 0x0 ;  /* 0x0000000000007b1d */ /* 0x000fe20000010000 */
[----:B-1----:R-:W-:Y:S02]  /*71b0*/  IADD3 R15, R53, 0xa, RZ ;  /* 0x0000000a350f7810 */ /* 0x002fe40007ffe0ff */
[----:B------:R-:W-:Y:S02]  /*71c0*/  IADD3 R14, P1, R61, c[0x0][0x260], RZ ;  /* 0x000098003d0e7a10 */ /* 0x000fe40007f3e0ff */
[----:B------:R-:W-:Y:S01]  /*71d0*/  ISETP.LT.AND P0, PT, R15, UR4, P4 ;  /* 0x000000040f007c0c */ /* 0x000fe2000a701270 */
[----:B------:R-:W1:Y:S01]  /*71e0*/  LDS.128 R8, [R52] ;  /* 0x0000000034087984 */ /* 0x000e620000000c00 */
[----:B------:R-:W-:-:S02]  /*71f0*/  IADD3.X R15, R60, c[0x0][0x264], RZ, P1, !PT ;  /* 0x000099003c0f7a10 */ /* 0x000fc40000ffe4ff */
[----:B------:R-:W-:Y:S01]  /*7200*/  ISETP.LT.AND P1, PT, R17, UR4, P4 ;  /* 0x0000000411007c0c */ /* 0x000fe2000a721270 */
[----:B------:R-:W3:Y:S01]  /*7210*/  LDS.128 R4, [R52+0x240] ;  /* 0x0002400034047984 */ /* 0x000ee20000000c00 */
[-C--:B-1----:R-:W-:Y:S02]  /*7220*/  FMUL R8, R8, R54.reuse ;  /* 0x0000003608087220 */ /* 0x082fe40000400000 */
[-C--:B------:R-:W-:Y:S02]  /*7230*/  FMUL R9, R9, R54.reuse ;  /* 0x0000003609097220 */ /* 0x080fe40000400000 */
[-C--:B------:R-:W-:Y:S02]  /*7240*/  FMUL R10, R10, R54.reuse ;  /* 0x000000360a0a7220 */ /* 0x080fe40000400000 */
[-C--:B------:R-:W-:Y:S02]  /*7250*/  FMUL R11, R11, R54.reuse ;  /* 0x000000360b0b7220 */ /* 0x080fe40000400000 */
[----:B---3--:R-:W-:-:S02]  /*7260*/  FMUL R4, R4, R54 ;  /* 0x0000003604047220 */ /* 0x008fc40000400000 */
[-C--:B------:R-:W-:Y:S01]  /*7270*/  FMUL R5, R5, R54.reuse ;  /* 0x0000003605057220 */ /* 0x080fe20000400000 */
[----:B------:R1:W-:Y:S01]  /*7280*/  @P2 STG.E.128 [R14.64], R8 ;  /* 0x000000080e002986 */ /* 0x0003e2000c101d20 */
[-C--:B------:R-:W-:Y:S02]  /*7290*/  FMUL R6, R6, R54.reuse ;  /* 0x0000003606067220 */ /* 0x080fe40000400000 */
[----:B------:R-:W-:-:S05]  /*72a0*/  FMUL R7, R7, R54 ;  /* 0x0000003607077220 */ /* 0x000fca0000400000 */
[----:B------:R3:W-:Y:S04]  /*72b0*/  @P0 STG.E.128 [R12.64], R4 ;  /* 0x000000040c000986 */ /* 0x0007e8000c101d20 */
[----:B------:R-:W-:Y:S01]  /*72c0*/  BAR.SYNC.DEFER_BLOCKING 0x0 ;  /* 0x0000000000007b1d */ /* 0x000fe20000010000 */
[----:B------:R-:W-:Y:S02]  /*72d0*/  ISETP.LT.AND P0, PT, R16, UR4, P4 ;  /* 0x0000000410007c0c */ /* 0x000fe4000a701270 */
[----:B-1----:R-:W-:-:S03]  /*72e0*/  IADD3 R14, P3, R14, c[0x0][0x260], RZ ;  /* 0x000098000e0e7a10 */ /* 0x002fc60007f7e0ff */
[----:B------:R-:W-:Y:S01]  /*72f0*/  STS.64 [R3.X8], R32 ;  /* 0x0000002003007388 */ /* 0x000fe20000008a00 */
[----:B------:R-:W-:-:S03]  /*7300*/  IADD3.X R15, R15, c[0x0][0x264], RZ, P3, !PT ;  /* 0x000099000f0f7a10 */ /* 0x000fc60001ffe4ff */
[----:B------:R-:W-:Y:S01]  /*7310*/  STS.64 [R3.X8+0x20], R28 ;  /* 0x0000201c03007388 */ /* 0x000fe20000008a00 */
[----:B---3--:R-:W-:-:S03]  /*7320*/  IADD3 R12, P2, R12, c[0x0][0x260], RZ ;  /* 0x000098000c0c7a10 */ /* 0x008fc60007f5e0ff */
[----:B------:R-:W-:Y:S01]  /*7330*/  STS.64 [R3.X8+0x40], R24 ;  /* 0x0000401803007388 */ /* 0x000fe20000008a00 */
[----:B------:R-:W-:-:S03]  /*7340*/  IADD3.X R13, R13, c[0x0][0x264], RZ, P2, !PT ;  /* 0x000099000d0d7a10 */ /* 0x000fc600017fe4ff */
[----:B------:R-:W-:Y:S04]  /*7350*/  STS.64 [R3.X8+0x60], R20 ;  /* 0x0000601403007388 */ /* 0x000fe80000008a00 */
[----:B------:R-:W-:Y:S06]  /*7360*/  BAR.SYNC.DEFER_BLOCKING 0x0 ;  /* 0x0000000000007b1d */ /* 0x000fec0000010000 */
[----:B------:R-:W1:Y:S04]  /*7370*/  LDS.128 R8, [R52] ;  /* 0x0000000034087984 */ /* 0x000e680000000c00 */
[----:B------:R-:W3:Y:S01]  /*7380*/  LDS.128 R4, [R52+0x240] ;  /* 0x0002400034047984 */ /* 0x000ee20000000c00 */
[----:B-1----:R-:W-:-:S02]  /*7390*/  FMUL R8, R8, R54 ;  /* 0x0000003608087220 */ /* 0x002fc40000400000 */
[-C--:B------:R-:W-:Y:S02]  /*73a0*/  FMUL R9, R9, R54.reuse ;  /* 0x0000003609097220 */ /* 0x080fe40000400000 */
[-C--:B------:R-:W-:Y:S02]  /*73b0*/  FMUL R10, R10, R54.reuse ;  /* 0x000000360a0a7220 */ /* 0x080fe40000400000 */
[-C--:B------:R-:W-:Y:S02]  /*73c0*/  FMUL R11, R11, R54.reuse ;  /* 0x000000360b0b7220 */ /* 0x080fe40000400000 */
[-C--:B---3--:R-:W-:Y:S02]  /*73d0*/  FMUL R4, R4, R54.reuse ;  /* 0x0000003604047220 */ /* 0x088fe40000400000 */
[-C--:B------:R-:W-:Y:S01]  /*73e0*/  FMUL R5, R5, R54.reuse ;  /* 0x0000003605057220 */ /* 0x080fe20000400000 */
[----:B------:R1:W-:Y:S01]  /*73f0*/  @P1 STG.E.128 [R14.64], R8 ;  /* 0x000000080e001986 */ /* 0x0003e2000c101d20 */
[----:B------:R-:W-:-:S02]  /*7400*/  FMUL R6, R6, R54 ;  /* 0x0000003606067220 */ /* 0x000fc40000400000 */
[----:B------:R-:W-:-:S05]  /*7410*/  FMUL R7, R7, R54 ;  /* 0x0000003607077220 */ /* 0x000fca0000400000 */
[----:B------:R3:W-:Y:S04]  /*7420*/  @P0 STG.E.128 [R12.64], R4 ;  /* 0x000000040c000986 */ /* 0x0007e8000c101d20 */
[----:B------:R-:W-:Y:S01]  /*7430*/  BAR.SYNC.DEFER_BLOCKING 0x0 ;  /* 0x0000000000007b1d */ /* 0x000fe20000010000 */
[----:B-1----:R-:W-:-:S05]  /*7440*/  IADD3 R14, P3, R14, c[0x0][0x260], RZ ;  /* 0x000098000e0e7a10 */ /* 0x002fca0007f7e0ff */
[----:B------:R-:W-:Y:S01]  /*7450*/  STS.64 [R3.X8], R34 ;  /* 0x0000002203007388 */ /* 0x000fe20000008a00 */
[----:B------:R-:W-:-:S03]  /*7460*/  IADD3.X R15, R15, c[0x0][0x264], RZ, P3, !PT ;  /* 0x000099000f0f7a10 */ /* 0x000fc60001ffe4ff */
[----:B------:R-:W-:Y:S01]  /*7470*/  STS.64 [R3.X8+0x20], R30 ;  /* 0x0000201e03007388 */ /* 0x000fe20000008a00 */
[----:B---3--:R-:W-:-:S03]  /*7480*/  IADD3 R12, P2, R12, c[0x0][0x260], RZ ;  /* 0x000098000c0c7a10 */ /* 0x008fc60007f5e0ff */
[----:B------:R-:W-:Y:S01]  /*7490*/  STS.64 [R3.X8+0x40], R26 ;  /* 0x0000401a03007388 */ /* 0x000fe20000008a00 */
[----:B------:R-:W-:-:S03]  /*74a0*/  IADD3.X R13, R13, c[0x0][0x264], RZ, P2, !PT ;  /* 0x000099000d0d7a10 */ /* 0x000fc600017fe4ff */
[----:B------:R1:W-:Y:S04]  /*74b0*/  STS.64 [R3.X8+0x60], R22 ;  /* 0x0000601603007388 */ /* 0x0003e80000008a00 */
[----:B------:R-:W-:Y:S01]  /*74c0*/  BAR.SYNC.DEFER_BLOCKING 0x0 ;  /* 0x0000000000007b1d */ /* 0x000fe20000010000 */
[----:B-1----:R-:W-:-:S05]  /*74d0*/  IADD3 R3, R53, 0x18, RZ ;  /* 0x0000001835037810 */ /* 0x002fca0007ffe0ff */
[----:B------:R-:W1:Y:S01]  /*74e0*/  LDS.128 R4, [R52] ;  /* 0x0000000034047984 */ /* 0x000e620000000c00 */
[----:B------:R-:W-:Y:S02]  /*74f0*/  IADD3 R53, R53, 0x1a, RZ ;  /* 0x0000001a35357810 */ /* 0x000fe40007ffe0ff */
[----:B------:R-:W-:Y:S01]  /*7500*/  ISETP.LT.AND P1, PT, R3, UR4, P4 ;  /* 0x0000000403007c0c */ /* 0x000fe2000a721270 */
[----:B------:R-:W3:Y:S01]  /*7510*/  LDS.128 R8, [R52+0x240] ;  /* 0x0002400034087984 */ /* 0x000ee20000000c00 */
[----:B------:R-:W-:Y:S01]  /*7520*/  ISETP.LT.AND P0, PT, R53, UR4, P4 ;  /* 0x0000000435007c0c */ /* 0x000fe2000a701270 */
[-C--:B-1----:R-:W-:Y:S02]  /*7530*/  FMUL R4, R4, R54.reuse ;  /* 0x0000003604047220 */ /* 0x082fe40000400000 */
[-C--:B------:R-:W-:Y:S02]  /*7540*/  FMUL R5, R5, R54.reuse ;  /* 0x0000003605057220 */ /* 0x080fe40000400000 */
[----:B------:R-:W-:-:S02]  /*7550*/  FMUL R6, R6, R54 ;  /* 0x0000003606067220 */ /* 0x000fc40000400000 */
[-C--:B------:R-:W-:Y:S02]  /*7560*/  FMUL R7, R7, R54.reuse ;  /* 0x0000003607077220 */ /* 0x080fe40000400000 */
[-C--:B---3--:R-:W-:Y:S02]  /*7570*/  FMUL R8, R8, R54.reuse ;  /* 0x0000003608087220 */ /* 0x088fe40000400000 */
[-C--:B------:R-:W-:Y:S01]  /*7580*/  FMUL R9, R9, R54.reuse ;  /* 0x0000003609097220 */ /* 0x080fe20000400000 */
[----:B------:R1:W-:Y:S01]  /*7590*/  @P1 STG.E.128 [R14.64], R4 ;  /* 0x000000040e001986 */ /* 0x0003e2000c101d20 */
[-C--:B------:R-:W-:Y:S02]  /*75a0*/  FMUL R10, R10, R54.reuse ;  /* 0x000000360a0a7220 */ /* 0x080fe40000400000 */
[----:B------:R-:W-:-:S05]  /*75b0*/  FMUL R11, R11, R54 ;  /* 0x000000360b0b7220 */ /* 0x000fca0000400000 */
[----:B------:R1:W-:Y:S02]  /*75c0*/  @P0 STG.E.128 [R12.64], R8 ;  /* 0x000000080c000986 */ /* 0x0003e4000c101d20 */
.L_x_121:
[----:B------:R-:W-:Y:S05]  /*75d0*/  BSYNC B0 ;  /* 0x0000000000007941 */ /* 0x000fea0003800000 */
.L_x_119:
[----:B------:R-:W-:-:S13]  /*75e0*/  ISETP.NE.AND P0, PT, R2, 0x1, PT ;  /* 0x000000010200780c */ /* 0x000fda0003f05270 */
[----:B------:R-:W-:Y:S05]  /*75f0*/  @P0 EXIT ;  /* 0x000000000000094d */ /* 0x000fea0003800000 */
[----:B------:R-:W-:Y:S05]  /*7600*/  @!P6 EXIT ;  /* 0x000000000000e94d */ /* 0x000fea0003800000 */
[----:B------:R-:W-:Y:S01]  /*7610*/  BAR.SYNC.DEFER_BLOCKING 0x0 ;  /* 0x0000000000007b1d */ /* 0x000fe20000010000 */
[----:B------:R-:W-:-:S13]  /*7620*/  ISETP.GT.AND P0, PT, R0, RZ, PT ;  /* 0x000000ff0000720c */ /* 0x000fda0003f04270 */
[----:B------:R-:W-:Y:S05]  /*7630*/  @P0 EXIT ;  /* 0x000000000000094d */ /* 0x000fea0003800000 */
[----:B------:R-:W-:Y:S01]  /*7640*/  @!PT LDS RZ, [RZ] ;  /* 0x00000000fffff984 */ /* 0x000fe20000000800 */
[----:B------:R-:W-:Y:S01]  /*7650*/  @!PT LDS RZ, [RZ] ;  /* 0x00000000fffff984 */ /* 0x000fe20000000800 */
[----:B------:R-:W-:Y:S01]  /*7660*/  @!PT LDS RZ, [RZ] ;  /* 0x00000000fffff984 */ /* 0x000fe20000000800 */
[----:B------:R-:W-:Y:S01]  /*7670*/  @!PT LDS RZ, [RZ] ;  /* 0x00000000fffff984 */ /* 0x000fe20000000800 */
[----:B------:R-:W-:Y:S06]  /*7680*/  MEMBAR.ALL.GPU ;  /* 0x0000000000007992 */ /* 0x000fec000000a000 */
[----:B------:R-:W-:-:S04]  /*7690*/  IADD3 R0, R94, 0x1, RZ ;  /* 0x000000015e007810 */ /* 0x000fc80007ffe0ff */
[----:B------:R-:W-:-:S04]  /*76a0*/  ISETP.NE.AND P0, PT, R0, c[0x0][0x1b0], PT ;  /* 0x00006c0000007a0c */ /* 0x000fc80003f05270 */
[----:B------:R-:W-:-:S04]  /*76b0*/  SEL R0, R0, RZ, P0 ;  /* 0x000000ff00007207 */ /* 0x000fc80000000000 */
[----:B------:R-:W-:-:S00]  /*76c0*/  ERRBAR ;  /* 0x00000000000079ab */ /* 0x000fc00000000000 */
[----:B------:R-:W-:Y:S01]  /*76d0*/  STG.E.STRONG.GPU [R56.64], R0 ;  /* 0x0000000038007986 */ /* 0x000fe2000c10f920 */
[----:B------:R-:W-:Y:S05]  /*76e0*/  EXIT ;  /* 0x000000000000794d */ /* 0x000fea0003800000 */
.L_x_122:
        /* <DEDUP_REMOVED lines=9> */
.L_x_200:


//--------------------- .text._ZN7cutlass6KernelINS_4conv6kernel23ImplicitGemmConvolutionINS1_11threadblock22ImplicitGemmMultistageINS_4gemm9GemmShapeILi64ELi64ELi64EEENS4_48Conv2dFpropActivationTileAccessIteratorOptimizedINS_11MatrixShapeILi64ELi64EEENS_6half_tENS_6layout10TensorNHWCENS_9transform29PitchLinearWarpRakedThreadMapINS_16PitchLinearShapeILi64ELi64EEELi128ENSH_ILi8ELi4EEELi8EEENS_12AlignedArrayISC_Li8ELi16EEEEENSF_11threadblock25RegularTileAccessIteratorISB_SC_NSD_37RowMajorTensorOpMultiplicandCrosswiseILi16ELi64EEELi0ESK_Li16EEELNS_4arch14CacheOperation4KindE0ENS4_44Conv2dFpropFilterTileAccessIteratorOptimizedISB_SC_SE_SK_SM_Lb0EEENSP_ISB_SC_NSD_40ColumnMajorTensorOpMultiplicandCrosswiseILi16ELi64EEELi1ESK_Li16EEELSV_1ENS6_11threadblock9MmaPolicyINS6_4warp11MmaTensorOpINS7_ILi32ELi32ELi64EEESC_SR_SC_SZ_fNSD_8RowMajorENS13_17MmaTensorOpPolicyINST_3MmaINS7_ILi16ELi8ELi16EEELi32ESC_S16_SC_NSD_11ColumnMajorEfS16_NST_13OpMultiplyAddEEENSA_ILi1ELi1EEEEELi1ELb0EbEENSA_ILi0ELi0EEES1G_Li1EEELi3EbEENS_8epilogue11threadblock8EpilogueIS8_S1F_Li1ENS1K_22PredicatedTileIteratorINS1K_26OutputTileOptimalThreadMapINS1K_15OutputTileShapeILi64ELi8ELi2ELi1ELi1EEENS1O_ILi1ELi4ELi1ELi1ELi4EEELi128ELi4ELi32EEEfLb0ENSD_9NoPermuteELb0EEENS1J_4warp24FragmentIteratorTensorOpIS15_S19_fNS_5ArrayIfLi4ELb1EEES16_EENS1U_20TileIteratorTensorOpIS15_S19_fS16_EENS1K_18SharedLoadIteratorINS1R_18CompactedThreadMapEfLi16EEENS1J_6thread17LinearCombinationIfLi4EffLNS24_9ScaleType4KindE0ELNS_15FloatRoundStyleE2EfEENSA_ILi0ELi8EEELi2ELi1EEENS11_30GemmIdentityThreadblockSwizzleILi1EEELNS1_8OperatorE0ENS1_17Conv2dProblemSizeELNS1_9GroupModeE1EEEEEvNT_6ParamsE --------------------------
	.section	.text._ZN7cutlass6KernelINS_4conv6kernel23ImplicitGemmConvolutionINS1_11threadblock22ImplicitGemmMultistageINS_4gemm9GemmShapeILi64ELi64ELi64EEENS4_48Conv2dFpropActivationTileAccessIteratorOptimizedINS_11MatrixShapeILi64ELi64EEENS_6half_tENS_6layout10TensorNHWCENS_9transform29PitchLinearWarpRakedThreadMapINS_16PitchLinearShapeILi64ELi64EEELi128ENSH_ILi8ELi4EEELi8EEENS_12AlignedArrayISC_Li8ELi16EEEEENSF_11threadblock25RegularTileAccessIteratorISB_SC_NSD_37RowMajorTensorOpMultiplicandCrosswiseILi16ELi64EEELi0ESK_Li16EEELNS_4arch14CacheOperation4KindE0ENS4_44Conv2dFpropFilterTileAccessIteratorOptimizedISB_SC_SE_SK_SM_Lb0EEENSP_ISB_SC_NSD_40ColumnMajorTensorOpMultiplicandCrosswiseILi16ELi64EEELi1ESK_Li16EEELSV_1ENS6_11threadblock9MmaPolicyINS6_4warp11MmaTensorOpINS7_ILi32ELi32ELi64EEESC_SR_SC_SZ_fNSD_8RowMajorENS13_17MmaTensorOpPolicyINST_3MmaINS7_ILi16ELi8ELi16EEELi32ESC_S16_SC_NSD_11ColumnMajorEfS16_NST_13OpMultiplyAddEEENSA_ILi1ELi1EEEEELi1ELb0EbEENSA_ILi0ELi0EEES1G_Li1EEELi3EbEENS_8epilogue11threadblock8EpilogueIS8_S1F_Li1ENS1K_22PredicatedTileIteratorINS1K_26OutputTileOptimalThreadMapINS1K_15OutputTileShapeILi64ELi8ELi2ELi1ELi1EEENS1O_ILi1ELi4ELi1ELi1ELi4EEELi128ELi4ELi32EEEfLb0ENSD_9NoPermuteELb0EEENS1J_4warp24FragmentIteratorTensorOpIS15_S19_fNS_5ArrayIfLi4ELb1EEES16_EENS1U_20TileIteratorTensorOpIS15_S19_fS16_EENS1K_18SharedLoadIteratorINS1R_18CompactedThreadMapEfLi16EEENS1J_6thread17LinearCombinationIfLi4EffLNS24_9ScaleType4KindE0ELNS_15FloatRoundStyleE2EfEENSA_ILi0ELi8EEELi2ELi1EEENS11_30GemmIdentityThreadblockSwizzleILi1EEELNS1_8OperatorE0ENS1_17Conv2dProblemSizeELNS1_9GroupModeE1EEEEEvNT_6ParamsE,"ax",@progbits
	.sectioninfo	@"SHI_REGISTERS=118"
	.align	128
.text._ZN7cutlass6KernelINS_4conv6kernel23ImplicitGemmConvolutionINS1_11threadblock22ImplicitGemmMultistageINS_4gemm9GemmShapeILi64ELi64ELi64EEENS4_48Conv2dFpropActivationTileAccessIteratorOptimizedINS_11MatrixShapeILi64ELi64EEENS_6half_tENS_6layout10TensorNHWCENS_9transform29PitchLinearWarpRakedThreadMapINS_16PitchLinearShapeILi64ELi64EEELi128ENSH_ILi8ELi4EEELi8EEENS_12AlignedArrayISC_Li8ELi16EEEEENSF_11threadblock25RegularTileAccessIteratorISB_SC_NSD_37RowMajorTensorOpMultiplicandCrosswiseILi16ELi64EEELi0ESK_Li16EEELNS_4arch14CacheOperation4KindE0ENS4_44Conv2dFpropFilterTileAccessIteratorOptimizedISB_SC_SE_SK_SM_Lb0EEENSP_ISB_SC_NSD_40ColumnMajorTensorOpMultiplicandCrosswiseILi16ELi64EEELi1ESK_Li16EEELSV_1ENS6_11threadblock9MmaPolicyINS6_4warp11MmaTensorOpINS7_ILi32ELi32ELi64EEESC_SR_SC_SZ_fNSD_8RowMajorENS13_17MmaTensorOpPolicyINST_3MmaINS7_ILi16ELi8ELi16EEELi32ESC_S16_SC_NSD_11ColumnMajorEfS16_NST_13OpMultiplyAddEEENSA_ILi1ELi1EEEEELi1ELb0EbEENSA_ILi0ELi0EEES1G_Li1EEELi3EbEENS_8epilogue11threadblock8EpilogueIS8_S1F_Li1ENS1K_22PredicatedTileIteratorINS1K_26OutputTileOptimalThreadMapINS1K_15OutputTileShapeILi64ELi8ELi2ELi1ELi1EEENS1O_ILi1ELi4ELi1ELi1ELi4EEELi128ELi4ELi32EEEfLb0ENSD_9NoPermuteELb0EEENS1J_4warp24FragmentIteratorTensorOpIS15_S19_fNS_5ArrayIfLi4ELb1EEES16_EENS1U_20TileIteratorTensorOpIS15_S19_fS16_EENS1K_18SharedLoadIteratorINS1R_18CompactedThreadMapEfLi16EEENS1J_6thread17LinearCombinationIfLi4EffLNS24_9ScaleType4KindE0ELNS_15FloatRoundStyleE2EfEENSA_ILi0ELi8EEELi2ELi1EEENS11_30GemmIdentityThreadblockSwizzleILi1EEELNS1_8OperatorE0ENS1_17Conv2dProblemSizeELNS1_9GroupModeE1EEEEEvNT_6ParamsE:
        .type           _ZN7cutlass6KernelINS_4conv6kernel23ImplicitGemmConvolutionINS1_11threadblock22ImplicitGemmMultistageINS_4gemm9GemmShapeILi64ELi64ELi64EEENS4_48Conv2dFpropActivationTileAccessIteratorOptimizedINS_11MatrixShapeILi64ELi64EEENS_6half_tENS_6layout10TensorNHWCENS_9transform29PitchLinearWarpRakedThreadMapINS_16PitchLinearShapeILi64ELi64EEELi128ENSH_ILi8ELi4EEELi8EEENS_12AlignedArrayISC_Li8ELi16EEEEENSF_11threadblock25RegularTileAccessIteratorISB_SC_NSD_37RowMajorTensorOpMultiplicandCrosswiseILi16ELi64EEELi0ESK_Li16EEELNS_4arch14CacheOperation4KindE0ENS4_44Conv2dFpropFilterTileAccessIteratorOptimizedISB_SC_SE_SK_SM_Lb0EEENSP_ISB_SC_NSD_40ColumnMajorTensorOpMultiplicandCrosswiseILi16ELi64EEELi1ESK_Li16EEELSV_1ENS6_11threadblock9MmaPolicyINS6_4warp11MmaTensorOpINS7_ILi32ELi32ELi64EEESC_SR_SC_SZ_fNSD_8RowMajorENS13_17MmaTensorOpPolicyINST_3MmaINS7_ILi16ELi8ELi16EEELi32ESC_S16_SC_NSD_11ColumnMajorEfS16_NST_13OpMultiplyAddEEENSA_ILi1ELi1EEEEELi1ELb0EbEENSA_ILi0ELi0EEES1G_Li1EEELi3EbEENS_8epilogue11threadblock8EpilogueIS8_S1F_Li1ENS1K_22PredicatedTileIteratorINS1K_26OutputTileOptimalThreadMapINS1K_15OutputTileShapeILi64ELi8ELi2ELi1ELi1EEENS1O_ILi1ELi4ELi1ELi1ELi4EEELi128ELi4ELi32EEEfLb0ENSD_9NoPermuteELb0EEENS1J_4warp24FragmentIteratorTensorOpIS15_S19_fNS_5ArrayIfLi4ELb1EEES16_EENS1U_20TileIteratorTensorOpIS15_S19_fS16_EENS1K_18SharedLoadIteratorINS1R_18CompactedThreadMapEfLi16EEENS1J_6thread17LinearCombinationIfLi4EffLNS24_9ScaleType4KindE0ELNS_15FloatRoundStyleE2EfEENSA_ILi0ELi8EEELi2ELi1EEENS11_30GemmIdentityThreadblockSwizzleILi1EEELNS1_8OperatorE0ENS1_17Conv2dProblemSizeELNS1_9GroupModeE1EEEEEvNT_6ParamsE,@function
        .size           _ZN7cutlass6KernelINS_4conv6kernel23ImplicitGemmConvolutionINS1_11threadblock22ImplicitGemmMultistageINS_4gemm9GemmShapeILi64ELi64ELi64EEENS4_48Conv2dFpropActivationTileAccessIteratorOptimizedINS_11MatrixShapeILi64ELi64EEENS_6half_tENS_6layout10TensorNHWCENS_9transform29PitchLinearWarpRakedThreadMapINS_16PitchLinearShapeILi64ELi64EEELi128ENSH_ILi8ELi4EEELi8EEENS_12AlignedArrayISC_Li8ELi16EEEEENSF_11threadblock25RegularTileAccessIteratorISB_SC_NSD_37RowMajorTensorOpMultiplicandCrosswiseILi16ELi64EEELi0ESK_Li16EEELNS_4arch14CacheOperation4KindE0ENS4_44Conv2dFpropFilterTileAccessIteratorOptimizedISB_SC_SE_SK_SM_Lb0EEENSP_ISB_SC_NSD_40ColumnMajorTensorOpMultiplicandCrosswiseILi16ELi64EEELi1ESK_Li16EEELSV_1ENS6_11threadblock9MmaPolicyINS6_4warp11MmaTensorOpINS7_ILi32ELi32ELi64EEESC_SR_SC_SZ_fNSD_8RowMajorENS13_17MmaTensorOpPolicyINST_3MmaINS7_ILi16ELi8ELi16EEELi32ESC_S16_SC_NSD_11ColumnMajorEfS16_NST_13OpMultiplyAddEEENSA_ILi1ELi1EEEEELi1ELb0EbEENSA_ILi0ELi0EEES1G_Li1EEELi3EbEENS_8epilogue11threadblock8EpilogueIS8_S1F_Li1ENS1K_22PredicatedTileIteratorINS1K_26OutputTileOptimalThreadMapINS1K_15OutputTileShapeILi64ELi8ELi2ELi1ELi1EEENS1O_ILi1ELi4ELi1ELi1ELi4EEELi128ELi4ELi32EEEfLb0ENSD_9NoPermuteELb0EEENS1J_4warp24FragmentIteratorTensorOpIS15_S19_fNS_5ArrayIfLi4ELb1EEES16_EENS1U_20TileIteratorTensorOpIS15_S19_fS16_EENS1K_18SharedLoadIteratorINS1R_18CompactedThreadMapEfLi16EEENS1J_6thread17LinearCombinationIfLi4EffLNS24_9ScaleType4KindE0ELNS_15FloatRoundStyleE2EfEENSA_ILi0ELi8EEELi2ELi1EEENS11_30GemmIdentityThreadblockSwizzleILi1EEELNS1_8OperatorE0ENS1_17Conv2dProblemSizeELNS1_9GroupModeE1EEEEEvNT_6ParamsE,(.L_x_201 - _ZN7cutlass6KernelINS_4conv6kernel23ImplicitGemmConvolutionINS1_11threadblock22ImplicitGemmMultistageINS_4gemm9GemmShapeILi64ELi64ELi64EEENS4_48Conv2dFpropActivationTileAccessIteratorOptimizedINS_11MatrixShapeILi64ELi64EEENS_6half_tENS_6layout10TensorNHWCENS_9transform29PitchLinearWarpRakedThreadMapINS_16PitchLinearShapeILi64ELi64EEELi128ENSH_ILi8ELi4EEELi8EEENS_12AlignedArrayISC_Li8ELi16EEEEENSF_11threadblock25RegularTileAccessIteratorISB_SC_NSD_37RowMajorTensorOpMultiplicandCrosswiseILi16ELi64EEELi0ESK_Li16EEELNS_4arch14CacheOperation4KindE0ENS4_44Conv2dFpropFilterTileAccessIteratorOptimizedISB_SC_SE_SK_SM_Lb0EEENSP_ISB_SC_NSD_40ColumnMajorTensorOpMultiplicandCrosswiseILi16ELi64EEELi1ESK_Li16EEELSV_1ENS6_11threadblock9MmaPolicyINS6_4warp11MmaTensorOpINS7_ILi32ELi32ELi64EEESC_SR_SC_SZ_fNSD_8RowMajorENS13_17MmaTensorOpPolicyINST_3MmaINS7_ILi16ELi8ELi16EEELi32ESC_S16_SC_NSD_11ColumnMajorEfS16_NST_13OpMultiplyAddEEENSA_ILi1ELi1EEEEELi1ELb0EbEENSA_ILi0ELi0EEES1G_Li1EEELi3EbEENS_8epilogue11threadblock8EpilogueIS8_S1F_Li1ENS1K_22PredicatedTileIteratorINS1K_26OutputTileOptimalThreadMapINS1K_15OutputTileShapeILi64ELi8ELi2ELi1ELi1EEENS1O_ILi1ELi4ELi1ELi1ELi4EEELi128ELi4ELi32EEEfLb0ENSD_9NoPermuteELb0EEENS1J_4warp24FragmentIteratorTensorOpIS15_S19_fNS_5ArrayIfLi4ELb1EEES16_EENS1U_20TileIteratorTensorOpIS15_S19_fS16_EENS1K_18SharedLoadIteratorINS1R_18CompactedThreadMapEfLi16EEENS1J_6thread17LinearCombinationIfLi4EffLNS24_9ScaleType4KindE0ELNS_15FloatRoundStyleE2EfEENSA_ILi0ELi8EEELi2ELi1EEENS11_30GemmIdentityThreadblockSwizzleILi1EEELNS1_8OperatorE0ENS1_17Conv2dProblemSizeELNS1_9GroupModeE1EEEEEvNT_6ParamsE)
        .other          _ZN7cutlass6KernelINS_4conv6kernel23ImplicitGemmConvolutionINS1_11threadblock22ImplicitGemmMultistageINS_4gemm9GemmShapeILi64ELi64ELi64EEENS4_48Conv2dFpropActivationTileAccessIteratorOptimizedINS_11MatrixShapeILi64ELi64EEENS_6half_tENS_6layout10TensorNHWCENS_9transform29PitchLinearWarpRakedThreadMapINS_16PitchLinearShapeILi64ELi64EEELi128ENSH_ILi8ELi4EEELi8EEENS_12AlignedArrayISC_Li8ELi16EEEEENSF_11threadblock25RegularTileAccessIteratorISB_SC_NSD_37RowMajorTensorOpMultiplicandCrosswiseILi16ELi64EEELi0ESK_Li16EEELNS_4arch14CacheOperation4KindE0ENS4_44Conv2dFpropFilterTileAccessIteratorOptimizedISB_SC_SE_SK_SM_Lb0EEENSP_ISB_SC_NSD_40ColumnMajorTensorOpMultiplicandCrosswiseILi16ELi64EEELi1ESK_Li16EEELSV_1ENS6_11threadblock9MmaPolicyINS6_4warp11MmaTensorOpINS7_ILi32ELi32ELi64EEESC_SR_SC_SZ_fNSD_8RowMajorENS13_17MmaTensorOpPolicyINST_3MmaINS7_ILi16ELi8ELi16EEELi32ESC_S16_SC_NSD_11ColumnMajorEfS16_NST_13OpMultiplyAddEEENSA_ILi1ELi1EEEEELi1ELb0EbEENSA_ILi0ELi0EEES1G_Li1EEELi3EbEENS_8epilogue11threadblock8EpilogueIS8_S1F_Li1ENS1K_22PredicatedTileIteratorINS1K_26OutputTileOptimalThreadMapINS1K_15OutputTileShapeILi64ELi8ELi2ELi1ELi1EEENS1O_ILi1ELi4ELi1ELi1ELi4EEELi128ELi4ELi32EEEfLb0ENSD_9NoPermuteELb0EEENS1J_4warp24FragmentIteratorTensorOpIS15_S19_fNS_5ArrayIfLi4ELb1EEES16_EENS1U_20TileIteratorTensorOpIS15_S19_fS16_EENS1K_18SharedLoadIteratorINS1R_18CompactedThreadMapEfLi16EEENS1J_6thread17LinearCombinationIfLi4EffLNS24_9ScaleType4KindE0ELNS_15FloatRoundStyleE2EfEENSA_ILi0ELi8EEELi2ELi1EEENS11_30GemmIdentityThreadblockSwizzleILi1EEELNS1_8OperatorE0ENS1_17Conv2dProblemSizeELNS1_9GroupModeE1EEEEEvNT_6ParamsE,@"STO_CUDA_ENTRY STV_DEFAULT"
_ZN7cutlass6KernelINS_4conv6kernel23ImplicitGemmConvolutionINS1_11threadblock22ImplicitGemmMultistageINS_4gemm9GemmShapeILi64ELi64ELi64EEENS4_48Conv2dFpropActivationTileAccessIteratorOptimizedINS_11MatrixShapeILi64ELi64EEENS_6half_tENS_6layout10TensorNHWCENS_9transform29PitchLinearWarpRakedThreadMapINS_16PitchLinearShapeILi64ELi64EEELi128ENSH_ILi8ELi4EEELi8EEENS_12AlignedArrayISC_Li8ELi16EEEEENSF_11threadblock25RegularTileAccessIteratorISB_SC_NSD_37RowMajorTensorOpMultiplicandCrosswiseILi16ELi64EEELi0ESK_Li16EEELNS_4arch14CacheOperation4KindE0ENS4_44Conv2dFpropFilterTileAccessIteratorOptimizedISB_SC_SE_SK_SM_Lb0EEENSP_ISB_SC_NSD_40ColumnMajorTensorOpMultiplicandCrosswiseILi16ELi64EEELi1ESK_Li16EEELSV_1ENS6_11threadblock9MmaPolicyINS6_4warp11MmaTensorOpINS7_ILi32ELi32ELi64EEESC_SR_SC_SZ_fNSD_8RowMajorENS13_17MmaTensorOpPolicyINST_3MmaINS7_ILi16ELi8ELi16EEELi32ESC_S16_SC_NSD_11ColumnMajorEfS16_NST_13OpMultiplyAddEEENSA_ILi1ELi1EEEEELi1ELb0EbEENSA_ILi0ELi0EEES1G_Li1EEELi3EbEENS_8epilogue11threadblock8EpilogueIS8_S1F_Li1ENS1K_22PredicatedTileIteratorINS1K_26OutputTileOptimalThreadMapINS1K_15OutputTileShapeILi64ELi8ELi2ELi1ELi1EEENS1O_ILi1ELi4ELi1ELi1ELi4EEELi128ELi4ELi32EEEfLb0ENSD_9NoPermuteELb0EEENS1J_4warp24FragmentIteratorTensorOpIS15_S19_fNS_5ArrayIfLi4ELb1EEES16_EENS1U_20TileIteratorTensorOpIS15_S19_fS16_EENS1K_18SharedLoadIteratorINS1R_18CompactedThreadMapEfLi16EEENS1J_6thread17LinearCombinationIfLi4EffLNS24_9ScaleType4KindE0ELNS_15FloatRoundStyleE2EfEENSA_ILi0ELi8EEELi2ELi1EEENS11_30GemmIdentityThreadblockSwizzleILi1EEELNS1_8OperatorE0ENS1_17Conv2dProblemSizeELNS1_9GroupModeE1EEEEEvNT_6ParamsE:
        /* <DEDUP_REMOVED lines=19> */
[----:B------:R-:W2:Y:S01]  /*0130*/  S2R R80, SR_TID.X ;  /* 0x0000000000507919 */ /* 0x000ea20000002100 */
[----:B------:R-:W-:Y:S01]  /*0140*/  IMAD.MOV.U32 R8, RZ, RZ, c[0x0][0x200] ;  /* 0x00008000ff087624 */ /* 0x000fe200078e00ff */
[----:B------:R-:W-:Y:S01]  /*0150*/  SHF.L.U32 R27, R27, 0x6, RZ ;  /* 0x000000061b1b7819 */ /* 0x000fe200000006ff */
[----:B------:R-:W-:Y:S01]  /*0160*/  IMAD.MOV.U32 R23, RZ, RZ, 0x1 ;  /* 0x00000001ff177424 */ /* 0x000fe200078e00ff */
[----:B------:R-:W-:Y:S01]  /*0170*/  ISETP.LE.AND P0, PT, RZ, UR4, PT ;  /* 0x00000004ff007c0c */ /* 0x000fe2000bf03270 */
[----:B------:R-:W3:Y:S01]  /*0180*/  S2R R81, SR_CTAID.Z ;  /* 0x0000000000517919 */ /* 0x000ee20000002700 */
[----:B------:R-:W-:Y:S01]  /*0190*/  IABS R14, R27 ;  /* 0x0000001b000e7213 */ /* 0x000fe20000000000 */
[----:B------:R-:W-:Y:S01]  /*01a0*/  IMAD.MOV.U32 R94, RZ, RZ, RZ ;  /* 0x000000ffff5e7224 */ /* 0x000fe200078e00ff */
[----:B------:R-:W-:Y:S01]  /*01b0*/  MOV R93, RZ ;  /* 0x000000ff005d7202 */ /* 0x000fe20000000f00 */
[----:B------:R-:W-:-:S02]  /*01c0*/  IMAD.MOV.U32 R91, RZ, RZ, RZ ;  /* 0x000000ffff5b7224 */ /* 0x000fc400078e00ff */
[----:B------:R-:W-:Y:S01]  /*01d0*/  IMAD.MOV.U32 R89, RZ, RZ, RZ ;  /* 0x000000ffff597224 */ /* 0x000fe200078e00ff */
[----:B-1----:R-:W1:Y:S01]  /*01e0*/  MUFU.RCP R4, R6 ;  /* 0x0000000600047308 */ /* 0x002e620000001000 */
[----:B------:R-:W-:Y:S01]  /*01f0*/  IMAD.MOV.U32 R87, RZ, RZ, RZ ;  /* 0x000000ffff577224 */ /* 0x000fe200078e00ff */
[----:B-1----:R-:W-:Y:S01]  /*0200*/  IADD3 R4, R4, 0xffffffe, RZ ;  /* 0x0ffffffe04047810 */ /* 0x002fe20007ffe0ff */
[----:B---3--:R-:W-:Y:S01]  /*0210*/  IMAD.SHL.U32 R26, R81, 0x40, RZ ;  /* 0x00000040511a7824 */ /* 0x008fe200078e00ff */
[----:B------:R-:W-:-:S04]  /*0220*/  MOV R6, c[0x0][0x20c] ;  /* 0x0000830000067a02 */ /* 0x000fc80000000f00 */
[----:B------:R-:W1:Y:S02]  /*0230*/  F2I.FTZ.U32.TRUNC.NTZ R5, R4 ;  /* 0x0000000400057305 */ /* 0x000e64000021f000 */
[----:B-1----:R-:W-:Y:S02]  /*0240*/  IMAD.MOV R0, RZ, RZ, -R5 ;  /* 0x000000ffff007224 */ /* 0x002fe400078e0a05 */
[----:B------:R-:W-:Y:S02]  /*0250*/  IMAD.MOV.U32 R4, RZ, RZ, RZ ;  /* 0x000000ffff047224 */ /* 0x000fe400078e00ff */
[----:B------:R-:W-:-:S04]  /*0260*/  IMAD R71, R0, R9, RZ ;  /* 0x0000000900477224 */ /* 0x000fc800078e02ff */
[----:B------:R-:W-:Y:S01]  /*0270*/  IMAD.HI.U32 R71, R5, R71, R4 ;  /* 0x0000004705477227 */ /* 0x000fe200078e0004 */
[----:B------:R-:W-:Y:S02]  /*0280*/  LOP3.LUT R4, RZ, c[0x0][0x1a4], RZ, 0x33, !PT ;  /* 0x00006900ff047a12 */ /* 0x000fe400078e33ff */
[----:B--2---:R-:W-:-:S03]  /*0290*/  SHF.R.S32.HI R5, RZ, 0x1f, R80 ;  /* 0x0000001fff057819 */ /* 0x004fc60000011450 */
[----:B------:R-:W-:-:S04]  /*02a0*/  IMAD.HI.U32 R3, R71, R2, RZ ;  /* 0x0000000247037227 */ /* 0x000fc800078e00ff */
[----:B------:R-:W-:-:S04]  /*02b0*/  IMAD.MOV R0, RZ, RZ, -R3 ;  /* 0x000000ffff007224 */ /* 0x000fc800078e0a03 */
[----:B------:R-:W-:-:S05]  /*02c0*/  IMAD R0, R9, R0, R2 ;  /* 0x0000000009007224 */ /* 0x000fca00078e0202 */
[----:B------:R-:W-:-:S13]  /*02d0*/  ISETP.GT.U32.AND P1, PT, R9, R0, PT ;  /* 0x000000000900720c */ /* 0x000fda0003f24070 */
[----:B------:R-:W-:Y:S01]  /*02e0*/  @!P1 IMAD.IADD R0, R0, 0x1, -R9 ;  /* 0x0000000100009824 */ /* 0x000fe200078e0a09 */
[----:B------:R-:W-:Y:S02]  /*02f0*/  @!P1 IADD3 R3, R3, 0x1, RZ ;  /* 0x0000000103039810 */ /* 0x000fe40007ffe0ff */
[----:B------:R-:W-:Y:S02]  /*0300*/  ISETP.NE.AND P1, PT, R8, 0x1, PT ;  /* 0x000000010800780c */ /* 0x000fe40003f25270 */
[----:B------:R-:W-:Y:S02]  /*0310*/  ISETP.GE.U32.AND P2, PT, R0, R9, PT ;  /* 0x000000090000720c */ /* 0x000fe40003f46070 */
[----:B------:R-:W-:Y:S01]  /*0320*/  LEA.HI R0, R5, R80, RZ, 0x5 ;  /* 0x0000005005007211 */ /* 0x000fe200078f28ff */
[----:B------:R-:W-:-:S03]  /*0330*/  IMAD.MOV.U32 R5, RZ, RZ, c[0x0][0x19c] ;  /* 0x00006700ff057624 */ /* 0x000fc600078e00ff */
[----:B------:R-:W-:Y:S02]  /*0340*/  LOP3.LUT R13, R0, 0xffffffe0, RZ, 0xc0, !PT ;  /* 0xffffffe0000d7812 */ /* 0x000fe400078ec0ff */
[----:B------:R-:W-:-:S03]  /*0350*/  SHF.R.S32.HI R0, RZ, 0x5, R0 ;  /* 0x00000005ff007819 */ /* 0x000fc60000011400 */
[----:B------:R-:W-:Y:S02]  /*0360*/  IMAD.IADD R22, R80, 0x1, -R13 ;  /* 0x0000000150167824 */ /* 0x000fe400078e0a0d */
[----:B------:R-:W-:Y:S01]  /*0370*/  @P2 IADD3 R3, R3, 0x1, RZ ;  /* 0x0000000103032810 */ /* 0x000fe20007ffe0ff */
[----:B------:R-:W-:Y:S01]  /*0380*/  IMAD.SHL.U32 R0, R0, 0x10, RZ ;  /* 0x0000001000007824 */ /* 0x000fe200078e00ff */
[----:B------:R-:W-:Y:S01]  /*0390*/  ISETP.NE.AND P2, PT, R5, 0x1, PT ;  /* 0x000000010500780c */ /* 0x000fe20003f45270 */
[----:B------:R-:W-:Y:S01]  /*03a0*/  IMAD.MOV.U32 R5, RZ, RZ, c[0x0][0x16c] ;  /* 0x00005b00ff057624 */ /* 0x000fe200078e00ff */
[----:B------:R-:W-:Y:S01]  /*03b0*/  SHF.R.S32.HI R25, RZ, 0x1f, R22 ;  /* 0x0000001fff197819 */ /* 0x000fe20000011416 */
[----:B------:R-:W-:Y:S01]  /*03c0*/  @!P0 IMAD.MOV R3, RZ, RZ, -R3 ;  /* 0x000000ffff038224 */ /* 0x000fe200078e0a03 */
[----:B------:R-:W-:Y:S02]  /*03d0*/  ISETP.NE.AND P0, PT, R6, 0x1, PT ;  /* 0x000000010600780c */ /* 0x000fe40003f05270 */
[----:B------:R-:W-:-:S02]  /*03e0*/  LEA.HI R25, R25, R22, RZ, 0x3 ;  /* 0x0000001619197211 */ /* 0x000fc400078f18ff */
[----:B------:R-:W-:Y:S02]  /*03f0*/  SEL R2, R4, R3, !P6 ;  /* 0x0000000304027207 */ /* 0x000fe40007000000 */
[----:B------:R-:W-:Y:S02]  /*0400*/  LEA.HI.SX32 R0, R25, R0, 0x1d ;  /* 0x0000000019007211 */ /* 0x000fe400078feaff */
[----:B------:R-:W-:Y:S02]  /*0410*/  IABS R3, R2 ;  /* 0x0000000200037213 */ /* 0x000fe40000000000 */
[----:B------:R-:W-:Y:S01]  /*0420*/  IABS R6, c[0x0][0x16c] ;  /* 0x00005b0000067a13 */ /* 0x000fe20000000000 */
[----:B------:R-:W-:Y:S01]  /*0430*/  IMAD R7, R7, 0x40, R0 ;  /* 0x0000004007077824 */ /* 0x000fe200078e0200 */
[----:B------:R-:W1:Y:S01]  /*0440*/  I2F.RP R12, R3 ;  /* 0x00000003000c7306 */ /* 0x000e620000209400 */
[----:B------:R-:W-:Y:S02]  /*0450*/  LOP3.LUT R5, R5, c[0x0][0x1a4], RZ, 0x3c, !PT ;  /* 0x0000690005057a12 */ /* 0x000fe400078e3cff */
[----:B------:R-:W-:Y:S01]  /*0460*/  IMAD.HI.U32 R71, R71, R6, RZ ;  /* 0x0000000647477227 */ /* 0x000fe200078e00ff */
[----:B------:R-:W-:-:S02]  /*0470*/  IADD3 R18, R7, 0x8, RZ ;  /* 0x0000000807127810 */ /* 0x000fc40007ffe0ff */
[----:B------:R-:W-:Y:S01]  /*0480*/  ISETP.GE.AND P3, PT, R5, RZ, PT ;  /* 0x000000ff0500720c */ /* 0x000fe20003f66270 */
[----:B------:R-:W-:Y:S01]  /*0490*/  IMAD.MOV.U32 R24, RZ, RZ, R7 ;  /* 0x000000ffff187224 */ /* 0x000fe200078e0007 */
[----:B------:R-:W-:Y:S01]  /*04a0*/  IABS R5, R2 ;  /* 0x0000000200057213 */ /* 0x000fe20000000000 */
[----:B------:R-:W-:Y:S01]  /*04b0*/  IMAD.MOV.U32 R20, RZ, RZ, R18 ;  /* 0x000000ffff147224 */ /* 0x000fe200078e0012 */
[----:B------:R-:W-:Y:S02]  /*04c0*/  IADD3 R16, R7, 0xc, RZ ;  /* 0x0000000c07107810 */ /* 0x000fe40007ffe0ff */
[----:B------:R-:W-:Y:S01]  /*04d0*/  LOP3.LUT R25, R25, 0xfffffff8, RZ, 0xc0, !PT ;  /* 0xfffffff819197812 */ /* 0x000fe200078ec0ff */
[----:B------:R-:W-:Y:S02]  /*04e0*/  IMAD.MOV R5, RZ, RZ, -R5 ;  /* 0x000000ffff057224 */ /* 0x000fe400078e0a05 */
[----:B------:R-:W-:Y:S01]  /*04f0*/  IMAD.MOV.U32 R19, RZ, RZ, R16 ;  /* 0x000000ffff137224 */ /* 0x000fe200078e0010 */
[----:B-1----:R-:W1:Y:S01]  /*0500*/  MUFU.RCP R10, R12 ;  /* 0x0000000c000a7308 */ /* 0x002e620000001000 */
[----:B------:R-:W-:Y:S01]  /*0510*/  IMAD.IADD R25, R22, 0x1, -R25 ;  /* 0x0000000116197824 */ /* 0x000fe200078e0a19 */
[----:B------:R-:W-:-:S02]  /*0520*/  IADD3 R22, -R23, c[0x0][0x180], RZ ;  /* 0x0000600017167a10 */ /* 0x000fc40007ffe1ff */
[----:B------:R-:W-:Y:S02]  /*0530*/  IADD3 R23, -R23, c[0x0][0x17c], RZ ;  /* 0x00005f0017177a10 */ /* 0x000fe40007ffe1ff */
[----:B------:R-:W-:Y:S02]  /*0540*/  SEL R30, R22, RZ, !P2 ;  /* 0x000000ff161e7207 */ /* 0x000fe40005000000 */
[----:B-1----:R-:W-:-:S04]  /*0550*/  IADD3 R10, R10, 0xffffffe, RZ ;  /* 0x0ffffffe0a0a7810 */ /* 0x002fc80007ffe0ff */
[----:B------:R-:W1:Y:S02]  /*0560*/  F2I.FTZ.U32.TRUNC.NTZ R11, R10 ;  /* 0x0000000a000b7305 */ /* 0x000e64000021f000 */
[----:B-1----:R-:W-:Y:S02]  /*0570*/  IMAD.MOV R8, RZ, RZ, -R11 ;  /* 0x000000ffff087224 */ /* 0x002fe400078e0a0b */
[----:B------:R-:W-:Y:S02]  /*0580*/  IMAD.MOV.U32 R10, RZ, RZ, RZ ;  /* 0x000000ffff0a7224 */ /* 0x000fe400078e00ff */
[----:B------:R-:W-:-:S04]  /*0590*/  IMAD R13, R8, R3, RZ ;  /* 0x00000003080d7224 */ /* 0x000fc800078e02ff */
[----:B------:R-:W-:Y:S01]  /*05a0*/  IMAD.HI.U32 R13, R11, R13, R10 ;  /* 0x0000000d0b0d7227 */ /* 0x000fe200078e000a */
[----:B------:R-:W-:-:S03]  /*05b0*/  IADD3 R11, R7, 0x4, RZ ;  /* 0x00000004070b7810 */ /* 0x000fc60007ffe0ff */
[----:B------:R-:W-:-:S04]  /*05c0*/  @P1 IMAD.HI.U32 R10, R7, c[0x0][0x204], RZ ;  /* 0x00008100070a1a27 */ /* 0x000fc800078e00ff */
[----:B------:R-:W-:Y:S01]  /*05d0*/  IMAD.HI.U32 R12, R13, R14, RZ ;  /* 0x0000000e0d0c7227 */ /* 0x000fe200078e00ff */
[----:B------:R-:W-:Y:S02]  /*05e0*/  @P1 SHF.R.U32.HI R24, RZ, c[0x0][0x208], R10 ;  /* 0x00008200ff181a19 */ /* 0x000fe4000001160a */
[----:B------:R-:W-:Y:S01]  /*05f0*/  IADD3 R10, -R71, RZ, RZ ;  /* 0x000000ff470a7210 */ /* 0x000fe20007ffe1ff */
[----:B------:R-:W-:-:S04]  /*0600*/  @P1 IMAD.HI.U32 R8, R11, c[0x0][0x204], RZ ;  /* 0x000081000b081a27 */ /* 0x000fc800078e00ff */
[C---:B------:R-:W-:Y:S02]  /*0610*/  IMAD R10, R9.reuse, R10, R6 ;  /* 0x0000000a090a7224 */ /* 0x040fe400078e0206 */
[----:B------:R-:W-:Y:S02]  /*0620*/  IMAD R14, R12, R5, R14 ;  /* 0x000000050c0e7224 */ /* 0x000fe400078e020e */
[----:B------:R-:W-:Y:S01]  /*0630*/  IMAD.MOV.U32 R21, RZ, RZ, R11 ;  /* 0x000000ffff157224 */ /* 0x000fe200078e000b */
[----:B------:R-:W-:Y:S01]  /*0640*/  ISETP.GT.U32.AND P4, PT, R9, R10, PT ;  /* 0x0000000a0900720c */ /* 0x000fe20003f84070 */
[----:B------:R-:W-:Y:S01]  /*0650*/  @P1 IMAD.HI.U32 R6, R18, c[0x0][0x204], RZ ;  /* 0x0000810012061a27 */ /* 0x000fe200078e00ff */
[----:B------:R-:W-:Y:S02]  /*0660*/  @P1 SHF.R.U32.HI R21, RZ, c[0x0][0x208], R8 ;  /* 0x00008200ff151a19 */ /* 0x000fe40000011608 */
[----:B------:R-:W-:Y:S01]  /*0670*/  ISETP.GT.U32.AND P5, PT, R3, R14, PT ;  /* 0x0000000e0300720c */ /* 0x000fe20003fa4070 */
[----:B------:R-:W-:Y:S01]  /*0680*/  @P1 IMAD.HI.U32 R5, R16, c[0x0][0x204], RZ ;  /* 0x0000810010051a27 */ /* 0x000fe200078e00ff */
[----:B------:R-:W-:-:S03]  /*0690*/  @P1 SHF.R.U32.HI R20, RZ, c[0x0][0x208], R6 ;  /* 0x00008200ff141a19 */ /* 0x000fc60000011606 */
[----:B------:R-:W-:Y:S01]  /*06a0*/  IMAD.MOV R6, RZ, RZ, -R21 ;  /* 0x000000ffff067224 */ /* 0x000fe200078e0a15 */
[----:B------:R-:W-:Y:S01]  /*06b0*/  @P1 SHF.R.U32.HI R19, RZ, c[0x0][0x208], R5 ;  /* 0x00008200ff131a19 */ /* 0x000fe20000011605 */
[----:B------:R-:W-:Y:S01]  /*06c0*/  IMAD.MOV R8, RZ, RZ, -R24 ;  /* 0x000000ffff087224 */ /* 0x000fe200078e0a18 */
[----:B------:R-:W-:Y:S01]  /*06d0*/  IADD3 R5, -R20, RZ, RZ ;  /* 0x000000ff14057210 */ /* 0x000fe20007ffe1ff */
[----:B------:R-:W-:Y:S01]  /*06e0*/  @!P4 IMAD.IADD R10, R10, 0x1, -R9 ;  /* 0x000000010a0ac824 */ /* 0x000fe200078e0a09 */
[----:B------:R-:W-:Y:S01]  /*06f0*/  @!P4 IADD3 R71, R71, 0x1, RZ ;  /* 0x000000014747c810 */ /* 0x000fe20007ffe0ff */
[----:B------:R-:W-:Y:S02]  /*0700*/  IMAD R6, R6, c[0x0][0x200], R11 ;  /* 0x0000800006067a24 */ /* 0x000fe400078e020b */
[----:B------:R-:W-:Y:S01]  /*0710*/  @!P5 IMAD.IADD R14, R14, 0x1, -R3 ;  /* 0x000000010e0ed824 */ /* 0x000fe200078e0a03 */
[----:B------:R-:W-:Y:S01]  /*0720*/  ISETP.GE.U32.AND P1, PT, R10, R9, PT ;  /* 0x000000090a00720c */ /* 0x000fe20003f26070 */
[----:B------:R-:W-:Y:S01]  /*0730*/  @P0 IMAD.HI.U32 R10, R6, c[0x0][0x210], RZ ;  /* 0x00008400060a0a27 */ /* 0x000fe200078e00ff */
[----:B------:R-:W-:-:S02]  /*0740*/  @!P5 IADD3 R12, R12, 0x1, RZ ;  /* 0x000000010c0cd810 */ /* 0x000fc40007ffe0ff */
[----:B------:R-:W-:Y:S01]  /*0750*/  ISETP.GE.U32.AND P4, PT, R14, R3, PT ;  /* 0x000000030e00720c */ /* 0x000fe20003f86070 */
[----:B------:R-:W-:Y:S01]  /*0760*/  IMAD.MOV.U32 R11, RZ, RZ, R6 ;  /* 0x000000ffff0b7224 */ /* 0x000fe200078e0006 */
[----:B------:R-:W-:Y:S01]  /*0770*/  @P0 SHF.R.U32.HI R11, RZ, c[0x0][0x214], R10 ;  /* 0x00008500ff0b0a19 */ /* 0x000fe2000001160a */
[----:B------:R-:W-:Y:S01]  /*0780*/  IMAD R8, R8, c[0x0][0x200], R7 ;  /* 0x0000800008087a24 */ /* 0x000fe200078e0207 */
[----:B------:R-:W-:Y:S01]  /*0790*/  LOP3.LUT R10, R27, R2, RZ, 0x3c, !PT ;  /* 0x000000021b0a7212 */ /* 0x000fe200078e3cff */
[----:B------:R-:W-:Y:S01]  /*07a0*/  IMAD.MOV R7, RZ, RZ, -R19 ;  /* 0x000000ffff077224 */ /* 0x000fe200078e0a13 */
[----:B------:R-:W-:Y:S01]  /*07b0*/  ISETP.NE.AND P5, PT, R2, RZ, PT ;  /* 0x000000ff0200720c */ /* 0x000fe20003fa5270 */
[----:B------:R-:W-:Y:S02]  /*07c0*/  @P0 IMAD.HI.U32 R13, R8, c[0x0][0x210], RZ ;  /* 0x00008400080d0a27 */ /* 0x000fe400078e00ff */
[----:B------:R-:W-:Y:S02]  /*07d0*/  @P1 IADD3 R71, R71, 0x1, RZ ;  /* 0x0000000147471810 */ /* 0x000fe40007ffe0ff */
[----:B------:R-:W-:Y:S01]  /*07e0*/  ISETP.GE.AND P1, PT, R10, RZ, PT ;  /* 0x000000ff0a00720c */ /* 0x000fe20003f26270 */
[----:B------:R-:W-:Y:S01]  /*07f0*/  IMAD.MOV.U32 R29, RZ, RZ, R8 ;  /* 0x000000ffff1d7224 */ /* 0x000fe200078e0008 */
[----:B------:R-:W-:Y:S01]  /*0800*/  @P0 SHF.R.U32.HI R29, RZ, c[0x0][0x214], R13 ;  /* 0x00008500ff1d0a19 */ /* 0x000fe2000001160d */
[----:B------:R-:W-:Y:S01]  /*0810*/  @!P3 IMAD.MOV R71, RZ, RZ, -R71 ;  /* 0x000000ffff47b224 */ /* 0x000fe200078e0a47 */
[----:B------:R-:W-:Y:S01]  /*0820*/  @P4 IADD3 R12, R12, 0x1, RZ ;  /* 0x000000010c0c4810 */ /* 0x000fe20007ffe0ff */
[----:B------:R-:W-:Y:S01]  /*0830*/  IMAD R5, R5, c[0x0][0x200], R18 ;  /* 0x0000800005057a24 */ /* 0x000fe200078e0212 */
[----:B------:R-:W-:Y:S01]  /*0840*/  SEL R13, R23, RZ, !P2 ;  /* 0x000000ff170d7207 */ /* 0x000fe20005000000 */
[----:B------:R-:W-:Y:S01]  /*0850*/  IMAD.MOV R17, RZ, RZ, -R29 ;  /* 0x000000ffff117224 */ /* 0x000fe200078e0a1d */
[----:B------:R-:W-:Y:S01]  /*0860*/  SEL R71, R4, R71, !P6 ;  /* 0x0000004704477207 */ /* 0x000fe20007000000 */
[----:B------:R-:W-:Y:S01]  /*0870*/  IMAD R7, R7, c[0x0][0x200], R16 ;  /* 0x0000800007077a24 */ /* 0x000fe200078e0210 */
[----:B------:R-:W-:Y:S01]  /*0880*/  MOV R9, R5 ;  /* 0x0000000500097202 */ /* 0x000fe20000000f00 */
[----:B------:R-:W-:-:S02]  /*0890*/  @P0 IMAD.HI.U32 R3, R5, c[0x0][0x210], RZ ;  /* 0x0000840005030a27 */ /* 0x000fc400078e00ff */
[----:B------:R-:W-:Y:S02]  /*08a0*/  @!P1 IADD3 R12, -R12, RZ, RZ ;  /* 0x000000ff0c0c9210 */ /* 0x000fe40007ffe1ff */
[----:B------:R-:W-:Y:S01]  /*08b0*/  @!P5 LOP3.LUT R12, RZ, R2, RZ, 0x33, !PT ;  /* 0x00000002ff0cd212 */ /* 0x000fe200078e33ff */
[----:B------:R-:W-:Y:S01]  /*08c0*/  IMAD.MOV.U32 R4, RZ, RZ, c[0x0][0x18c] ;  /* 0x00006300ff047624 */ /* 0x000fe200078e00ff */
[----:B------:R-:W-:Y:S01]  /*08d0*/  @P0 SHF.R.U32.HI R9, RZ, c[0x0][0x214], R3 ;  /* 0x00008500ff090a19 */ /* 0x000fe20000011603 */
[----:B------:R-:W-:Y:S02]  /*08e0*/  IMAD R17, R17, c[0x0][0x20c], R8 ;  /* 0x0000830011117a24 */ /* 0x000fe400078e0208 */
[----:B------:R-:W-:Y:S02]  /*08f0*/  IMAD.MOV.U32 R2, RZ, RZ, c[0x0][0x190] ;  /* 0x00006400ff027624 */ /* 0x000fe400078e00ff */
[----:B------:R-:W-:-:S04]  /*0900*/  @P0 IMAD.HI.U32 R10, R7, c[0x0][0x210], RZ ;  /* 0x00008400070a0a27 */ /* 0x000fc800078e00ff */
[----:B------:R-:W-:Y:S02]  /*0910*/  IMAD R18, R29, R4, -c[0x0][0x184] ;  /* 0x800061001d127624 */ /* 0x000fe400078e0204 */
[----:B------:R-:W-:Y:S02]  /*0920*/  IMAD R17, R17, R2, -c[0x0][0x188] ;  /* 0x8000620011117624 */ /* 0x000fe400078e0202 */
[----:B------:R-:W-:Y:S01]  /*0930*/  IMAD.MOV.U32 R3, RZ, RZ, R7 ;  /* 0x000000ffff037224 */ /* 0x000fe200078e0007 */
[----:B------:R-:W-:Y:S01]  /*0940*/  @P0 SHF.R.U32.HI R3, RZ, c[0x0][0x214], R10 ;  /* 0x00008500ff030a19 */ /* 0x000fe2000001160a */
[----:B------:R-:W-:Y:S01]  /*0950*/  IMAD.MOV R15, RZ, RZ, -R11 ;  /* 0x000000ffff0f7224 */ /* 0x000fe200078e0a0b */
[----:B------:R-:W-:Y:S01]  /*0960*/  IADD3 R10, -R9, RZ, RZ ;  /* 0x000000ff090a7210 */ /* 0x000fe20007ffe1ff */
[----:B------:R-:W-:Y:S02]  /*0970*/  IMAD R33, R13, c[0x0][0x194], R18 ;  /* 0x000065000d217a24 */ /* 0x000fe400078e0212 */
[----:B------:R-:W-:-:S02]  /*0980*/  IMAD R8, R30, c[0x0][0x198], R17 ;  /* 0x000066001e087a24 */ /* 0x000fc400078e0211 */
[----:B------:R-:W-:Y:S02]  /*0990*/  IMAD R12, R12, R71, R26 ;  /* 0x000000470c0c7224 */ /* 0x000fe400078e021a */
[----:B------:R-:W-:Y:S02]  /*09a0*/  IMAD R15, R15, c[0x0][0x20c], R6 ;  /* 0x000083000f0f7a24 */ /* 0x000fe400078e0206 */
[----:B------:R-:W-:Y:S02]  /*09b0*/  IMAD.MOV R6, RZ, RZ, -R3 ;  /* 0x000000ffff067224 */ /* 0x000fe400078e0a03 */
[----:B------:R-:W-:Y:S02]  /*09c0*/  IMAD R33, R33, c[0x0][0x1d4], RZ ;  /* 0x0000750021217a24 */ /* 0x000fe400078e02ff */
[----:B------:R-:W-:Y:S02]  /*09d0*/  IMAD R8, R8, c[0x0][0x1d0], RZ ;  /* 0x0000740008087a24 */ /* 0x000fe400078e02ff */
[----:B------:R-:W-:-:S02]  /*09e0*/  IMAD R95, R25, 0x8, R12 ;  /* 0x00000008195f7824 */ /* 0x000fc400078e020c */
[-C--:B------:R-:W-:Y:S02]  /*09f0*/  IMAD R16, R11, R4.reuse, -c[0x0][0x184] ;  /* 0x800061000b107624 */ /* 0x080fe400078e0204 */
[-C--:B------:R-:W-:Y:S01]  /*0a00*/  IMAD R14, R9, R4.reuse, -c[0x0][0x184] ;  /* 0x80006100090e7624 */ /* 0x080fe200078e0204 */
[----:B------:R-:W-:Y:S01]  /*0a10*/  SHF.R.S32.HI R11, RZ, 0x1f, R95 ;  /* 0x0000001fff0b7819 */ /* 0x000fe2000001145f */
[----:B------:R-:W-:Y:S01]  /*0a20*/  IMAD R7, R6, c[0x0][0x20c], R7 ;  /* 0x0000830006077a24 */ /* 0x000fe200078e0207 */
[----:B------:R-:W-:Y:S01]  /*0a30*/  SHF.R.S32.HI R6, RZ, 0x1f, R33 ;  /* 0x0000001fff067819 */ /* 0x000fe20000011421 */
[----:B------:R-:W-:Y:S01]  /*0a40*/  IMAD R4, R3, R4, -c[0x0][0x184] ;  /* 0x8000610003047624 */ /* 0x000fe200078e0204 */
[----:B------:R-:W-:Y:S01]  /*0a50*/  IADD3 R33, P1, P0, R33, R8, R95 ;  /* 0x0000000821217210 */ /* 0x000fe2000783e05f */
[----:B------:R-:W-:Y:S01]  /*0a60*/  IMAD R5, R10, c[0x0][0x20c], R5 ;  /* 0x000083000a057a24 */ /* 0x000fe200078e0205 */
[----:B------:R-:W-:Y:S01]  /*0a70*/  SHF.R.S32.HI R3, RZ, 0x1f, R8 ;  /* 0x0000001fff037819 */ /* 0x000fe20000011408 */
[----:B------:R-:W-:-:S02]  /*0a80*/  IMAD R15, R15, R2, -c[0x0][0x188] ;  /* 0x800062000f0f7624 */ /* 0x000fc400078e0202 */
[-C--:B------:R-:W-:Y:S01]  /*0a90*/  IMAD R5, R5, R2.reuse, -c[0x0][0x188] ;  /* 0x8000620005057624 */ /* 0x080fe200078e0202 */
[----:B------:R-:W-:Y:S01]  /*0aa0*/  IADD3.X R3, R6, R3, R11, P1, P0 ;  /* 0x0000000306037210 */ /* 0x000fe20000fe040b */
[C---:B------:R-:W-:Y:S02]  /*0ab0*/  IMAD R31, R13.reuse, c[0x0][0x194], R16 ;  /* 0x000065000d1f7a24 */ /* 0x040fe400078e0210 */
[C---:B------:R-:W-:Y:S02]  /*0ac0*/  IMAD R6, R30.reuse, c[0x0][0x198], R15 ;  /* 0x000066001e067a24 */ /* 0x040fe400078e020f */
[----:B------:R-:W-:Y:S02]  /*0ad0*/  IMAD R29, R13, c[0x0][0x194], R14 ;  /* 0x000065000d1d7a24 */ /* 0x000fe400078e020e */
[----:B------:R-:W-:Y:S02]  /*0ae0*/  IMAD R10, R30, c[0x0][0x198], R5 ;  /* 0x000066001e0a7a24 */ /* 0x000fe400078e0205 */
[----:B------:R-:W-:-:S02]  /*0af0*/  IMAD R2, R7, R2, -c[0x0][0x188] ;  /* 0x8000620007027624 */ /* 0x000fc400078e0202 */
[----:B------:R-:W-:Y:S02]  /*0b00*/  IMAD R31, R31, c[0x0][0x1d4], RZ ;  /* 0x000075001f1f7a24 */ /* 0x000fe400078e02ff */
[----:B------:R-:W-:Y:S02]  /*0b10*/  IMAD R6, R6, c[0x0][0x1d0], RZ ;  /* 0x0000740006067a24 */ /* 0x000fe400078e02ff */
[----:B------:R-:W-:Y:S01]  /*0b20*/  IMAD R29, R29, c[0x0][0x1d4], RZ ;  /* 0x000075001d1d7a24 */ /* 0x000fe200078e02ff */
[----:B------:R-:W-:Y:S01]  /*0b30*/  SHF.R.S32.HI R8, RZ, 0x1f, R31 ;  /* 0x0000001fff087819 */ /* 0x000fe2000001141f */
[----:B------:R-:W-:Y:S01]  /*0b40*/  IMAD R13, R13, c[0x0][0x194], R4 ;  /* 0x000065000d0d7a24 */ /* 0x000fe200078e0204 */
[----:B------:R-:W-:Y:S01]  /*0b50*/  IADD3 R31, P4, P3, R31, R6, R95 ;  /* 0x000000061f1f7210 */ /* 0x000fe20007b9e05f */
[----:B------:R-:W-:Y:S01]  /*0b60*/  IMAD R10, R10, c[0x0][0x1d0], RZ ;  /* 0x000074000a0a7a24 */ /* 0x000fe200078e02ff */
[----:B------:R-:W-:Y:S01]  /*0b70*/  SHF.R.S32.HI R7, RZ, 0x1f, R6 ;  /* 0x0000001fff077819 */ /* 0x000fe20000011406 */
[----:B------:R-:W-:Y:S01]  /*0b80*/  IMAD R30, R30, c[0x0][0x198], R2 ;  /* 0x000066001e1e7a24 */ /* 0x000fe200078e0202 */
[----:B------:R-:W-:Y:S01]  /*0b90*/  SHF.R.S32.HI R6, RZ, 0x1f, R29 ;  /* 0x0000001fff067819 */ /* 0x000fe2000001141d */
[----:B------:R-:W-:Y:S01]  /*0ba0*/  IMAD R13, R13, c[0x0][0x1d4], RZ ;  /* 0x000075000d0d7a24 */ /* 0x000fe200078e02ff */
[----:B------:R-:W-:Y:S01]  /*0bb0*/  IADD3 R29, P1, P0, R29, R10, R95 ;  /* 0x0000000a1d1d7210 */ /* 0x000fe2000783e05f */
[----:B------:R-:W-:Y:S01]  /*0bc0*/  IMAD R30, R30, c[0x0][0x1d0], RZ ;  /* 0x000074001e1e7a24 */ /* 0x000fe200078e02ff */
[----:B------:R-:W-:Y:S01]  /*0bd0*/  SHF.R.S32.HI R9, RZ, 0x1f, R10 ;  /* 0x0000001fff097819 */ /* 0x000fe2000001140a */
[----:B------:R-:W-:Y:S01]  /*0be0*/  IMAD R12, R24, c[0x0][0x1d8], RZ ;  /* 0x00007600180c7a24 */ /* 0x000fe200078e02ff */
[----:B------:R-:W-:Y:S01]  /*0bf0*/  SHF.R.S32.HI R28, RZ, 0x1f, R13 ;  /* 0x0000001fff1c7819 */ /* 0x000fe2000001140d */
[----:B------:R-:W-:Y:S01]  /*0c00*/  IMAD R10, R20, c[0x0][0x1d8], RZ ;  /* 0x00007600140a7a24 */ /* 0x000fe200078e02ff */
[--C-:B------:R-:W-:Y:S01]  /*0c10*/  IADD3.X R9, R6, R9, R11.reuse, P1, P0 ;  /* 0x0000000906097210 */ /* 0x100fe20000fe040b */
[----:B------:R-:W-:Y:S01]  /*0c20*/  IMAD R34, R21, c[0x0][0x1d8], RZ ;  /* 0x0000760015227a24 */ /* 0x000fe200078e02ff */
[----:B------:R-:W-:Y:S01]  /*0c30*/  IADD3.X R7, R8, R7, R11, P4, P3 ;  /* 0x0000000708077210 */ /* 0x000fe200027e640b */
[----:B------:R-:W-:Y:S01]  /*0c40*/  IMAD R8, R19, c[0x0][0x1d8], RZ ;  /* 0x0000760013087a24 */ /* 0x000fe200078e02ff */
[----:B------:R-:W-:-:S02]  /*0c50*/  IADD3 R13, P1, P0, R13, R30, R95 ;  /* 0x0000001e0d0d7210 */ /* 0x000fc4000783e05f */
[----:B------:R-:W-:Y:S02]  /*0c60*/  SHF.R.S32.HI R30, RZ, 0x1f, R30 ;  /* 0x0000001fff1e7819 */ /* 0x000fe4000001141e */
[----:B------:R-:W-:Y:S02]  /*0c70*/  IADD3 R6, P3, R12, R33, RZ ;  /* 0x000000210c067210 */ /* 0x000fe40007f7e0ff */
[----:B------:R-:W-:Y:S02]  /*0c80*/  IADD3.X R11, R28, R30, R11, P1, P0 ;  /* 0x0000001e1c0b7210 */ /* 0x000fe40000fe040b */
[----:B------:R-:W-:Y:S02]  /*0c90*/  LEA.HI.X.SX32 R3, R12, R3, 0x1, P3 ;  /* 0x000000030c037211 */ /* 0x000fe400018f0eff */
[----:B------:R-:W-:Y:S02]  /*0ca0*/  IADD3 R30, P1, R10, R29, RZ ;  /* 0x0000001d0a1e7210 */ /* 0x000fe40007f3e0ff */
[----:B------:R-:W-:-:S02]  /*0cb0*/  IADD3 R32, P0, R8, R13, RZ ;  /* 0x0000000d08207210 */ /* 0x000fc40007f1e0ff */
[----:B------:R-:W-:Y:S02]  /*0cc0*/  LEA R12, P4, R6, c[0x0][0x218], 0x1 ;  /* 0x00008600060c7a11 */ /* 0x000fe400078808ff */
[----:B------:R-:W-:Y:S02]  /*0cd0*/  LEA.HI.X.SX32 R9, R10, R9, 0x1, P1 ;  /* 0x000000090a097211 */ /* 0x000fe400008f0eff */
[----:B------:R-:W-:Y:S02]  /*0ce0*/  LEA.HI.X.SX32 R11, R8, R11, 0x1, P0 ;  /* 0x0000000b080b7211 */ /* 0x000fe400000f0eff */
[----:B------:R-:W-:Y:S01]  /*0cf0*/  LEA.HI.X R13, R6, c[0x0][0x21c], R3, 0x1, P4 ;  /* 0x00008700060d7a11 */ /* 0x000fe200020f0c03 */
[----:B------:R-:W-:Y:S01]  /*0d00*/  IMAD.MOV.U32 R3, RZ, RZ, 0x1 ;  /* 0x00000001ff037424 */ /* 0x000fe200078e00ff */
[----:B------:R-:W-:Y:S02]  /*0d10*/  LEA R8, P1, R30, c[0x0][0x218], 0x1 ;  /* 0x000086001e087a11 */ /* 0x000fe400078208ff */
[----:B------:R-:W-:-:S02]  /*0d20*/  IADD3 R28, P3, R34, R31, RZ ;  /* 0x0000001f221c7210 */ /* 0x000fc40007f7e0ff */
[----:B------:R-:W-:Y:S02]  /*0d30*/  LEA.HI.X R9, R30, c[0x0][0x21c], R9, 0x1, P1 ;  /* 0x000087001e097a11 */ /* 0x000fe400008f0c09 */
[----:B------:R-:W-:Y:S02]  /*0d40*/  ISETP.LE.AND P1, PT, R3, c[0x0][0x17c], PT ;  /* 0x00005f0003007a0c */ /* 0x000fe40003f23270 */
[----:B------:R-:W-:Y:S02]  /*0d50*/  LEA.HI.X.SX32 R7, R34, R7, 0x1, P3 ;  /* 0x0000000722077211 */ /* 0x000fe400018f0eff */
[----:B------:R-:W-:Y:S02]  /*0d60*/  LEA R6, P3, R28, c[0x0][0x218], 0x1 ;  /* 0x000086001c067a11 */ /* 0x000fe400078608ff */
[----:B------:R-:W-:Y:S02]  /*0d70*/  LEA R10, P0, R32, c[0x0][0x218], 0x1 ;  /* 0x00008600200a7a11 */ /* 0x000fe400078008ff */
[----:B------:R-:W-:-:S02]  /*0d80*/  LEA.HI.X R7, R28, c[0x0][0x21c], R7, 0x1, P3 ;  /* 0x000087001c077a11 */ /* 0x000fc400018f0c07 */
[----:B------:R-:W-:-:S03]  /*0d90*/  LEA.HI.X R11, R32, c[0x0][0x21c], R11, 0x1, P0 ;  /* 0x00008700200b7a11 */ /* 0x000fc600000f0c0b */
[----:B------:R-:W-:Y:S05]  /*0da0*/  @!P1 BRA `(.L_x_123) ;  /* 0x0000026000009947 */ /* 0x000fea0003800000 */
[----:B------:R-:W-:Y:S01]  /*0db0*/  ISETP.GE.AND P4, PT, R24, c[0x0][0x160], PT ;  /* 0x0000580018007a0c */ /* 0x000fe20003f86270 */
[----:B------:R-:W-:Y:S01]  /*0dc0*/  IMAD.MOV.U32 R93, RZ, RZ, RZ ;  /* 0x000000ffff5d7224 */ /* 0x000fe200078e00ff */
[----:B------:R-:W-:Y:S01]  /*0dd0*/  ISETP.GE.AND P3, PT, R21, c[0x0][0x160], PT ;  /* 0x0000580015007a0c */ /* 0x000fe20003f66270 */
[----:B------:R-:W-:Y:S01]  /*0de0*/  IMAD.MOV.U32 R91, RZ, RZ, RZ ;  /* 0x000000ffff5b7224 */ /* 0x000fe200078e00ff */
[----:B------:R-:W-:Y:S01]  /*0df0*/  ISETP.GE.AND P1, PT, R20, c[0x0][0x160], PT ;  /* 0x0000580014007a0c */ /* 0x000fe20003f26270 */
[----:B------:R-:W-:Y:S01]  /*0e00*/  IMAD.MOV.U32 R87, RZ, RZ, RZ ;  /* 0x000000ffff577224 */ /* 0x000fe200078e00ff */
[----:B------:R-:W-:Y:S02]  /*0e10*/  ISETP.GE.AND P0, PT, R19, c[0x0][0x160], PT ;  /* 0x0000580013007a0c */ /* 0x000fe40003f06270 */
[----:B------:R-:W-:Y:S02]  /*0e20*/  MOV R89, RZ ;  /* 0x000000ff00597202 */ /* 0x000fe40000000f00 */
[----:B------:R-:W-:-:S05]  /*0e30*/  MOV R32, RZ ;  /* 0x000000ff00207202 */ /* 0x000fca0000000f00 */
.L_x_124:
[----:B------:R-:W-:-:S05]  /*0e40*/  IMAD.IADD R29, R23, 0x1, -R32 ;  /* 0x00000001171d7824 */ /* 0x000fca00078e0a20 */
[----:B------:R-:W-:-:S05]  /*0e50*/  SEL R29, R29, R32, !P2 ;  /* 0x000000201d1d7207 */ /* 0x000fca0005000000 */
[C---:B------:R-:W-:Y:S02]  /*0e60*/  IMAD R19, R29.reuse, c[0x0][0x194], R16 ;  /* 0x000065001d137a24 */ /* 0x040fe400078e0210 */
[C---:B------:R-:W-:Y:S02]  /*0e70*/  IMAD R21, R29.reuse, c[0x0][0x194], R18 ;  /* 0x000065001d157a24 */ /* 0x040fe400078e0212 */
[----:B------:R-:W-:Y:S01]  /*0e80*/  IMAD R20, R29, c[0x0][0x194], R14 ;  /* 0x000065001d147a24 */ /* 0x000fe200078e020e */
[----:B------:R-:W-:Y:S02]  /*0e90*/  ISETP.GT.AND P5, PT, R19, -0x1, !P3 ;  /* 0xffffffff1300780c */ /* 0x000fe40005fa4270 */
[----:B------:R-:W-:Y:S02]  /*0ea0*/  ISETP.GT.AND P6, PT, R21, -0x1, !P4 ;  /* 0xffffffff1500780c */ /* 0x000fe400067c4270 */
[----:B------:R-:W-:Y:S01]  /*0eb0*/  ISETP.LT.AND P5, PT, R19, c[0x0][0x164], P5 ;  /* 0x0000590013007a0c */ /* 0x000fe20002fa1270 */
[----:B------:R-:W-:Y:S01]  /*0ec0*/  IMAD R19, R29, c[0x0][0x194], R4 ;  /* 0x000065001d137a24 */ /* 0x000fe200078e0204 */
[----:B------:R-:W-:-:S02]  /*0ed0*/  ISETP.LT.AND P6, PT, R21, c[0x0][0x164], P6 ;  /* 0x0000590015007a0c */ /* 0x000fc400037c1270 */
[----:B------:R-:W-:Y:S02]  /*0ee0*/  SEL R29, RZ, 0x1, !P5 ;  /* 0x00000001ff1d7807 */ /* 0x000fe40006800000 */
[----:B------:R-:W-:Y:S02]  /*0ef0*/  SEL R31, RZ, 0x1, !P6 ;  /* 0x00000001ff1f7807 */ /* 0x000fe40007000000 */
[C---:B------:R-:W-:Y:S02]  /*0f00*/  ISETP.GT.AND P6, PT, R20.reuse, -0x1, !P1 ;  /* 0xffffffff1400780c */ /* 0x040fe40004fc4270 */
[C---:B------:R-:W-:Y:S02]  /*0f10*/  ISETP.GT.AND P5, PT, R19.reuse, -0x1, !P0 ;  /* 0xffffffff1300780c */ /* 0x040fe400047a4270 */
[----:B------:R-:W-:Y:S02]  /*0f20*/  ISETP.LT.AND P6, PT, R20, c[0x0][0x164], P6 ;  /* 0x0000590014007a0c */ /* 0x000fe400037c1270 */
[----:B------:R-:W-:-:S02]  /*0f30*/  ISETP.LT.AND P5, PT, R19, c[0x0][0x164], P5 ;  /* 0x0000590013007a0c */ /* 0x000fc40002fa1270 */
[----:B------:R-:W-:Y:S02]  /*0f40*/  SEL R21, RZ, 0x1, !P6 ;  /* 0x00000001ff157807 */ /* 0x000fe40007000000 */
[----:B------:R-:W-:Y:S02]  /*0f50*/  SEL R19, RZ, 0x1, !P5 ;  /* 0x00000001ff137807 */ /* 0x000fe40006800000 */
[-C--:B------:R-:W-:Y:S02]  /*0f60*/  SHF.L.U32 R30, R31, R32.reuse, RZ ;  /* 0x000000201f1e7219 */ /* 0x080fe400000006ff */
[-C--:B------:R-:W-:Y:S02]  /*0f70*/  SHF.L.U32 R28, R29, R32.reuse, RZ ;  /* 0x000000201d1c7219 */ /* 0x080fe400000006ff */
[-C--:B------:R-:W-:Y:S02]  /*0f80*/  SHF.L.U32 R24, R21, R32.reuse, RZ ;  /* 0x0000002015187219 */ /* 0x080fe400000006ff */
[----:B------:R-:W-:-:S02]  /*0f90*/  SHF.L.U32 R20, R19, R32, RZ ;  /* 0x0000002013147219 */ /* 0x000fc400000006ff */
[----:B------:R-:W-:Y:S02]  /*0fa0*/  IADD3 R32, R32, 0x1, RZ ;  /* 0x0000000120207810 */ /* 0x000fe40007ffe0ff */
[----:B------:R-:W-:Y:S02]  /*0fb0*/  LOP3.LUT R87, R30, R87, RZ, 0xfc, !PT ;  /* 0x000000571e577212 */ /* 0x000fe400078efcff */
[----:B------:R-:W-:Y:S02]  /*0fc0*/  ISETP.GE.AND P5, PT, R32, c[0x0][0x17c], PT ;  /* 0x00005f0020007a0c */ /* 0x000fe40003fa6270 */
[----:B------:R-:W-:Y:S02]  /*0fd0*/  LOP3.LUT R89, R28, R89, RZ, 0xfc, !PT ;  /* 0x000000591c597212 */ /* 0x000fe400078efcff */
[----:B------:R-:W-:Y:S02]  /*0fe0*/  LOP3.LUT R91, R24, R91, RZ, 0xfc, !PT ;  /* 0x0000005b185b7212 */ /* 0x000fe400078efcff */
[----:B------:R-:W-:-:S07]  /*0ff0*/  LOP3.LUT R93, R20, R93, RZ, 0xfc, !PT ;  /* 0x0000005d145d7212 */ /* 0x000fce00078efcff */
[----:B------:R-:W-:Y:S05]  /*1000*/  @!P5 BRA `(.L_x_124) ;  /* 0xfffffe300000d947 */ /* 0x000fea000383ffff */
.L_x_123:
[----:B------:R-:W-:Y:S01]  /*1010*/  ISETP.LE.AND P0, PT, R3, c[0x0][0x180], PT ;  /* 0x0000600003007a0c */ /* 0x000fe20003f03270 */
[----:B------:R-:W-:Y:S01]  /*1020*/  IMAD.MOV.U32 R92, RZ, RZ, RZ ;  /* 0x000000ffff5c7224 */ /* 0x000fe200078e00ff */
[----:B------:R-:W-:Y:S01]  /*1030*/  MOV R90, RZ ;  /* 0x000000ff005a7202 */ /* 0x000fe20000000f00 */
[----:B------:R-:W-:-:S10]  /*1040*/  IMAD.MOV.U32 R88, RZ, RZ, RZ ;  /* 0x000000ffff587224 */ /* 0x000fd400078e00ff */
[----:B------:R-:W-:Y:S05]  /*1050*/  @!P0 BRA `(.L_x_125) ;  /* 0x0000022000008947 */ /* 0x000fea0003800000 */
[----:B------:R-:W-:Y:S01]  /*1060*/  MOV R94, RZ ;  /* 0x000000ff005e7202 */ /* 0x000fe20000000f00 */
[----:B------:R-:W-:Y:S01]  /*1070*/  IMAD.MOV.U32 R90, RZ, RZ, RZ ;  /* 0x000000ffff5a7224 */ /* 0x000fe200078e00ff */
[----:B------:R-:W-:Y:S01]  /*1080*/  MOV R92, RZ ;  /* 0x000000ff005c7202 */ /* 0x000fe20000000f00 */
[----:B------:R-:W-:Y:S01]  /*1090*/  IMAD.MOV.U32 R31, RZ, RZ, RZ ;  /* 0x000000ffff1f7224 */ /* 0x000fe200078e00ff */
[----:B------:R-:W-:-:S04]  /*10a0*/  MOV R88, RZ ;  /* 0x000000ff00587202 */ /* 0x000fc80000000f00 */
.L_x_126:
[C---:B------:R-:W-:Y:S02]  /*10b0*/  SEL R4, R22.reuse, R31, !P2 ;  /* 0x0000001f16047207 */ /* 0x040fe40005000000 */
[----:B------:R-:W-:-:S03]  /*10c0*/  IADD3 R22, R22, -0x1, RZ ;  /* 0xffffffff16167810 */ /* 0x000fc60007ffe0ff */
[C---:B------:R-:W-:Y:S02]  /*10d0*/  IMAD R18, R4.reuse, c[0x0][0x198], R17 ;  /* 0x0000660004127a24 */ /* 0x040fe400078e0211 */
[C---:B------:R-:W-:Y:S02]  /*10e0*/  IMAD R16, R4.reuse, c[0x0][0x198], R15 ;  /* 0x0000660004107a24 */ /* 0x040fe400078e020f */
[----:B------:R-:W-:Y:S01]  /*10f0*/  IMAD R14, R4, c[0x0][0x198], R5 ;  /* 0x00006600040e7a24 */ /* 0x000fe200078e0205 */
[----:B------:R-:W-:Y:S01]  /*1100*/  ISETP.GE.AND P4, PT, R18, c[0x0][0x168], PT ;  /* 0x00005a0012007a0c */ /* 0x000fe20003f86270 */
[----:B------:R-:W-:Y:S01]  /*1110*/  IMAD R4, R4, c[0x0][0x198], R2 ;  /* 0x0000660004047a24 */ /* 0x000fe200078e0202 */
[----:B------:R-:W-:Y:S02]  /*1120*/  ISETP.GE.AND P3, PT, R16, c[0x0][0x168], PT ;  /* 0x00005a0010007a0c */ /* 0x000fe40003f66270 */
[----:B------:R-:W-:Y:S02]  /*1130*/  ISETP.GE.AND P1, PT, R14, c[0x0][0x168], PT ;  /* 0x00005a000e007a0c */ /* 0x000fe40003f26270 */
[----:B------:R-:W-:-:S02]  /*1140*/  ISETP.GE.AND P0, PT, R4, c[0x0][0x168], PT ;  /* 0x00005a0004007a0c */ /* 0x000fc40003f06270 */
[----:B------:R-:W-:Y:S02]  /*1150*/  ISETP.GT.AND P4, PT, R18, -0x1, !P4 ;  /* 0xffffffff1200780c */ /* 0x000fe40006784270 */
[----:B------:R-:W-:Y:S02]  /*1160*/  ISETP.GT.AND P3, PT, R16, -0x1, !P3 ;  /* 0xffffffff1000780c */ /* 0x000fe40005f64270 */
[----:B------:R-:W-:Y:S02]  /*1170*/  ISETP.GT.AND P1, PT, R14, -0x1, !P1 ;  /* 0xffffffff0e00780c */ /* 0x000fe40004f24270 */
[----:B------:R-:W-:Y:S02]  /*1180*/  ISETP.GT.AND P0, PT, R4, -0x1, !P0 ;  /* 0xffffffff0400780c */ /* 0x000fe40004704270 */
[----:B------:R-:W-:Y:S02]  /*1190*/  SEL R18, RZ, 0x1, !P4 ;  /* 0x00000001ff127807 */ /* 0x000fe40006000000 */
[----:B------:R-:W-:-:S02]  /*11a0*/  SEL R16, RZ, 0x1, !P3 ;  /* 0x00000001ff107807 */ /* 0x000fc40005800000 */
        /* <DEDUP_REMOVED lines=13> */
.L_x_125:
[----:B------:R-:W-:Y:S01]  /*1280*/  IMAD.IADD R27, R27, 0x1, R0 ;  /* 0x000000011b1b7824 */ /* 0x000fe200078e0200 */
[----:B------:R-:W-:Y:S01]  /*1290*/  ISETP.GE.U32.AND P3, PT, R95, c[0x0][0x16c], PT ;  /* 0x00005b005f007a0c */ /* 0x000fe20003f66070 */
[----:B------:R-:W-:Y:S01]  /*12a0*/  IMAD R26, R25, 0x8, R26 ;  /* 0x00000008191a7824 */ /* 0x000fe200078e021a */
[----:B------:R-:W-:Y:S01]  /*12b0*/  SHF.R.S32.HI R2, RZ, 0x1f, R25 ;  /* 0x0000001fff027819 */ /* 0x000fe20000011419 */
[----:B------:R-:W-:Y:S01]  /*12c0*/  ULDC.64 UR18, c[0x0][0x118] ;  /* 0x0000460000127ab9 */ /* 0x000fe20000000a00 */
[C---:B------:R-:W-:Y:S01]  /*12d0*/  IADD3 R4, R27.reuse, 0x4, RZ ;  /* 0x000000041b047810 */ /* 0x040fe20007ffe0ff */
[----:B------:R-:W-:Y:S01]  /*12e0*/  IMAD.MOV.U32 R86, RZ, RZ, RZ ;  /* 0x000000ffff567224 */ /* 0x000fe200078e00ff */
[----:B------:R-:W-:Y:S01]  /*12f0*/  IADD3 R5, R27, 0x8, RZ ;  /* 0x000000081b057810 */ /* 0x000fe20007ffe0ff */
[----:B------:R-:W-:Y:S01]  /*1300*/  BSSY B0, `(.L_x_127) ;  /* 0x00000de000007945 */ /* 0x000fe20003800000 */
[----:B------:R-:W-:Y:S02]  /*1310*/  ISETP.GE.AND P2, PT, R4, c[0x0][0x178], PT ;  /* 0x00005e0004007a0c */ /* 0x000fe40003f46270 */
[----:B------:R-:W-:-:S02]  /*1320*/  IADD3 R4, R0, 0x4, RZ ;  /* 0x0000000400047810 */ /* 0x000fc40007ffe0ff */
[----:B------:R-:W-:Y:S02]  /*1330*/  ISETP.GE.AND P4, PT, R5, c[0x0][0x178], PT ;  /* 0x00005e0005007a0c */ /* 0x000fe40003f86270 */
[----:B------:R-:W-:Y:S02]  /*1340*/  SHF.R.S32.HI R5, RZ, 0x1f, R4 ;  /* 0x0000001fff057819 */ /* 0x000fe40000011404 */
[----:B------:R-:W-:Y:S02]  /*1350*/  SEL R90, R90, RZ, !P3 ;  /* 0x000000ff5a5a7207 */ /* 0x000fe40005800000 */
[----:B------:R-:W-:Y:S02]  /*1360*/  LEA.HI R5, R5, R4, RZ, 0x3 ;  /* 0x0000000405057211 */ /* 0x000fe400078f18ff */
[----:B------:R-:W-:Y:S02]  /*1370*/  SEL R89, R89, RZ, !P3 ;  /* 0x000000ff59597207 */ /* 0x000fe40005800000 */
[----:B------:R-:W-:-:S02]  /*1380*/  LOP3.LUT R5, R5, 0xfffffff8, RZ, 0xc0, !PT ;  /* 0xfffffff805057812 */ /* 0x000fc400078ec0ff */
[----:B------:R-:W-:Y:S02]  /*1390*/  SHF.R.S32.HI R15, RZ, 0x1f, R0 ;  /* 0x0000001fff0f7819 */ /* 0x000fe40000011400 */
[----:B------:R-:W-:Y:S01]  /*13a0*/  IADD3 R14, R27, 0xc, RZ ;  /* 0x0000000c1b0e7810 */ /* 0x000fe20007ffe0ff */
[----:B------:R-:W-:Y:S01]  /*13b0*/  IMAD.IADD R4, R4, 0x1, -R5 ;  /* 0x0000000104047824 */ /* 0x000fe200078e0a05 */
[----:B------:R-:W-:Y:S02]  /*13c0*/  LOP3.LUT R5, R90, R89, RZ, 0xc0, !PT ;  /* 0x000000595a057212 */ /* 0x000fe400078ec0ff */
[----:B------:R-:W-:Y:S02]  /*13d0*/  SEL R92, R92, RZ, !P3 ;  /* 0x000000ff5c5c7207 */ /* 0x000fe40005800000 */
[----:B------:R-:W-:Y:S01]  /*13e0*/  SEL R91, R91, RZ, !P3 ;  /* 0x000000ff5b5b7207 */ /* 0x000fe20005800000 */
[----:B------:R-:W-:Y:S01]  /*13f0*/  IMAD.SHL.U32 R16, R5, 0x10, RZ ;  /* 0x0000001005107824 */ /* 0x000fe200078e00ff */
[----:B------:R-:W-:-:S02]  /*1400*/  LEA.HI R2, R2, R25, RZ, 0x2 ;  /* 0x0000001902027211 */ /* 0x000fc400078f10ff */
[----:B------:R-:W-:Y:S02]  /*1410*/  LEA.HI R15, R15, R0, RZ, 0x3 ;  /* 0x000000000f0f7211 */ /* 0x000fe400078f18ff */
[----:B------:R-:W-:Y:S02]  /*1420*/  ISETP.GE.AND P0, PT, R14, c[0x0][0x178], PT ;  /* 0x00005e000e007a0c */ /* 0x000fe40003f06270 */
[----:B------:R-:W-:Y:S02]  /*1430*/  LOP3.LUT R5, R92, R91, RZ, 0xc0, !PT ;  /* 0x0000005b5c057212 */ /* 0x000fe400078ec0ff */
[----:B------:R-:W-:Y:S02]  /*1440*/  LOP3.LUT R14, R2, 0xfffffffc, RZ, 0xc0, !PT ;  /* 0xfffffffc020e7812 */ /* 0x000fe400078ec0ff */
[----:B------:R-:W-:Y:S01]  /*1450*/  SEL R88, R88, RZ, !P3 ;  /* 0x000000ff58587207 */ /* 0x000fe20005800000 */
[----:B------:R-:W-:Y:S01]  /*1460*/  IMAD.SHL.U32 R5, R5, 0x10, RZ ;  /* 0x0000001005057824 */ /* 0x000fe200078e00ff */
[----:B------:R-:W-:Y:S01]  /*1470*/  SEL R87, R87, RZ, !P3 ;  /* 0x000000ff57577207 */ /* 0x000fe20005800000 */
[----:B------:R-:W-:Y:S01]  /*1480*/  IMAD.IADD R25, R25, 0x1, -R14 ;  /* 0x0000000119197824 */ /* 0x000fe200078e0a0e */
[----:B------:R-:W-:-:S02]  /*1490*/  LOP3.LUT R19, R15, 0xfffffff8, RZ, 0xc0, !PT ;  /* 0xfffffff80f137812 */ /* 0x000fc400078ec0ff */
[----:B------:R-:W-:Y:S02]  /*14a0*/  LOP3.LUT R14, R88, R87, RZ, 0xc0, !PT ;  /* 0x00000057580e7212 */ /* 0x000fe400078ec0ff */
[----:B------:R-:W-:Y:S01]  /*14b0*/  SEL R94, R94, RZ, !P3 ;  /* 0x000000ff5e5e7207 */ /* 0x000fe20005800000 */
[----:B------:R-:W-:Y:S01]  /*14c0*/  IMAD.IADD R19, R0, 0x1, -R19 ;  /* 0x0000000100137824 */ /* 0x000fe200078e0a13 */
[----:B------:R-:W-:Y:S01]  /*14d0*/  SEL R93, R93, RZ, !P3 ;  /* 0x000000ff5d5d7207 */ /* 0x000fe20005800000 */
[----:B------:R-:W-:Y:S01]  /*14e0*/  IMAD.SHL.U32 R14, R14, 0x10, RZ ;  /* 0x000000100e0e7824 */ /* 0x000fe200078e00ff */
[----:B------:R-:W-:Y:S01]  /*14f0*/  LOP3.LUT P3, RZ, R5, 0x10, RZ, 0xc0, !PT ;  /* 0x0000001005ff7812 */ /* 0x000fe2000786c0ff */
[----:B------:R-:W-:Y:S01]  /*1500*/  IMAD R0, R0, 0xc0, RZ ;  /* 0x000000c000007824 */ /* 0x000fe200078e02ff */
[----:B------:R-:W-:Y:S02]  /*1510*/  SHF.R.S32.HI R15, RZ, 0x1f, R4 ;  /* 0x0000001fff0f7819 */ /* 0x000fe40000011404 */
[----:B------:R-:W-:-:S02]  /*1520*/  LOP3.LUT R5, R94, R93, RZ, 0xc0, !PT ;  /* 0x0000005d5e057212 */ /* 0x000fc400078ec0ff */
[----:B------:R-:W-:Y:S02]  /*1530*/  SHF.R.S32.HI R18, RZ, 0x1f, R19 ;  /* 0x0000001fff127819 */ /* 0x000fe40000011413 */
[----:B------:R-:W-:Y:S01]  /*1540*/  LEA.HI R15, R15, R4, RZ, 0x2 ;  /* 0x000000040f0f7211 */ /* 0x000fe200078f10ff */
[----:B------:R-:W-:Y:S01]  /*1550*/  IMAD.SHL.U32 R5, R5, 0x10, RZ ;  /* 0x0000001005057824 */ /* 0x000fe200078e00ff */
[----:B------:R-:W-:Y:S02]  /*1560*/  LOP3.LUT P1, RZ, R14, 0x10, RZ, 0xc0, !PT ;  /* 0x000000100eff7812 */ /* 0x000fe4000782c0ff */
[----:B------:R-:W-:Y:S02]  /*1570*/  LEA.HI R18, R18, R19, RZ, 0x2 ;  /* 0x0000001312127211 */ /* 0x000fe400078f10ff */
[----:B------:R-:W-:Y:S02]  /*1580*/  SHF.R.S32.HI R14, RZ, 0x2, R15 ;  /* 0x00000002ff0e7819 */ /* 0x000fe4000001140f */
[----:B------:R-:W-:-:S02]  /*1590*/  SEL R20, RZ, 0xffffffff, P2 ;  /* 0xffffffffff147807 */ /* 0x000fc40001000000 */
[----:B------:R-:W-:Y:S02]  /*15a0*/  SHF.R.S32.HI R17, RZ, 0x2, R18 ;  /* 0x00000002ff117819 */ /* 0x000fe40000011412 */
[----:B------:R-:W-:Y:S01]  /*15b0*/  LOP3.LUT P2, RZ, R5, 0x10, RZ, 0xc0, !PT ;  /* 0x0000001005ff7812 */ /* 0x000fe2000784c0ff */
[----:B------:R-:W-:Y:S01]  /*15c0*/  IMAD.SHL.U32 R20, R20, 0x2, RZ ;  /* 0x0000000214147824 */ /* 0x000fe200078e00ff */
[C---:B------:R-:W-:Y:S02]  /*15d0*/  LEA.HI R5, R15.reuse, R14, RZ, 0x1 ;  /* 0x0000000e0f057211 */ /* 0x040fe400078f08ff */
[----:B------:R-:W-:Y:S02]  /*15e0*/  LOP3.LUT P5, RZ, R16, 0x10, RZ, 0xc0, !PT ;  /* 0x0000001010ff7812 */ /* 0x000fe400078ac0ff */
[----:B------:R-:W-:Y:S02]  /*15f0*/  LEA.HI R16, R18, R17, RZ, 0x1 ;  /* 0x0000001112107211 */ /* 0x000fe400078f08ff */
[----:B------:R-:W-:-:S02]  /*1600*/  LOP3.LUT R15, R15, 0x1ffffffc, RZ, 0xc0, !PT ;  /* 0x1ffffffc0f0f7812 */ /* 0x000fc400078ec0ff */
[----:B------:R-:W-:Y:S02]  /*1610*/  LOP3.LUT R5, R5, 0x7fffffe, RZ, 0xc0, !PT ;  /* 0x07fffffe05057812 */ /* 0x000fe400078ec0ff */
[----:B------:R-:W-:Y:S01]  /*1620*/  LOP3.LUT R18, R18, 0x1ffffffc, RZ, 0xc0, !PT ;  /* 0x1ffffffc12127812 */ /* 0x000fe200078ec0ff */
[----:B------:R-:W-:Y:S01]  /*1630*/  IMAD.IADD R4, R4, 0x1, -R15 ;  /* 0x0000000104047824 */ /* 0x000fe200078e0a0f */
[----:B------:R-:W-:Y:S01]  /*1640*/  LOP3.LUT R16, R16, 0x7fffffe, RZ, 0xc0, !PT ;  /* 0x07fffffe10107812 */ /* 0x000fe200078ec0ff */
[----:B------:R-:W-:Y:S01]  /*1650*/  IMAD.IADD R5, R14, 0x1, -R5 ;  /* 0x000000010e057824 */ /* 0x000fe200078e0a05 */
[----:B------:R-:W-:Y:S01]  /*1660*/  SHF.R.S32.HI R2, RZ, 0x2, R2 ;  /* 0x00000002ff027819 */ /* 0x000fe20000011402 */
[----:B------:R-:W-:Y:S01]  /*1670*/  IMAD.IADD R18, R19, 0x1, -R18 ;  /* 0x0000000113127824 */ /* 0x000fe200078e0a12 */
[----:B------:R-:W-:Y:S01]  /*1680*/  ISETP.GE.AND P6, PT, R27, c[0x0][0x178], PT ;  /* 0x00005e001b007a0c */ /* 0x000fe20003fc6270 */
[----:B------:R-:W-:Y:S01]  /*1690*/  IMAD.IADD R16, R17, 0x1, -R16 ;  /* 0x0000000111107824 */ /* 0x000fe200078e0a10 */
[----:B------:R-:W-:Y:S01]  /*16a0*/  LOP3.LUT R4, R25, R4, RZ, 0x3c, !PT ;  /* 0x0000000419047212 */ /* 0x000fe200078e3cff */
[----:B------:R-:W-:Y:S01]  /*16b0*/  IMAD R27, R27, c[0x0][0x228], RZ ;  /* 0x00008a001b1b7a24 */ /* 0x000fe200078e02ff */
[----:B------:R-:W-:-:S02]  /*16c0*/  LOP3.LUT R5, R5, R2, RZ, 0x3c, !PT ;  /* 0x0000000205057212 */ /* 0x000fc400078e3cff */
[----:B------:R-:W-:Y:S02]  /*16d0*/  SEL R21, RZ, 0x1, P6 ;  /* 0x00000001ff157807 */ /* 0x000fe40003000000 */
[----:B------:R-:W-:Y:S01]  /*16e0*/  LOP3.LUT R18, R25, R18, RZ, 0x3c, !PT ;  /* 0x0000001219127212 */ /* 0x000fe200078e3cff */
[----:B------:R-:W-:Y:S01]  /*16f0*/  IMAD R5, R5, 0x4, R4 ;  /* 0x0000000405057824 */ /* 0x000fe200078e0204 */
[----:B------:R-:W-:Y:S01]  /*1700*/  LOP3.LUT R17, R16, R2, RZ, 0x3c, !PT ;  /* 0x0000000210117212 */ /* 0x000fe200078e3cff */
[----:B------:R-:W-:Y:S01]  /*1710*/  IMAD.MOV.U32 R4, RZ, RZ, 0x8 ;  /* 0x00000008ff047424 */ /* 0x000fe200078e00ff */
[----:B------:R-:W-:Y:S01]  /*1720*/  LOP3.LUT R20, R20, 0x2, R21, 0xe2, !PT ;  /* 0x0000000214147812 */ /* 0x000fe200078ee215 */
[----:B------:R-:W-:Y:S01]  /*1730*/  IMAD R5, R5, 0x8, R0 ;  /* 0x0000000805057824 */ /* 0x000fe200078e0200 */
[----:B------:R-:W-:Y:S01]  /*1740*/  SEL R14, RZ, 0x4, P4 ;  /* 0x00000004ff0e7807 */ /* 0x000fe20002000000 */
[----:B------:R-:W-:Y:S01]  /*1750*/  IMAD R17, R17, 0x4, R18 ;  /* 0x0000000411117824 */ /* 0x000fe200078e0212 */
[----:B------:R-:W-:-:S02]  /*1760*/  SEL R15, RZ, 0x8, P0 ;  /* 0x00000008ff0f7807 */ /* 0x000fc40000000000 */
[----:B------:R-:W-:Y:S01]  /*1770*/  ISETP.GE.U32.AND P4, PT, R26, R71, PT ;  /* 0x000000471a00720c */ /* 0x000fe20003f86070 */
[----:B------:R-:W-:Y:S01]  /*1780*/  IMAD R17, R17, 0x8, R0 ;  /* 0x0000000811117824 */ /* 0x000fe200078e0200 */
[----:B------:R-:W-:Y:S02]  /*1790*/  LOP3.LUT R14, R15, R14, R20, 0xfe, !PT ;  /* 0x0000000e0f0e7212 */ /* 0x000fe400078efe14 */
[----:B------:R-:W-:Y:S02]  /*17a0*/  IADD3 R5, R5, 0x300, RZ ;  /* 0x0000030005057810 */ /* 0x000fe40007ffe0ff */
[----:B------:R-:W-:Y:S02]  /*17b0*/  SEL R103, R14, RZ, !P4 ;  /* 0x000000ff0e677207 */ /* 0x000fe40006000000 */
[----:B------:R-:W-:Y:S02]  /*17c0*/  ISETP.NE.AND P4, PT, R3, c[0x0][0x180], PT ;  /* 0x0000600003007a0c */ /* 0x000fe40003f85270 */
[----:B------:R-:W-:Y:S01]  /*17d0*/  SHF.R.S32.HI R17, RZ, 0x3, R17 ;  /* 0x00000003ff117819 */ /* 0x000fe20000011411 */
[----:B------:R-:W-:Y:S01]  /*17e0*/  IMAD.SHL.U32 R0, R103, 0x10, RZ ;  /* 0x0000001067007824 */ /* 0x000fe200078e00ff */
[----:B------:R-:W-:Y:S01]  /*17f0*/  SHF.R.S32.HI R84, RZ, 0x3, R5 ;  /* 0x00000003ff547819 */ /* 0x000fe20000011405 */
[----:B------:R-:W-:Y:S01]  /*1800*/  IMAD.MOV.U32 R5, RZ, RZ, RZ ;  /* 0x000000ffff057224 */ /* 0x000fe200078e00ff */
[----:B------:R-:W-:Y:S01]  /*1810*/  SHF.R.S32.HI R15, RZ, 0x1f, R27 ;  /* 0x0000001fff0f7819 */ /* 0x000fe2000001141b */
[----:B------:R-:W-:Y:S01]  /*1820*/  IMAD.SHL.U32 R85, R17, 0x10, RZ ;  /* 0x0000001011557824 */ /* 0x000fe200078e00ff */
[----:B------:R-:W-:Y:S01]  /*1830*/  IADD3 R27, P0, R26, R27, RZ ;  /* 0x0000001b1a1b7210 */ /* 0x000fe20007f1e0ff */
[----:B------:R-:W-:Y:S01]  /*1840*/  IMAD.SHL.U32 R84, R84, 0x10, RZ ;  /* 0x0000001054547824 */ /* 0x000fe200078e00ff */
[----:B------:R-:W-:Y:S01]  /*1850*/  ISETP.NE.AND P6, PT, R3, c[0x0][0x22c], PT ;  /* 0x00008b0003007a0c */ /* 0x000fe20003fc5270 */
[----:B------:R-:W-:Y:S01]  /*1860*/  IMAD.SHL.U32 R14, R103, 0x4, RZ ;  /* 0x00000004670e7824 */ /* 0x000fe200078e00ff */
[----:B------:R-:W-:Y:S01]  /*1870*/  @!PT LDS RZ, [RZ] ;  /* 0x00000000fffff984 */ /* 0x000fe20000000800 */
[----:B------:R-:W-:Y:S01]  /*1880*/  @!PT LDS RZ, [RZ] ;  /* 0x00000000fffff984 */ /* 0x000fe20000000800 */
[----:B------:R-:W-:Y:S01]  /*1890*/  @!PT LDS RZ, [RZ] ;  /* 0x00000000fffff984 */ /* 0x000fe20000000800 */
[----:B------:R1:W-:Y:S01]  /*18a0*/  LDGSTS.E.LTC128B.128 [R85], [R12.64], P1 ;  /* 0x000000000c557fae */ /* 0x0003e20008921d52 */
[----:B------:R-:W-:-:S02]  /*18b0*/  LEA.HI.X.SX32 R2, R26, R15, 0x1, P0 ;  /* 0x0000000f1a027211 */ /* 0x000fc400000f0eff */
[----:B------:R-:W-:Y:S01]  /*18c0*/  LEA R18, P0, R27, c[0x0][0x250], 0x1 ;  /* 0x000094001b127a11 */ /* 0x000fe200078008ff */
[----:B------:R2:W-:Y:S01]  /*18d0*/  LDGSTS.E.LTC128B.128 [R84], [R6.64], P5 ;  /* 0x0000000006547fae */ /* 0x0005e2000a921d52 */
[----:B------:R-:W-:Y:S02]  /*18e0*/  @!P4 ISETP.LT.AND P5, PT, R3, c[0x0][0x17c], PT ;  /* 0x00005f000300ca0c */ /* 0x000fe40003fa1270 */
[----:B------:R-:W-:Y:S01]  /*18f0*/  LEA.HI.X R19, R27, c[0x0][0x254], R2, 0x1, P0 ;  /* 0x000095001b137a11 */ /* 0x000fe200000f0c02 */
[----:B------:R3:W-:Y:S01]  /*1900*/  LDGSTS.E.LTC128B.128 [R85+0xc00], [R8.64], P3 ;  /* 0x00c0000008557fae */ /* 0x0007e20009921d52 */
[----:B------:R-:W-:Y:S02]  /*1910*/  @!P4 SEL R5, R3, 0x2, P5 ;  /* 0x000000020305c807 */ /* 0x000fe40002800000 */
[----:B------:R-:W-:Y:S01]  /*1920*/  LOP3.LUT P0, RZ, R0, 0x10, RZ, 0xc0, !PT ;  /* 0x0000001000ff7812 */ /* 0x000fe2000780c0ff */
[----:B------:R-:W-:Y:S01]  /*1930*/  IMAD.SHL.U32 R0, R103, 0x8, RZ ;  /* 0x0000000867007824 */ /* 0x000fe200078e00ff */
[----:B------:R4:W-:Y:S01]  /*1940*/  LDGSTS.E.LTC128B.128 [R84+0xc00], [R10.64], P2 ;  /* 0x00c000000a547fae */ /* 0x0009e20009121d52 */
[----:B------:R-:W-:Y:S01]  /*1950*/  IMAD R16, R5, R4, c[0x2][0x0] ;  /* 0x0080000005107624 */ /* 0x000fe200078e0204 */
[----:B------:R-:W-:-:S02]  /*1960*/  IADD3 R20, P2, R18, c[0x0][0x238], RZ ;  /* 0x00008e0012147a10 */ /* 0x000fc40007f5e0ff */
[----:B------:R-:W-:Y:S01]  /*1970*/  LOP3.LUT P1, RZ, R0, 0x10, RZ, 0xc0, !PT ;  /* 0x0000001000ff7812 */ /* 0x000fe2000782c0ff */
[----:B------:R-:W-:Y:S01]  /*1980*/  IMAD.SHL.U32 R0, R103, 0x2, RZ ;  /* 0x0000000267007824 */ /* 0x000fe200078e00ff */
[----:B------:R-:W-:Y:S01]  /*1990*/  IADD3.X R21, R19, c[0x0][0x23c], RZ, P2, !PT ;  /* 0x00008f0013157a10 */ /* 0x000fe200017fe4ff */
[----:B------:R-:W1:Y:S01]  /*19a0*/  LDC.64 R16, c[0x0][R16+0x160] ;  /* 0x0000580010107b82 */ /* 0x000e620000000a00 */
[----:B------:R-:W-:Y:S02]  /*19b0*/  SHF.R.U32.HI R2, RZ, 0x5, R80 ;  /* 0x00000005ff027819 */ /* 0x000fe40000011650 */
[----:B------:R-:W-:Y:S01]  /*19c0*/  LOP3.LUT P3, RZ, R14, 0x10, RZ, 0xc0, !PT ;  /* 0x000000100eff7812 */ /* 0x000fe2000786c0ff */
[----:B------:R5:W-:Y:S01]  /*19d0*/  LDGSTS.E.BYPASS.LTC128B.128 [R85+0x6000], [R18.64], P0 ;  /* 0x0600000012557fae */ /* 0x000be20008101d52 */
[----:B------:R-:W-:Y:S02]  /*19e0*/  IADD3 R22, P0, R20, c[0x0][0x238], RZ ;  /* 0x00008e0014167a10 */ /* 0x000fe40007f1e0ff */
[----:B------:R-:W-:Y:S01]  /*19f0*/  LOP3.LUT P2, RZ, R0, 0x10, RZ, 0xc0, !PT ;  /* 0x0000001000ff7812 */ /* 0x000fe2000784c0ff */
[----:B------:R-:W3:Y:S01]  /*1a00*/  SHFL.IDX PT, R2, R2, RZ, 0x1f ;  /* 0x00001fff02027589 */ /* 0x000ee200000e0000 */
[----:B------:R-:W-:Y:S01]  /*1a10*/  IADD3.X R23, R21, c[0x0][0x23c], RZ, P0, !PT ;  /* 0x00008f0015177a10 */ /* 0x000fe200007fe4ff */
[----:B------:R-:W-:Y:S01]  /*1a20*/  IMAD.MOV.U32 R0, RZ, RZ, 0x1 ;  /* 0x00000001ff007424 */ /* 0x000fe200078e00ff */
[----:B------:R-:W-:Y:S01]  /*1a30*/  IADD3 R14, P0, R22, c[0x0][0x238], RZ ;  /* 0x00008e00160e7a10 */ /* 0x000fe20007f1e0ff */
[----:B------:R5:W-:Y:S01]  /*1a40*/  LDGSTS.E.BYPASS.LTC128B.128 [R84+0x6000], [R20.64], P1 ;  /* 0x0600000014547fae */ /* 0x000be20008901d52 */
[----:B------:R-:W-:Y:S01]  /*1a50*/  ISETP.NE.AND P1, PT, R5, 0x2, PT ;  /* 0x000000020500780c */ /* 0x000fe20003f25270 */
[----:B------:R-:W-:Y:S01]  /*1a60*/  @!P4 IMAD.MOV.U32 R0, RZ, RZ, RZ ;  /* 0x000000ffff00c224 */ /* 0x000fe200078e00ff */
[----:B------:R-:W-:Y:S01]  /*1a70*/  IADD3.X R15, R23, c[0x0][0x23c], RZ, P0, !PT ;  /* 0x00008f00170f7a10 */ /* 0x000fe200007fe4ff */
[----:B------:R5:W-:Y:S01]  /*1a80*/  LDGSTS.E.BYPASS.LTC128B.128 [R85+0x6c00], [R22.64], P3 ;  /* 0x06c0000016557fae */ /* 0x000be20009901d52 */
[----:B------:R-:W-:-:S02]  /*1a90*/  SEL R5, RZ, c[0x0][0x230], P6 ;  /* 0x00008c00ff057a07 */ /* 0x000fc40003000000 */
[----:B------:R-:W-:Y:S01]  /*1aa0*/  @!P4 SEL R86, RZ, 0x1, !P5 ;  /* 0x00000001ff56c807 */ /* 0x000fe20006800000 */
[----:B------:R5:W-:Y:S01]  /*1ab0*/  LDGSTS.E.BYPASS.LTC128B.128 [R84+0x6c00], [R14.64], P2 ;  /* 0x06c000000e547fae */ /* 0x000be20009101d52 */
[----:B------:R-:W-:Y:S01]  /*1ac0*/  IADD3 R83, R0, 0x1, RZ ;  /* 0x0000000100537810 */ /* 0x000fe20007ffe0ff */
[----:B------:R-:W-:Y:S01]  /*1ad0*/  IMAD.IADD R104, R26, 0x1, R5 ;  /* 0x000000011a687824 */ /* 0x000fe200078e0205 */
[----:B------:R-:W-:Y:S01]  /*1ae0*/  SHF.L.U32 R5, R3, R0, RZ ;  /* 0x0000000003057219 */ /* 0x000fe200000006ff */
[----:B------:R-:W0:Y:S01]  /*1af0*/  LDGDEPBAR ;  /* 0x00000000000079af */ /* 0x000e220000000000 */
[C---:B-1----:R-:W-:Y:S01]  /*1b00*/  IADD3 R12, P0, R16.reuse, R12, RZ ;  /* 0x0000000c100c7210 */ /* 0x042fe20007f1e0ff */
[----:B------:R-:W-:Y:S01]  /*1b10*/  IMAD.MOV.U32 R0, RZ, RZ, c[0x0][0x24c] ;  /* 0x00009300ff007624 */ /* 0x000fe200078e00ff */
[----:B------:R-:W-:Y:S02]  /*1b20*/  @!P1 IADD3 R95, R95, c[0x0][0x1f8], RZ ;  /* 0x00007e005f5f9a10 */ /* 0x000fe40007ffe0ff */
[C---:B--2---:R-:W-:Y:S01]  /*1b30*/  IADD3 R6, P3, R16.reuse, R6, RZ ;  /* 0x0000000610067210 */ /* 0x044fe20007f7e0ff */
[----:B------:R-:W-:Y:S01]  /*1b40*/  IMAD.X R13, R17, 0x1, R13, P0 ;  /* 0x00000001110d7824 */ /* 0x000fe200000e060d */
[----:B------:R-:W-:Y:S01]  /*1b50*/  ISETP.GE.U32.AND P0, PT, R95, c[0x0][0x16c], PT ;  /* 0x00005b005f007a0c */ /* 0x000fe20003f06070 */
[----:B---3--:R1:W2:Y:S01]  /*1b60*/  R2UR UR5, R2 ;  /* 0x00000000020573c2 */ /* 0x0082a200000e0000 */
[C---:B----4-:R-:W-:Y:S01]  /*1b70*/  IADD3 R10, P1, R16.reuse, R10, RZ ;  /* 0x0000000a100a7210 */ /* 0x050fe20007f3e0ff */
[----:B------:R-:W-:Y:S01]  /*1b80*/  IMAD.X R7, R17, 0x1, R7, P3 ;  /* 0x0000000111077824 */ /* 0x000fe200018e0607 */
[----:B------:R-:W-:-:S03]  /*1b90*/  IADD3 R8, P2, R16, R8, RZ ;  /* 0x0000000810087210 */ /* 0x000fc60007f5e0ff */
[C---:B------:R-:W-:Y:S02]  /*1ba0*/  IMAD.X R11, R17.reuse, 0x1, R11, P1 ;  /* 0x00000001110b7824 */ /* 0x040fe400008e060b */
[----:B------:R-:W-:-:S04]  /*1bb0*/  IMAD.X R9, R17, 0x1, R9, P2 ;  /* 0x0000000111097824 */ /* 0x000fc800010e0609 */
[----:B------:R-:W-:Y:S01]  /*1bc0*/  @P0 CS2R R88, SRZ ;  /* 0x0000000000580805 */ /* 0x000fe2000001ff00 */
[----:B------:R-:W-:Y:S01]  /*1bd0*/  @P0 IMAD.MOV.U32 R87, RZ, RZ, RZ ;  /* 0x000000ffff570224 */ /* 0x000fe200078e00ff */
[----:B------:R-:W-:Y:S01]  /*1be0*/  @P0 CS2R R90, SRZ ;  /* 0x00000000005a0805 */ /* 0x000fe2000001ff00 */
[----:B------:R-:W-:Y:S01]  /*1bf0*/  @P0 CS2R R92, SRZ ;  /* 0x00000000005c0805 */ /* 0x000fe2000001ff00 */
[----:B------:R-:W-:Y:S02]  /*1c00*/  @P0 IMAD.MOV.U32 R94, RZ, RZ, RZ ;  /* 0x000000ffff5e0224 */ /* 0x000fe400078e00ff */
[C---:B------:R-:W-:Y:S02]  /*1c10*/  LOP3.LUT P1, RZ, R5.reuse, R88, RZ, 0xc0, !PT ;  /* 0x0000005805ff7212 */ /* 0x040fe4000782c0ff */
[----:B------:R-:W-:Y:S02]  /*1c20*/  LOP3.LUT P2, RZ, R5, R90, RZ, 0xc0, !PT ;  /* 0x0000005a05ff7212 */ /* 0x000fe4000784c0ff */
[----:B-1----:R-:W-:Y:S01]  /*1c30*/  SHF.L.U32 R2, R3, R86, RZ ;  /* 0x0000005603027219 */ /* 0x002fe200000006ff */
[----:B--2---:R-:W-:-:S03]  /*1c40*/  USHF.R.S32.HI UR16, URZ, 0x1f, UR5 ;  /* 0x0000001f3f107899 */ /* 0x004fc60008011405 */
[C---:B------:R-:W-:Y:S01]  /*1c50*/  LOP3.LUT P3, RZ, R2.reuse, R87, RZ, 0xc0, !PT ;  /* 0x0000005702ff7212 */ /* 0x040fe2000786c0ff */
[----:B------:R-:W-:Y:S01]  /*1c60*/  ULEA.HI UR16, UR16, UR5, URZ, 0x2 ;  /* 0x0000000510107291 */ /* 0x000fe2000f8f103f */
[C---:B------:R-:W-:Y:S02]  /*1c70*/  LOP3.LUT P4, RZ, R2.reuse, R89, RZ, 0xc0, !PT ;  /* 0x0000005902ff7212 */ /* 0x040fe4000788c0ff */
[----:B------:R-:W-:Y:S01]  /*1c80*/  PLOP3.LUT P1, PT, P3, P1, PT, 0x2a, 0x0 ;  /* 0x000000000000781c */ /* 0x000fe20001f22572 */
[----:B------:R-:W-:Y:S01]  /*1c90*/  ULOP3.LUT UR4, UR16, 0xfffffffc, URZ, 0xc0, !UPT ;  /* 0xfffffffc10047892 */ /* 0x000fe2000f8ec03f */
[----:B------:R-:W-:Y:S01]  /*1ca0*/  PLOP3.LUT P2, PT, P4, P2, PT, 0x2a, 0x0 ;  /* 0x000000000000781c */ /* 0x000fe20002744572 */
[----:B------:R-:W-:Y:S01]  /*1cb0*/  USHF.R.S32.HI UR16, URZ, 0x2, UR16 ;  /* 0x000000023f107899 */ /* 0x000fe20008011410 */
[----:B------:R-:W-:Y:S01]  /*1cc0*/  ISETP.NE.AND P3, PT, R83, c[0x0][0x180], PT ;  /* 0x0000600053007a0c */ /* 0x000fe20003f65270 */
[----:B------:R-:W-:Y:S01]  /*1cd0*/  UIADD3 UR4, UR5, -UR4, URZ ;  /* 0x8000000405047290 */ /* 0x000fe2000fffe03f */
[----:B------:R-:W-:-:S02]  /*1ce0*/  LOP3.LUT P5, RZ, R2, R91, RZ, 0xc0, !PT ;  /* 0x0000005b02ff7212 */ /* 0x000fc400078ac0ff */
[----:B------:R-:W-:Y:S01]  /*1cf0*/  LOP3.LUT P0, RZ, R2, R93, RZ, 0xc0, !PT ;  /* 0x0000005d02ff7212 */ /* 0x000fe2000780c0ff */
[----:B------:R-:W-:Y:S01]  /*1d00*/  IMAD.MOV.U32 R2, RZ, RZ, c[0x0][0x248] ;  /* 0x00009200ff027624 */ /* 0x000fe200078e00ff */
[C---:B------:R-:W-:Y:S01]  /*1d10*/  LOP3.LUT P4, RZ, R5.reuse, R94, RZ, 0xc0, !PT ;  /* 0x0000005e05ff7212 */ /* 0x040fe2000788c0ff */
[----:B------:R-:W-:Y:S02]  /*1d20*/  ULEA.HI UR14, UR4, UR4, URZ, 0x1 ;  /* 0x00000004040e7291 */ /* 0x000fe4000f8f083f */
[----:B------:R1:W-:Y:S01]  /*1d30*/  LDGSTS.E.LTC128B.128 [R85+0x80], [R12.64], !P1 ;  /* 0x000800000c557fae */ /* 0x0003e2000c921d52 */
[----:B------:R-:W-:Y:S01]  /*1d40*/  LOP3.LUT P1, RZ, R5, R92, RZ, 0xc0, !PT ;  /* 0x0000005c05ff7212 */ /* 0x000fe2000782c0ff */
[----:B------:R-:W-:Y:S01]  /*1d50*/  IMAD.MOV.U32 R5, RZ, RZ, RZ ;  /* 0x000000ffff057224 */ /* 0x000fe200078e00ff */
[----:B------:R-:W-:Y:S01]  /*1d60*/  PLOP3.LUT P4, PT, P0, P4, PT, 0x2a, 0x0 ;  /* 0x000000000000781c */ /* 0x000fe20000788572 */
[----:B------:R1:W-:Y:S01]  /*1d70*/  LDGSTS.E.LTC128B.128 [R84+0x80], [R6.64], !P2 ;  /* 0x0008000006547fae */ /* 0x0003e2000d121d52 */
[----:B------:R-:W-:Y:S01]  /*1d80*/  ISETP.GE.U32.AND P2, PT, R104, R71, PT ;  /* 0x000000476800720c */ /* 0x000fe20003f46070 */
[----:B------:R-:W-:Y:S01]  /*1d90*/  ULOP3.LUT UR15, UR14, 0xfffffffe, URZ, 0xc0, !UPT ;  /* 0xfffffffe0e0f7892 */ /* 0x000fe2000f8ec03f */
[----:B------:R-:W-:Y:S01]  /*1da0*/  @!P3 IADD3 R16, R86, 0x1, RZ ;  /* 0x000000015610b810 */ /* 0x000fe20007ffe0ff */
[----:B------:R-:W-:Y:S01]  /*1db0*/  USHF.R.S32.HI UR14, URZ, 0x1, UR14 ;  /* 0x000000013f0e7899 */ /* 0x000fe2000801140e */
[----:B------:R-:W-:Y:S01]  /*1dc0*/  SEL R103, R103, RZ, !P2 ;  /* 0x000000ff67677207 */ /* 0x000fe20005000000 */
[----:B------:R-:W-:Y:S01]  /*1dd0*/  UIADD3 UR15, UR4, -UR15, URZ ;  /* 0x8000000f040f7290 */ /* 0x000fe2000fffe03f */
[----:B------:R-:W-:Y:S01]  /*1de0*/  PLOP3.LUT P1, PT, P5, P1, PT, 0x2a, 0x0 ;  /* 0x000000000000781c */ /* 0x000fe20002f22572 */
[----:B------:R-:W-:Y:S01]  /*1df0*/  @!P3 IMAD.MOV.U32 R83, RZ, RZ, RZ ;  /* 0x000000ffff53b224 */ /* 0x000fe200078e00ff */
[----:B------:R-:W-:Y:S01]  /*1e00*/  @!P3 ISETP.GE.AND P2, PT, R16, c[0x0][0x17c], PT ;  /* 0x00005f001000ba0c */ /* 0x000fe20003f46270 */
[----:B------:R-:W-:Y:S01]  /*1e10*/  IMAD.SHL.U32 R17, R103, 0x10, RZ ;  /* 0x0000001067117824 */ /* 0x000fe200078e00ff */
[----:B-----5:R-:W-:-:S02]  /*1e20*/  SEL R19, R2, c[0x0][0x240], !P6 ;  /* 0x0000900002137a07 */ /* 0x020fc40007000000 */
[----:B------:R-:W-:Y:S02]  /*1e30*/  @!P3 SEL R5, R3, 0x2, !P2 ;  /* 0x000000020305b807 */ /* 0x000fe40005000000 */
[----:B------:R-:W-:Y:S02]  /*1e40*/  IADD3 R18, P0, R19, R14, RZ ;  /* 0x0000000e13127210 */ /* 0x000fe40007f1e0ff */
[----:B------:R-:W-:Y:S01]  /*1e50*/  LOP3.LUT P5, RZ, R17, 0x10, RZ, 0xc0, !PT ;  /* 0x0000001011ff7812 */ /* 0x000fe200078ac0ff */
[----:B------:R-:W-:Y:S01]  /*1e60*/  IMAD R17, R5, R4, c[0x2][0x0] ;  /* 0x0080000005117624 */ /* 0x000fe200078e0204 */
[----:B------:R-:W-:Y:S01]  /*1e70*/  SEL R14, R0, c[0x0][0x244], !P6 ;  /* 0x00009100000e7a07 */ /* 0x000fe20007000000 */
[----:B------:R-:W-:Y:S01]  /*1e80*/  IMAD.SHL.U32 R4, R103, 0x8, RZ ;  /* 0x0000000867047824 */ /* 0x000fe200078e00ff */
[----:B------:R1:W-:Y:S01]  /*1e90*/  LDGSTS.E.LTC128B.128 [R85+0xc80], [R8.64], !P1 ;  /* 0x00c8000008557fae */ /* 0x0003e2000c921d52 */
[----:B------:R-:W-:Y:S02]  /*1ea0*/  ISETP.NE.AND P1, PT, R5, 0x2, PT ;  /* 0x000000020500780c */ /* 0x000fe40003f25270 */
[----:B------:R-:W-:Y:S01]  /*1eb0*/  IMAD.X R19, R14, 0x1, R15, P0 ;  /* 0x000000010e137824 */ /* 0x000fe200000e060f */
[----:B------:R1:W-:Y:S01]  /*1ec0*/  LDGSTS.E.LTC128B.128 [R84+0xc80], [R10.64], !P4 ;  /* 0x00c800000a547fae */ /* 0x0003e2000e121d52 */
[----:B------:R-:W-:Y:S01]  /*1ed0*/  LOP3.LUT P4, RZ, R4, 0x10, RZ, 0xc0, !PT ;  /* 0x0000001004ff7812 */ /* 0x000fe2000788c0ff */
[----:B------:R-:W2:Y:S01]  /*1ee0*/  LDC.64 R14, c[0x0][R17+0x160] ;  /* 0x00005800110e7b82 */ /* 0x000ea20000000a00 */
[----:B------:R-:W-:Y:S01]  /*1ef0*/  IMAD.SHL.U32 R4, R103, 0x4, RZ ;  /* 0x0000000467047824 */ /* 0x000fe200078e00ff */
[----:B------:R-:W-:Y:S01]  /*1f00*/  IADD3 R20, P0, R18, c[0x0][0x238], RZ ;  /* 0x00008e0012147a10 */ /* 0x000fe20007f1e0ff */
[----:B------:R1:W-:Y:S01]  /*1f10*/  LDGSTS.E.BYPASS.LTC128B.128 [R85+0x6080], [R18.64], P5 ;  /* 0x0608000012557fae */ /* 0x0003e2000a901d52 */
[----:B------:R-:W-:-:S02]  /*1f20*/  @!P3 SEL R86, R16, RZ, !P2 ;  /* 0x000000ff1056b207 */ /* 0x000fc40005000000 */
[----:B------:R-:W-:Y:S01]  /*1f30*/  LOP3.LUT P5, RZ, R4, 0x10, RZ, 0xc0, !PT ;  /* 0x0000001004ff7812 */ /* 0x000fe200078ac0ff */
[----:B------:R-:W-:Y:S01]  /*1f40*/  IMAD.SHL.U32 R4, R103, 0x2, RZ ;  /* 0x0000000267047824 */ /* 0x000fe200078e00ff */
[----:B------:R-:W-:Y:S02]  /*1f50*/  IADD3.X R21, R19, c[0x0][0x23c], RZ, P0, !PT ;  /* 0x00008f0013157a10 */ /* 0x000fe400007fe4ff */
[----:B------:R-:W-:Y:S02]  /*1f60*/  IADD3 R22, P0, R20, c[0x0][0x238], RZ ;  /* 0x00008e0014167a10 */ /* 0x000fe40007f1e0ff */
[----:B------:R-:W-:Y:S01]  /*1f70*/  @!P1 IADD3 R95, R95, c[0x0][0x1f8], RZ ;  /* 0x00007e005f5f9a10 */ /* 0x000fe20007ffe0ff */
[----:B------:R1:W-:Y:S01]  /*1f80*/  LDGSTS.E.BYPASS.LTC128B.128 [R84+0x6080], [R20.64], P4 ;  /* 0x0608000014547fae */ /* 0x0003e2000a101d52 */
[----:B------:R-:W-:Y:S02]  /*1f90*/  LOP3.LUT P4, RZ, R4, 0x10, RZ, 0xc0, !PT ;  /* 0x0000001004ff7812 */ /* 0x000fe4000788c0ff */
[----:B------:R-:W-:-:S02]  /*1fa0*/  IADD3.X R23, R21, c[0x0][0x23c], RZ, P0, !PT ;  /* 0x00008f0015177a10 */ /* 0x000fc400007fe4ff */
[----:B------:R-:W-:-:S03]  /*1fb0*/  IADD3 R4, P0, R22, c[0x0][0x238], RZ ;  /* 0x00008e0016047a10 */ /* 0x000fc60007f1e0ff */
[----:B------:R1:W-:Y:S01]  /*1fc0*/  LDGSTS.E.BYPASS.LTC128B.128 [R85+0x6c80], [R22.64], P5 ;  /* 0x06c8000016557fae */ /* 0x0003e2000a901d52 */
[----:B------:R-:W-:Y:S02]  /*1fd0*/  IADD3.X R5, R23, c[0x0][0x23c], RZ, P0, !PT ;  /* 0x00008f0017057a10 */ /* 0x000fe400007fe4ff */
[----:B------:R-:W-:Y:S02]  /*1fe0*/  ISETP.GE.U32.AND P0, PT, R95, c[0x0][0x16c], PT ;  /* 0x00005b005f007a0c */ /* 0x000fe40003f06070 */
[C---:B--2---:R-:W-:Y:S01]  /*1ff0*/  IADD3 R72, P1, R14.reuse, R12, RZ ;  /* 0x0000000c0e487210 */ /* 0x044fe20007f3e0ff */
[----:B------:R1:W-:Y:S01]  /*2000*/  LDGSTS.E.BYPASS.LTC128B.128 [R84+0x6c80], [R4.64], P4 ;  /* 0x06c8000004547fae */ /* 0x0003e2000a101d52 */
[C---:B------:R-:W-:Y:S02]  /*2010*/  IADD3 R74, P4, R14.reuse, R10, RZ ;  /* 0x0000000a0e4a7210 */ /* 0x040fe40007f9e0ff */
[C---:B------:R-:W-:Y:S01]  /*2020*/  IADD3 R76, P2, R14.reuse, R8, RZ ;  /* 0x000000080e4c7210 */ /* 0x040fe20007f5e0ff */
[C---:B------:R-:W-:Y:S01]  /*2030*/  IMAD.X R73, R15.reuse, 0x1, R13, P1 ;  /* 0x000000010f497824 */ /* 0x040fe200008e060d */
[----:B------:R-:W-:Y:S01]  /*2040*/  IADD3 R78, P1, R14, R6, RZ ;  /* 0x000000060e4e7210 */ /* 0x000fe20007f3e0ff */
[----:B------:R-:W-:-:S02]  /*2050*/  IMAD.X R75, R15, 0x1, R11, P4 ;  /* 0x000000010f4b7824 */ /* 0x000fc400020e060b */
[C---:B------:R-:W-:Y:S02]  /*2060*/  IMAD.X R77, R15.reuse, 0x1, R9, P2 ;  /* 0x000000010f4d7824 */ /* 0x040fe400010e0609 */
[----:B------:R-:W-:Y:S01]  /*2070*/  IMAD.X R79, R15, 0x1, R7, P1 ;  /* 0x000000010f4f7824 */ /* 0x000fe200008e0607 */
[----:B------:R-:W-:Y:S05]  /*2080*/  @!P0 BRA `(.L_x_128) ;  /* 0x0000005000008947 */ /* 0x000fea0003800000 */
[----:B------:R-:W-:Y:S01]  /*2090*/  MOV R94, RZ ;  /* 0x000000ff005e7202 */ /* 0x000fe20000000f00 */
[----:B------:R-:W-:Y:S01]  /*20a0*/  CS2R R92, SRZ ;  /* 0x00000000005c7805 */ /* 0x000fe2000001ff00 */
[----:B------:R-:W-:Y:S01]  /*20b0*/  CS2R R90, SRZ ;  /* 0x00000000005a7805 */ /* 0x000fe2000001ff00 */
[----:B------:R-:W-:Y:S01]  /*20c0*/  CS2R R88, SRZ ;  /* 0x0000000000587805 */ /* 0x000fe2000001ff00 */
[----:B------:R-:W-:Y:S02]  /*20d0*/  MOV R87, RZ ;  /* 0x000000ff00577202 */ /* 0x000fe40000000f00 */
.L_x_128:
[----:B------:R-:W-:Y:S05]  /*20e0*/  BSYNC B0 ;  /* 0x0000000000007941 */ /* 0x000fea0003800000 */
.L_x_127:
[----:B------:R-:W-:Y:S01]  /*20f0*/  SEL R105, R3, 0x2, !P6 ;  /* 0x0000000203697807 */ /* 0x000fe20007000000 */
[----:B------:R-:W0:Y:S01]  /*2100*/  LDGDEPBAR ;  /* 0x00000000000079af */ /* 0x000e220000000000 */
[----:B-1----:R-:W-:Y:S01]  /*2110*/  SHF.R.U32.HI R9, RZ, 0x4, R80 ;  /* 0x00000004ff097819 */ /* 0x002fe20000011650 */
[----:B------:R-:W-:Y:S01]  /*2120*/  IMAD.U32 R48, RZ, RZ, UR15 ;  /* 0x0000000fff307e24 */ /* 0x000fe2000f8e00ff */
[----:B------:R-:W-:Y:S01]  /*2130*/  ISETP.NE.AND P4, PT, R105, c[0x0][0x22c], PT ;  /* 0x00008b0069007a0c */ /* 0x000fe20003f85270 */
[----:B------:R-:W-:Y:S01]  /*2140*/  IMAD.U32 R44, RZ, RZ, UR14 ;  /* 0x0000000eff2c7e24 */ /* 0x000fe2000f8e00ff */
[C---:B------:R-:W-:Y:S01]  /*2150*/  SHF.L.U32 R6, R3.reuse, R86, RZ ;  /* 0x0000005603067219 */ /* 0x040fe200000006ff */
[----:B------:R-:W-:Y:S01]  /*2160*/  USHF.L.U32 UR6, UR16, 0x3, URZ ;  /* 0x0000000310067899 */ /* 0x000fe2000800063f */
[C---:B------:R-:W-:Y:S01]  /*2170*/  ISETP.LE.AND P2, PT, R3.reuse, c[0x0][0x1c4], PT ;  /* 0x0000710003007a0c */ /* 0x040fe20003f43270 */
[----:B------:R-:W-:Y:S01]  /*2180*/  CS2R R22, SRZ ;  /* 0x0000000000167805 */ /* 0x000fe2000001ff00 */
[----:B------:R-:W-:Y:S01]  /*2190*/  SHF.L.U32 R7, R3, R83, RZ ;  /* 0x0000005303077219 */ /* 0x000fe200000006ff */
[----:B------:R-:W-:Y:S01]  /*21a0*/  UIMAD UR5, UR15, 0x300, UR6 ;  /* 0x000003000f0578a4 */ /* 0x000fe2000f8e0206 */
[----:B------:R-:W-:Y:S01]  /*21b0*/  SEL R53, R2, c[0x0][0x240], !P4 ;  /* 0x0000900002357a07 */ /* 0x000fe20006000000 */
[----:B------:R-:W-:Y:S01]  /*21c0*/  UIMAD UR4, UR14, 0x300, UR6 ;  /* 0x000003000e0478a4 */ /* 0x000fe2000f8e0206 */
[----:B------:R-:W-:Y:S01]  /*21d0*/  SEL R3, RZ, c[0x0][0x230], P4 ;  /* 0x00008c00ff037a07 */ /* 0x000fe20002000000 */
[----:B------:R-:W-:Y:S01]  /*21e0*/  USHF.L.U32 UR5, UR5, 0x4, URZ ;  /* 0x0000000405057899 */ /* 0x000fe2000800063f */
[----:B------:R-:W-:Y:S01]  /*21f0*/  LOP3.LUT R9, R9, 0x1, RZ, 0xc0, !PT ;  /* 0x0000000109097812 */ /* 0x000fe200078ec0ff */
[----:B------:R-:W-:Y:S01]  /*2200*/  ULEA UR4, UR4, 0x6000, 0x4 ;  /* 0x0000600004047891 */ /* 0x000fe2000f8e203f */
[----:B------:R-:W-:Y:S01]  /*2210*/  IADD3 R52, P1, R53, R4, RZ ;  /* 0x0000000435347210 */ /* 0x000fe20007f3e0ff */
[----:B------:R-:W-:Y:S01]  /*2220*/  IMAD.IADD R104, R104, 0x1, R3 ;  /* 0x0000000168687824 */ /* 0x000fe200078e0203 */
[----:B------:R-:W-:Y:S01]  /*2230*/  SEL R4, R0, c[0x0][0x244], !P4 ;  /* 0x0000910000047a07 */ /* 0x000fe20006000000 */
[----:B------:R-:W-:Y:S01]  /*2240*/  IMAD.SHL.U32 R0, R9, 0x8, RZ ;  /* 0x0000000809007824 */ /* 0x000fe200078e00ff */
[C---:B------:R-:W-:Y:S01]  /*2250*/  LOP3.LUT R97, R80.reuse, 0xf, RZ, 0xc0, !PT ;  /* 0x0000000f50617812 */ /* 0x040fe200078ec0ff */
[----:B------:R-:W-:Y:S01]  /*2260*/  CS2R R20, SRZ ;  /* 0x0000000000147805 */ /* 0x000fe2000001ff00 */
[----:B------:R-:W-:Y:S01]  /*2270*/  LOP3.LUT R3, R80, 0x7, RZ, 0xc0, !PT ;  /* 0x0000000750037812 */ /* 0x000fe200078ec0ff */
[----:B------:R-:W-:Y:S01]  /*2280*/  IMAD.X R53, R4, 0x1, R5, P1 ;  /* 0x0000000104357824 */ /* 0x000fe200008e0605 */
[----:B------:R-:W-:Y:S01]  /*2290*/  LOP3.LUT P3, RZ, R7, R88, RZ, 0xc0, !PT ;  /* 0x0000005807ff7212 */ /* 0x000fe2000786c0ff */
[----:B------:R-:W-:Y:S01]  /*22a0*/  IMAD R13, R97, 0x18, RZ ;  /* 0x00000018610d7824 */ /* 0x000fe200078e02ff */
[----:B------:R-:W-:Y:S01]  /*22b0*/  LOP3.LUT R5, R0, 0xfffffff8, R3, 0xe2, !PT ;  /* 0xfffffff800057812 */ /* 0x000fe200078ee203 */
[----:B------:R-:W-:-:S04]  /*22c0*/  DEPBAR.LE SB0, 0x1 ;  /* 0x000080400000791a */ /* 0x000fc80000000000 */
[--C-:B------:R-:W-:Y:S01]  /*22d0*/  SHF.R.U32.HI R7, RZ, 0x3, R80.reuse ;  /* 0x00000003ff077819 */ /* 0x100fe20000011650 */
[----:B------:R-:W-:Y:S01]  /*22e0*/  IMAD R5, R5, 0x18, RZ ;  /* 0x0000001805057824 */ /* 0x000fe200078e02ff */
[--C-:B------:R-:W-:Y:S01]  /*22f0*/  LOP3.LUT R9, R9, 0x3, R80.reuse, 0x78, !PT ;  /* 0x0000000309097812 */ /* 0x100fe200078e7850 */
[----:B------:R-:W-:Y:S01]  /*2300*/  CS2R R18, SRZ ;  /* 0x0000000000127805 */ /* 0x000fe2000001ff00 */
[--C-:B------:R-:W-:Y:S01]  /*2310*/  LOP3.LUT R0, R13, 0x4, R80.reuse, 0xf8, !PT ;  /* 0x000000040d007812 */ /* 0x100fe200078ef850 */
[----:B------:R-:W-:Y:S01]  /*2320*/  CS2R R16, SRZ ;  /* 0x0000000000107805 */ /* 0x000fe2000001ff00 */
[----:B------:R-:W-:Y:S01]  /*2330*/  LOP3.LUT R7, R7, 0x1, RZ, 0xc0, !PT ;  /* 0x0000000107077812 */ /* 0x000fe200078ec0ff */
[----:B------:R-:W-:Y:S01]  /*2340*/  CS2R R26, SRZ ;  /* 0x00000000001a7805 */ /* 0x000fe2000001ff00 */
[----:B------:R-:W-:Y:S01]  /*2350*/  LOP3.LUT R11, R0, R9, RZ, 0xfc, !PT ;  /* 0x00000009000b7212 */ /* 0x000fe200078efcff */
[----:B------:R-:W-:Y:S01]  /*2360*/  CS2R R24, SRZ ;  /* 0x0000000000187805 */ /* 0x000fe2000001ff00 */
[--C-:B------:R-:W-:Y:S01]  /*2370*/  LOP3.LUT R7, R7, 0x3, R80.reuse, 0x78, !PT ;  /* 0x0000000307077812 */ /* 0x100fe200078e7850 */
[----:B------:R-:W-:Y:S01]  /*2380*/  CS2R R14, SRZ ;  /* 0x00000000000e7805 */ /* 0x000fe2000001ff00 */
[----:B------:R-:W-:Y:S01]  /*2390*/  ISETP.GE.U32.AND P1, PT, R104, R71, PT ;  /* 0x000000476800720c */ /* 0x000fe20003f26070 */
[----:B------:R-:W-:Y:S01]  /*23a0*/  IMAD R48, R48, 0x300, R11 ;  /* 0x0000030030307824 */ /* 0x000fe200078e020b */
[--C-:B------:R-:W-:Y:S01]  /*23b0*/  LOP3.LUT R0, R5, 0x4, R80.reuse, 0xf8, !PT ;  /* 0x0000000405007812 */ /* 0x100fe200078ef850 */
[----:B------:R-:W-:Y:S01]  /*23c0*/  CS2R R30, SRZ ;  /* 0x00000000001e7805 */ /* 0x000fe2000001ff00 */
[--C-:B------:R-:W-:Y:S01]  /*23d0*/  LOP3.LUT R36, R9, 0x4, R80.reuse, 0xf8, !PT ;  /* 0x0000000409247812 */ /* 0x100fe200078ef850 */
[----:B------:R-:W-:Y:S01]  /*23e0*/  CS2R R28, SRZ ;  /* 0x00000000001c7805 */ /* 0x000fe2000001ff00 */
[----:B------:R-:W-:Y:S01]  /*23f0*/  SEL R103, R103, RZ, !P1 ;  /* 0x000000ff67677207 */ /* 0x000fe20004800000 */
[----:B------:R-:W-:Y:S01]  /*2400*/  CS2R R10, SRZ ;  /* 0x00000000000a7805 */ /* 0x000fe2000001ff00 */
[----:B------:R-:W-:Y:S01]  /*2410*/  LOP3.LUT R9, R0, R7, RZ, 0xfc, !PT ;  /* 0x0000000700097212 */ /* 0x000fe200078efcff */
[----:B------:R-:W-:Y:S01]  /*2420*/  CS2R R34, SRZ ;  /* 0x0000000000227805 */ /* 0x000fe2000001ff00 */
[----:B------:R-:W-:Y:S01]  /*2430*/  LOP3.LUT P0, RZ, R6, R87, RZ, 0xc0, !PT ;  /* 0x0000005706ff7212 */ /* 0x000fe2000780c0ff */
[----:B------:R-:W-:Y:S01]  /*2440*/  IMAD.SHL.U32 R0, R103, 0x10, RZ ;  /* 0x0000001067007824 */ /* 0x000fe200078e00ff */
[----:B------:R-:W-:Y:S01]  /*2450*/  LOP3.LUT R96, R7, 0x4, R80, 0xf8, !PT ;  /* 0x0000000407607812 */ /* 0x000fe200078ef850 */
[----:B------:R-:W-:Y:S01]  /*2460*/  IMAD R44, R44, 0x300, R9 ;  /* 0x000003002c2c7824 */ /* 0x000fe200078e0209 */
[----:B------:R-:W-:Y:S01]  /*2470*/  PLOP3.LUT P0, PT, P0, P3, PT, 0x2a, 0x0 ;  /* 0x000000000000781c */ /* 0x000fe20000706572 */
[----:B------:R-:W-:Y:S01]  /*2480*/  CS2R R8, SRZ ;  /* 0x0000000000087805 */ /* 0x000fe2000001ff00 */
[----:B------:R-:W-:Y:S01]  /*2490*/  LOP3.LUT P1, RZ, R0, 0x10, RZ, 0xc0, !PT ;  /* 0x0000001000ff7812 */ /* 0x000fe2000782c0ff */
[----:B------:R-:W-:Y:S01]  /*24a0*/  CS2R R32, SRZ ;  /* 0x0000000000207805 */ /* 0x000fe2000001ff00 */
[----:B------:R-:W-:Y:S01]  /*24b0*/  IADD3 R48, R48, UR6, RZ ;  /* 0x0000000630307c10 */ /* 0x000fe2000fffe0ff */
[----:B------:R-:W-:Y:S01]  /*24c0*/  CS2R R6, SRZ ;  /* 0x0000000000067805 */ /* 0x000fe2000001ff00 */
[----:B------:R-:W-:-:S02]  /*24d0*/  IADD3 R44, R44, UR6, RZ ;  /* 0x000000062c2c7c10 */ /* 0x000fc4000fffe0ff */
[----:B------:R-:W-:Y:S01]  /*24e0*/  LOP3.LUT R36, R36, R13, RZ, 0xfc, !PT ;  /* 0x0000000d24247212 */ /* 0x000fe200078efcff */
[----:B------:R-:W-:Y:S01]  /*24f0*/  IMAD.SHL.U32 R48, R48, 0x10, RZ ;  /* 0x0000001030307824 */ /* 0x000fe200078e00ff */
[----:B------:R-:W-:Y:S01]  /*2500*/  BAR.SYNC.DEFER_BLOCKING 0x0 ;  /* 0x0000000000007b1d */ /* 0x000fe20000010000 */
[----:B------:R-:W-:Y:S01]  /*2510*/  LOP3.LUT R40, R96, R5, RZ, 0xfc, !PT ;  /* 0x0000000560287212 */ /* 0x000fe200078efcff */
[----:B------:R-:W-:Y:S01]  /*2520*/  IMAD.SHL.U32 R44, R44, 0x10, RZ ;  /* 0x000000102c2c7824 */ /* 0x000fe200078e00ff */
[----:B------:R-:W-:Y:S01]  /*2530*/  LEA R36, R36, UR5, 0x4 ;  /* 0x0000000524247c11 */ /* 0x000fe2000f8e20ff */
[----:B------:R-:W-:Y:S01]  /*2540*/  CS2R R12, SRZ ;  /* 0x00000000000c7805 */ /* 0x000fe2000001ff00 */
[----:B------:R-:W-:Y:S01]  /*2550*/  LEA R40, R40, UR4, 0x4 ;  /* 0x0000000428287c11 */ /* 0x000fe2000f8e20ff */
[----:B------:R-:W-:Y:S01]  /*2560*/  CS2R R4, SRZ ;  /* 0x0000000000047805 */ /* 0x000fe2000001ff00 */
[----:B------:R-:W-:Y:S02]  /*2570*/  LOP3.LUT R82, R80, 0x3, RZ, 0xc0, !PT ;  /* 0x0000000350527812 */ /* 0x000fe400078ec0ff */
[----:B------:R-:W-:Y:S01]  /*2580*/  SEL R105, R105, RZ, P4 ;  /* 0x000000ff69697207 */ /* 0x000fe20002000000 */
[----:B------:R-:W1:Y:S04]  /*2590*/  LDSM.16.M88.4 R36, [R36] ;  /* 0x000000002424783b */ /* 0x000e680000000200 */
[----:B------:R-:W2:Y:S04]  /*25a0*/  LDSM.16.M88.4 R48, [R48+0x1800] ;  /* 0x001800003030783b */ /* 0x000ea80000000200 */
[----:B------:R-:W3:Y:S04]  /*25b0*/  LDSM.16.M88.4 R40, [R40] ;  /* 0x000000002828783b */ /* 0x000ee80000000200 */
[----:B------:R-:W4:Y:S04]  /*25c0*/  LDSM.16.M88.4 R44, [R44+0x7800] ;  /* 0x007800002c2c783b */ /* 0x000f280000000200 */
[----:B------:R-:W-:Y:S01]  /*25d0*/  @!PT LDS RZ, [RZ] ;  /* 0x00000000fffff984 */ /* 0x000fe20000000800 */
[----:B------:R-:W-:Y:S01]  /*25e0*/  @!PT LDS RZ, [RZ] ;  /* 0x00000000fffff984 */ /* 0x000fe20000000800 */
[----:B------:R-:W-:Y:S01]  /*25f0*/  @!PT LDS RZ, [RZ] ;  /* 0x00000000fffff984 */ /* 0x000fe20000000800 */
[----:B------:R1:W-:Y:S01]  /*2600*/  LDGSTS.E.LTC128B.128 [R85+0x100], [R72.64], !P0 ;  /* 0x0010000048557fae */ /* 0x0003e2000c121d52 */
[----:B------:R-:W-:-:S03]  /*2610*/  IADD3 R108, P0, R52, c[0x0][0x238], RZ ;  /* 0x00008e00346c7a10 */ /* 0x000fc60007f1e0ff */
[----:B------:R1:W-:Y:S01]  /*2620*/  LDGSTS.E.BYPASS.LTC128B.128 [R85+0x6100], [R52.64], P1 ;  /* 0x0610000034557fae */ /* 0x0003e20008901d52 */
[----:B------:R-:W-:Y:S01]  /*2630*/  IADD3.X R109, R53, c[0x0][0x23c], RZ, P0, !PT ;  /* 0x00008f00356d7a10 */ /* 0x000fe200007fe4ff */
[----:B------:R-:W-:Y:S05]  /*2640*/  @!P2 BRA `(.L_x_129) ;  /* 0x00000c400000a947 */ /* 0x000fea0003800000 */
[----:B-1----:R-:W-:Y:S01]  /*2650*/  LOP3.LUT R53, R80, 0x1f, RZ, 0xc0, !PT ;  /* 0x0000001f50357812 */ /* 0x002fe200078ec0ff */
[----:B------:R-:W-:Y:S01]  /*2660*/  ULDC UR6, c[0x0][0x1c4] ;  /* 0x0000710000067ab9 */ /* 0x000fe20000000800 */
[----:B------:R-:W-:Y:S01]  /*2670*/  IMAD.MOV.U32 R101, RZ, RZ, 0x1 ;  /* 0x00000001ff657424 */ /* 0x000fe200078e00ff */
[----:B------:R-:W-:Y:S01]  /*2680*/  UIADD3 UR6, UR6, -0x2, URZ ;  /* 0xfffffffe06067890 */ /* 0x000fe2000fffe03f */
[----:B------:R-:W-:Y:S01]  /*2690*/  SHF.R.U32.HI R53, RZ, 0x4, R53 ;  /* 0x00000004ff357819 */ /* 0x000fe20000011635 */
[----:B------:R-:W-:Y:S01]  /*26a0*/  IMAD.MOV.U32 R100, RZ, RZ, 0x8 ;  /* 0x00000008ff647424 */ /* 0x000fe200078e00ff */
[----:B------:R-:W-:Y:S01]  /*26b0*/  UMOV UR13, 0x2 ;  /* 0x00000002000d7882 */ /* 0x000fe20000000000 */
[----:B------:R-:W-:Y:S01]  /*26c0*/  IMAD.MOV.U32 R99, RZ, RZ, c[0x0][0x248] ;  /* 0x00009200ff637624 */ /* 0x000fe200078e00ff */
[C-C-:B------:R-:W-:Y:S01]  /*26d0*/  LOP3.LUT R23, R53.reuse, 0x3, R80.reuse, 0x78, !PT ;  /* 0x0000000335177812 */ /* 0x140fe200078e7850 */
[----:B------:R-:W-:Y:S01]  /*26e0*/  IMAD.SHL.U32 R2, R53, 0x8, RZ ;  /* 0x0000000835027824 */ /* 0x000fe200078e00ff */
[----:B------:R-:W-:Y:S01]  /*26f0*/  UMOV UR12, 0x100 ;  /* 0x00000100000c7882 */ /* 0x000fe20000000000 */
[----:B------:R-:W-:Y:S01]  /*2700*/  IMAD.MOV.U32 R98, RZ, RZ, c[0x0][0x24c] ;  /* 0x00009300ff627624 */ /* 0x000fe200078e00ff */
[----:B------:R-:W-:Y:S01]  /*2710*/  LOP3.LUT R0, R23, 0x4, R80, 0xf8, !PT ;  /* 0x0000000417007812 */ /* 0x000fe200078ef850 */
[----:B------:R-:W-:Y:S01]  /*2720*/  IMAD.MOV.U32 R23, RZ, RZ, RZ ;  /* 0x000000ffff177224 */ /* 0x000fe200078e00ff */
[----:B------:R-:W-:Y:S01]  /*2730*/  LOP3.LUT R3, R2, 0xfffffff8, R3, 0xe2, !PT ;  /* 0xfffffff802037812 */ /* 0x000fe200078ee203 */
[----:B------:R-:W-:Y:S01]  /*2740*/  IMAD.U32 R102, RZ, RZ, UR6 ;  /* 0x00000006ff667e24 */ /* 0x000fe2000f8e00ff */
[----:B------:R-:W-:Y:S01]  /*2750*/  UMOV UR11, 0x100 ;  /* 0x00000100000b7882 */ /* 0x000fe20000000000 */
[----:B------:R-:W-:Y:S01]  /*2760*/  IMAD R97, R97, 0x18, R0 ;  /* 0x0000001861617824 */ /* 0x000fe200078e0200 */
[----:B------:R-:W-:Y:S01]  /*2770*/  UMOV UR10, URZ ;  /* 0x0000003f000a7c82 */ /* 0x000fe20008000000 */
[----:B------:R-:W-:-:S02]  /*2780*/  IMAD R96, R3, 0x18, R96 ;  /* 0x0000001803607824 */ /* 0x000fc400078e0260 */
[----:B------:R-:W-:Y:S02]  /*2790*/  IMAD.SHL.U32 R2, R97, 0x10, RZ ;  /* 0x0000001061027824 */ /* 0x000fe400078e00ff */
[----:B------:R-:W-:-:S03]  /*27a0*/  IMAD.SHL.U32 R0, R96, 0x10, RZ ;  /* 0x0000001060007824 */ /* 0x000fc600078e00ff */
[C---:B------:R-:W-:Y:S02]  /*27b0*/  LOP3.LUT R70, R2.reuse, 0x20, RZ, 0x3c, !PT ;  /* 0x0000002002467812 */ /* 0x040fe400078e3cff */
[----:B------:R-:W-:Y:S02]  /*27c0*/  LOP3.LUT R68, R2, 0x40, RZ, 0x3c, !PT ;  /* 0x0000004002447812 */ /* 0x000fe400078e3cff */
[C---:B------:R-:W-:Y:S02]  /*27d0*/  LOP3.LUT R69, R0.reuse, 0x20, RZ, 0x3c, !PT ;  /* 0x0000002000457812 */ /* 0x040fe400078e3cff */
[----:B------:R-:W-:Y:S02]  /*27e0*/  LOP3.LUT R3, R0, 0x40, RZ, 0x3c, !PT ;  /* 0x0000004000037812 */ /* 0x000fe400078e3cff */
[----:B------:R-:W-:Y:S02]  /*27f0*/  LOP3.LUT R2, R2, 0x60, RZ, 0x3c, !PT ;  /* 0x0000006002027812 */ /* 0x000fe400078e3cff */
[----:B------:R-:W-:-:S02]  /*2800*/  LOP3.LUT R0, R0, 0x60, RZ, 0x3c, !PT ;  /* 0x0000006000007812 */ /* 0x000fc400078e3cff */
.L_x_130:
[C---:B---34-:R-:W-:Y:S01]  /*2810*/  HMMA.16816.F32 R4, R36.reuse, R40, R4 ;  /* 0x000000282404723c */ /* 0x058fe20000001804 */
[----:B------:R-:W-:Y:S01]  /*2820*/  LDSM.16.M88.4 R52, [R70+UR5] ;  /* 0x000000054634783b */ /* 0x000fe20008000200 */
[----:B------:R-:W-:Y:S02]  /*2830*/  UISETP.NE.AND UP0, UPT, UR10, 0x2, UPT ;  /* 0x000000020a00788c */ /* 0x000fe4000bf05270 */
[----:B------:R-:W-:Y:S01]  /*2840*/  UISETP.NE.AND UP1, UPT, UR13, 0x2, UPT ;  /* 0x000000020d00788c */ /* 0x000fe2000bf25270 */
[----:B--2---:R-:W-:Y:S01]  /*2850*/  IADD3 R107, R84, UR11, RZ ;  /* 0x0000000b546b7c10 */ /* 0x004fe2000fffe0ff */
[----:B------:R-:W-:Y:S01]  /*2860*/  IMAD.SHL.U32 R106, R103, 0x8, RZ ;  /* 0x00000008676a7824 */ /* 0x000fe200078e00ff */
[----:B------:R-:W-:Y:S01]  /*2870*/  IADD3 R113, R85, UR11, RZ ;  /* 0x0000000b55717c10 */ /* 0x000fe2000fffe0ff */
[C---:B------:R-:W-:Y:S01]  /*2880*/  HMMA.16816.F32 R8, R36.reuse, R42, R8 ;  /* 0x0000002a2408723c */ /* 0x040fe20000001808 */
[----:B------:R-:W1:Y:S01]  /*2890*/  LDSM.16.M88.4 R56, [R69+UR4] ;  /* 0x000000044538783b */ /* 0x000e620008000200 */
[----:B------:R-:W-:Y:S02]  /*28a0*/  UMOV UR9, UR5 ;  /* 0x0000000500097c82 */ /* 0x000fe40008000000 */
[----:B------:R-:W-:Y:S01]  /*28b0*/  IMAD.SHL.U32 R112, R103, 0x4, RZ ;  /* 0x0000000467707824 */ /* 0x000fe200078e00ff */
[----:B------:R-:W-:Y:S01]  /*28c0*/  UMOV UR6, UR11 ;  /* 0x0000000b00067c82 */ /* 0x000fe20008000000 */
[C---:B------:R-:W-:Y:S01]  /*28d0*/  SHF.L.U32 R110, R101.reuse, R86, RZ ;  /* 0x00000056656e7219 */ /* 0x040fe200000006ff */
[----:B------:R-:W-:Y:S01]  /*28e0*/  @UP1 UIADD3 UR11, UR11, 0x80, URZ ;  /* 0x000000800b0b1890 */ /* 0x000fe2000fffe03f */
[C---:B----4-:R-:W-:Y:S01]  /*28f0*/  HMMA.16816.F32 R12, R36.reuse, R44, R12 ;  /* 0x0000002c240c723c */ /* 0x050fe2000000180c */
[----:B------:R-:W1:Y:S01]  /*2900*/  LDSM.16.M88.4 R60, [R69+UR4+0x1800] ;  /* 0x00180004453c783b */ /* 0x000e620008000200 */
[----:B------:R-:W-:Y:S01]  /*2910*/  @!UP1 UIADD3 UR11, UR6, -0x100, URZ ;  /* 0xffffff00060b9890 */ /* 0x000fe2000fffe03f */
[C---:B------:R-:W-:Y:S01]  /*2920*/  LOP3.LUT P0, RZ, R110.reuse, R89, RZ, 0xc0, !PT ;  /* 0x000000596eff7212 */ /* 0x040fe2000780c0ff */
[----:B------:R-:W-:Y:S01]  /*2930*/  UMOV UR8, UR4 ;  /* 0x0000000400087c82 */ /* 0x000fe20008000000 */
[----:B------:R-:W-:Y:S01]  /*2940*/  LOP3.LUT P2, RZ, R110, R91, RZ, 0xc0, !PT ;  /* 0x0000005b6eff7212 */ /* 0x000fe2000784c0ff */
[----:B------:R-:W-:Y:S01]  /*2950*/  UMOV UR7, UR12 ;  /* 0x0000000c00077c82 */ /* 0x000fe20008000000 */
[----:B------:R-:W-:Y:S01]  /*2960*/  SHF.L.U32 R111, R101, R83, RZ ;  /* 0x00000053656f7219 */ /* 0x000fe200000006ff */
[-C--:B------:R-:W-:Y:S01]  /*2970*/  HMMA.16816.F32 R16, R36, R46.reuse, R16 ;  /* 0x0000002e2410723c */ /* 0x080fe20000001810 */
[----:B------:R-:W3:Y:S01]  /*2980*/  LDSM.16.M88.4 R64, [R70+UR5+0x1800] ;  /* 0x001800054640783b */ /* 0x000ee20008000200 */
[----:B------:R-:W-:Y:S01]  /*2990*/  @UP1 UIADD3 UR13, UR13, 0x1, URZ ;  /* 0x000000010d0d1890 */ /* 0x000fe2000fffe03f */
[----:B------:R-:W-:Y:S01]  /*29a0*/  LOP3.LUT P1, RZ, R111, R90, RZ, 0xc0, !PT ;  /* 0x0000005a6fff7212 */ /* 0x000fe2000782c0ff */
[----:B------:R-:W-:Y:S01]  /*29b0*/  @UP0 UIADD3 UR10, UR10, 0x1, URZ ;  /* 0x000000010a0a0890 */ /* 0x000fe2000fffe03f */
[----:B------:R-:W-:Y:S02]  /*29c0*/  IADD3 R83, R83, 0x1, RZ ;  /* 0x0000000153537810 */ /* 0x000fe40007ffe0ff */
[----:B------:R-:W-:Y:S01]  /*29d0*/  PLOP3.LUT P1, PT, P0, P1, PT, 0x2a, 0x0 ;  /* 0x000000000000781c */ /* 0x000fe20000722572 */
[C---:B--2---:R-:W-:Y:S01]  /*29e0*/  HMMA.16816.F32 R20, R48.reuse, R46, R20 ;  /* 0x0000002e3014723c */ /* 0x044fe20000001814 */
[----:B------:R-:W-:Y:S02]  /*29f0*/  @!UP1 UMOV UR13, URZ ;  /* 0x0000003f000d9c82 */ /* 0x000fe40008000000 */
[----:B------:R-:W-:Y:S01]  /*2a00*/  @!UP0 UMOV UR10, URZ ;  /* 0x0000003f000a8c82 */ /* 0x000fe20008000000 */
[----:B------:R-:W-:Y:S02]  /*2a10*/  LOP3.LUT P0, RZ, R106, 0x10, RZ, 0xc0, !PT ;  /* 0x000000106aff7812 */ /* 0x000fe4000780c0ff */
[----:B------:R-:W-:Y:S02]  /*2a20*/  IADD3 R106, R84, UR12, RZ ;  /* 0x0000000c546a7c10 */ /* 0x000fe4000fffe0ff */
[C---:B------:R-:W-:Y:S03]  /*2a30*/  HMMA.16816.F32 R24, R48.reuse, R44, R24 ;  /* 0x0000002c3018723c */ /* 0x040fe60000001818 */
[----:B------:R-:W-:Y:S01]  /*2a40*/  ISETP.NE.AND P6, PT, R83, c[0x0][0x180], PT ;  /* 0x0000600053007a0c */ /* 0x000fe20003fc5270 */
[----:B------:R-:W-:Y:S01]  /*2a50*/  @!PT LDS RZ, [RZ] ;  /* 0x00000000fffff984 */ /* 0x000fe20000000800 */
[----:B------:R-:W-:Y:S01]  /*2a60*/  @!PT LDS RZ, [RZ] ;  /* 0x00000000fffff984 */ /* 0x000fe20000000800 */
[----:B------:R-:W-:Y:S01]  /*2a70*/  @!PT LDS RZ, [RZ] ;  /* 0x00000000fffff984 */ /* 0x000fe20000000800 */
[----:B------:R2:W-:Y:S01]  /*2a80*/  LDGSTS.E.LTC128B.128 [R107], [R78.64], !P1 ;  /* 0x000000004e6b7fae */ /* 0x0005e2000c921d52 */
[----:B------:R-:W-:Y:S02]  /*2a90*/  LOP3.LUT P1, RZ, R112, 0x10, RZ, 0xc0, !PT ;  /* 0x0000001070ff7812 */ /* 0x000fe4000782c0ff */
[----:B------:R-:W-:Y:S01]  /*2aa0*/  IADD3 R112, R85, UR12, RZ ;  /* 0x0000000c55707c10 */ /* 0x000fe2000fffe0ff */
[C---:B------:R-:W-:Y:S01]  /*2ab0*/  HMMA.16816.F32 R28, R48.reuse, R42, R28 ;  /* 0x0000002a301c723c */ /* 0x040fe2000000181c */
[----:B------:R-:W-:Y:S02]  /*2ac0*/  @UP1 UIADD3 UR12, UR12, 0x80, URZ ;  /* 0x000000800c0c1890 */ /* 0x000fe4000fffe03f */
[----:B------:R4:W-:Y:S01]  /*2ad0*/  LDGSTS.E.BYPASS.LTC128B.128 [R106+0x6000], [R108.64], P0 ;  /* 0x060000006c6a7fae */ /* 0x0009e20008101d52 */
[----:B------:R-:W-:Y:S01]  /*2ae0*/  LOP3.LUT P0, RZ, R111, R92, RZ, 0xc0, !PT ;  /* 0x0000005c6fff7212 */ /* 0x000fe2000780c0ff */
[----:B------:R-:W-:Y:S01]  /*2af0*/  @!UP1 UIADD3 UR12, UR7, -0x100, URZ ;  /* 0xffffff00070c9890 */ /* 0x000fe2000fffe03f */
[----:B------:R-:W-:Y:S02]  /*2b00*/  IADD3 R105, R105, 0x1, RZ ;  /* 0x0000000169697810 */ /* 0x000fe40007ffe0ff */
[----:B------:R-:W-:Y:S01]  /*2b10*/  HMMA.16816.F32 R32, R48, R40, R32 ;  /* 0x000000283020723c */ /* 0x000fe20000001820 */
[----:B------:R-:W-:Y:S01]  /*2b20*/  PLOP3.LUT P2, PT, P2, P0, PT, 0x2a, 0x0 ;  /* 0x000000000000781c */ /* 0x000fe20001740572 */
[----:B------:R-:W-:Y:S02]  /*2b30*/  LDSM.16.M88.4 R36, [R68+UR5] ;  /* 0x000000054424783b */ /* 0x000fe40008000200 */
[----:B------:R-:W-:Y:S01]  /*2b40*/  IADD3 R114, P0, R108, c[0x0][0x238], RZ ;  /* 0x00008e006c727a10 */ /* 0x000fe20007f1e0ff */
[----:B------:R-:W-:-:S03]  /*2b50*/  @!P6 IMAD.MOV.U32 R83, RZ, RZ, RZ ;  /* 0x000000ffff53e224 */ /* 0x000fc600078e00ff */
[C---:B-1----:R-:W-:Y:S01]  /*2b60*/  HMMA.16816.F32 R4, R52.reuse, R56, R4 ;  /* 0x000000383404723c */ /* 0x042fe20000001804 */
[----:B------:R-:W1:Y:S04]  /*2b70*/  LDSM.16.M88.4 R40, [R3+UR4] ;  /* 0x000000040328783b */ /* 0x000e680008000200 */
[----:B------:R-:W-:Y:S03]  /*2b80*/  IADD3.X R115, R109, c[0x0][0x23c], RZ, P0, !PT ;  /* 0x00008f006d737a10 */ /* 0x000fe600007fe4ff */
[C---:B------:R-:W-:Y:S01]  /*2b90*/  HMMA.16816.F32 R8, R52.reuse, R58, R8 ;  /* 0x0000003a3408723c */ /* 0x040fe20000001808 */
[----:B------:R-:W1:Y:S03]  /*2ba0*/  LDSM.16.M88.4 R44, [R3+UR4+0x1800] ;  /* 0x00180004032c783b */ /* 0x000e660008000200 */
[----:B----4-:R-:W-:Y:S04]  /*2bb0*/  IADD3 R108, P0, R114, c[0x0][0x238], RZ ;  /* 0x00008e00726c7a10 */ /* 0x010fe80007f1e0ff */
[C---:B------:R-:W-:Y:S01]  /*2bc0*/  HMMA.16816.F32 R12, R52.reuse, R60, R12 ;  /* 0x0000003c340c723c */ /* 0x040fe2000000180c */
[----:B--2---:R-:W2:Y:S03]  /*2bd0*/  LDSM.16.M88.4 R48, [R68+UR5+0x1800] ;  /* 0x001800054430783b */ /* 0x004ea60008000200 */
[----:B------:R-:W-:Y:S02]  /*2be0*/  IADD3.X R109, R115, c[0x0][0x23c], RZ, P0, !PT ;  /* 0x00008f00736d7a10 */ /* 0x000fe400007fe4ff */
[----:B------:R-:W-:Y:S01]  /*2bf0*/  LOP3.LUT P0, RZ, R110, R93, RZ, 0xc0, !PT ;  /* 0x0000005d6eff7212 */ /* 0x000fe2000780c0ff */
[----:B------:R-:W-:Y:S01]  /*2c00*/  IMAD.SHL.U32 R110, R103, 0x2, RZ ;  /* 0x00000002676e7824 */ /* 0x000fe200078e00ff */
[-C--:B------:R-:W-:Y:S01]  /*2c10*/  HMMA.16816.F32 R16, R52, R62.reuse, R16 ;  /* 0x0000003e3410723c */ /* 0x080fe20000001810 */
[----:B------:R-:W-:Y:S01]  /*2c20*/  @!PT LDS RZ, [RZ] ;  /* 0x00000000fffff984 */ /* 0x000fe20000000800 */
[----:B------:R-:W-:Y:S01]  /*2c30*/  @!PT LDS RZ, [RZ] ;  /* 0x00000000fffff984 */ /* 0x000fe20000000800 */
[----:B------:R-:W-:Y:S01]  /*2c40*/  @!PT LDS RZ, [RZ] ;  /* 0x00000000fffff984 */ /* 0x000fe20000000800 */
[----:B------:R4:W-:Y:S07]  /*2c50*/  LDGSTS.E.LTC128B.128 [R113+0xc00], [R76.64], !P2 ;  /* 0x00c000004c717fae */ /* 0x0009ee000d121d52 */
[C---:B---3--:R-:W-:Y:S01]  /*2c60*/  HMMA.16816.F32 R20, R64.reuse, R62, R20 ;  /* 0x0000003e4014723c */ /* 0x048fe20000001814 */
[----:B------:R3:W-:Y:S03]  /*2c70*/  LDGSTS.E.BYPASS.LTC128B.128 [R112+0x6c00], [R114.64], P1 ;  /* 0x06c0000072707fae */ /* 0x0007e60008901d52 */
[----:B------:R-:W-:Y:S04]  /*2c80*/  LOP3.LUT P1, RZ, R111, R94, RZ, 0xc0, !PT ;  /* 0x0000005e6fff7212 */ /* 0x000fe8000782c0ff */
[C---:B------:R-:W-:Y:S01]  /*2c90*/  HMMA.16816.F32 R24, R64.reuse, R60, R24 ;  /* 0x0000003c4018723c */ /* 0x040fe20000001818 */
[----:B------:R-:W-:Y:S01]  /*2ca0*/  LDSM.16.M88.4 R52, [R2+UR5] ;  /* 0x000000050234783b */ /* 0x000fe20008000200 */
[----:B------:R-:W-:Y:S02]  /*2cb0*/  PLOP3.LUT P1, PT, P0, P1, PT, 0x2a, 0x0 ;  /* 0x000000000000781c */ /* 0x000fe40000722572 */
[----:B------:R-:W-:Y:S04]  /*2cc0*/  LOP3.LUT P0, RZ, R110, 0x10, RZ, 0xc0, !PT ;  /* 0x000000106eff7812 */ /* 0x000fe8000780c0ff */
[C---:B------:R-:W-:Y:S01]  /*2cd0*/  HMMA.16816.F32 R28, R64.reuse, R58, R28 ;  /* 0x0000003a401c723c */ /* 0x040fe2000000181c */
[----:B------:R-:W-:Y:S07]  /*2ce0*/  LDSM.16.M88.4 R60, [R0+UR4+0x1800] ;  /* 0x00180004003c783b */ /* 0x000fee0008000200 */
[----:B------:R-:W-:Y:S01]  /*2cf0*/  HMMA.16816.F32 R32, R64, R56, R32 ;  /* 0x000000384020723c */ /* 0x000fe20000001820 */
[----:B----4-:R-:W4:Y:S01]  /*2d00*/  LDSM.16.M88.4 R56, [R0+UR4] ;  /* 0x000000040038783b */ /* 0x010f220008000200 */
[----:B------:R-:W-:Y:S02]  /*2d10*/  @UP0 UIADD3 UR4, UR4, 0x80, URZ ;  /* 0x0000008004040890 */ /* 0x000fe4000fffe03f */
[----:B------:R-:W-:-:S04]  /*2d20*/  @!UP0 UIADD3 UR4, UR8, -0x100, URZ ;  /* 0xffffff0008048890 */ /* 0x000fc8000fffe03f */
[C---:B-1----:R-:W-:Y:S01]  /*2d30*/  HMMA.16816.F32 R4, R36.reuse, R40, R4 ;  /* 0x000000282404723c */ /* 0x042fe20000001804 */
[----:B---3--:R-:W3:Y:S01]  /*2d40*/  LDSM.16.M88.4 R64, [R2+UR5+0x1800] ;  /* 0x001800050240783b */ /* 0x008ee20008000200 */
[----:B------:R-:W-:Y:S02]  /*2d50*/  @UP0 UIADD3 UR5, UR5, 0x80, URZ ;  /* 0x0000008005050890 */ /* 0x000fe4000fffe03f */
[----:B------:R-:W-:Y:S04]  /*2d60*/  @!UP0 UIADD3 UR5, UR9, -0x100, URZ ;  /* 0xffffff0009058890 */ /* 0x000fe8000fffe03f */
[C---:B------:R-:W-:Y:S01]  /*2d70*/  HMMA.16816.F32 R8, R36.reuse, R42, R8 ;  /* 0x0000002a2408723c */ /* 0x040fe20000001808 */
[----:B------:R-:W-:Y:S01]  /*2d80*/  @!PT LDS RZ, [RZ] ;  /* 0x00000000fffff984 */ /* 0x000fe20000000800 */
[----:B------:R-:W-:Y:S01]  /*2d90*/  @!PT LDS RZ, [RZ] ;  /* 0x00000000fffff984 */ /* 0x000fe20000000800 */
[----:B------:R-:W-:Y:S01]  /*2da0*/  @!PT LDS RZ, [RZ] ;  /* 0x00000000fffff984 */ /* 0x000fe20000000800 */
[----:B------:R1:W-:Y:S03]  /*2db0*/  LDGSTS.E.LTC128B.128 [R107+0xc00], [R74.64], !P1 ;  /* 0x00c000004a6b7fae */ /* 0x0003e6000c921d52 */
[----:B------:R-:W-:Y:S04]  /*2dc0*/  LEA R114, R97, UR5, 0x4 ;  /* 0x0000000561727c11 */ /* 0x000fe8000f8e20ff */
[C---:B------:R-:W-:Y:S01]  /*2dd0*/  HMMA.16816.F32 R12, R36.reuse, R44, R12 ;  /* 0x0000002c240c723c */ /* 0x040fe2000000180c */
[----:B------:R5:W-:Y:S02]  /*2de0*/  LDGSTS.E.BYPASS.LTC128B.128 [R106+0x6c00], [R108.64], P0 ;  /* 0x06c000006c6a7fae */ /* 0x000be40008101d52 */
[----:B------:R-:W-:Y:S04]  /*2df0*/  ISETP.NE.AND P0, PT, R105, c[0x0][0x22c], PT ;  /* 0x00008b0069007a0c */ /* 0x000fe80003f05270 */
[----:B------:R-:W-:Y:S01]  /*2e00*/  SEL R115, R99, c[0x0][0x240], !P0 ;  /* 0x0000900063737a07 */ /* 0x000fe20004000000 */
[-C--:B------:R-:W-:Y:S01]  /*2e10*/  HMMA.16816.F32 R16, R36, R46.reuse, R16 ;  /* 0x0000002e2410723c */ /* 0x080fe20000001810 */
[----:B------:R-:W0:Y:S03]  /*2e20*/  LDGDEPBAR ;  /* 0x00000000000079af */ /* 0x000e260000000000 */
[----:B------:R-:W-:Y:S02]  /*2e30*/  IADD3 R110, P1, R115, R108, RZ ;  /* 0x0000006c736e7210 */ /* 0x000fe40007f3e0ff */
[----:B------:R-:W-:Y:S02]  /*2e40*/  SEL R111, RZ, c[0x0][0x230], P0 ;  /* 0x00008c00ff6f7a07 */ /* 0x000fe40000000000 */
[C---:B--2---:R-:W-:Y:S01]  /*2e50*/  HMMA.16816.F32 R20, R48.reuse, R46, R20 ;  /* 0x0000002e3014723c */ /* 0x044fe20000001814 */
[----:B-1----:R-:W-:Y:S03]  /*2e60*/  IMAD.MOV.U32 R107, RZ, RZ, RZ ;  /* 0x000000ffff6b7224 */ /* 0x002fe600078e00ff */
[----:B------:R-:W-:Y:S01]  /*2e70*/  SEL R105, R105, RZ, P0 ;  /* 0x000000ff69697207 */ /* 0x000fe20000000000 */
[----:B------:R-:W-:Y:S03]  /*2e80*/  IMAD.IADD R104, R111, 0x1, R104 ;  /* 0x000000016f687824 */ /* 0x000fe600078e0268 */
[C---:B------:R-:W-:Y:S04]  /*2e90*/  HMMA.16816.F32 R24, R48.reuse, R44, R24 ;  /* 0x0000002c3018723c */ /* 0x040fe80000001818 */
[----:B-----5:R-:W-:Y:S02]  /*2ea0*/  @!P6 IADD3 R106, R86, 0x1, RZ ;  /* 0x00000001566ae810 */ /* 0x020fe40007ffe0ff */
[----:B------:R-:W-:Y:S02]  /*2eb0*/  SEL R108, R98, c[0x0][0x244], !P0 ;  /* 0x00009100626c7a07 */ /* 0x000fe40004000000 */
[C---:B------:R-:W-:Y:S01]  /*2ec0*/  HMMA.16816.F32 R28, R48.reuse, R42, R28 ;  /* 0x0000002a301c723c */ /* 0x040fe2000000181c */
[----:B------:R-:W-:Y:S04]  /*2ed0*/  DEPBAR.LE SB0, 0x1 ;  /* 0x000080400000791a */ /* 0x000fe80000000000 */
[----:B------:R-:W-:Y:S01]  /*2ee0*/  BAR.SYNC.DEFER_BLOCKING 0x0 ;  /* 0x0000000000007b1d */ /* 0x000fe20000010000 */
[----:B------:R-:W-:Y:S01]  /*2ef0*/  @!P6 ISETP.GE.AND P2, PT, R106, c[0x0][0x17c], PT ;  /* 0x00005f006a00ea0c */ /* 0x000fe20003f46270 */
[----:B------:R-:W-:Y:S01]  /*2f00*/  IMAD.X R111, R108, 0x1, R109, P1 ;  /* 0x000000016c6f7824 */ /* 0x000fe200008e066d */
[----:B------:R-:W-:Y:S05]  /*2f10*/  HMMA.16816.F32 R32, R48, R40, R32 ;  /* 0x000000283020723c */ /* 0x000fea0000001820 */
[----:B------:R-:W-:Y:S02]  /*2f20*/  @!P6 SEL R107, R101, 0x2, !P2 ;  /* 0x00000002656be807 */ /* 0x000fe40005000000 */
[----:B------:R-:W-:-:S01]  /*2f30*/  @!P6 SEL R86, R106, RZ, !P2 ;  /* 0x000000ff6a56e207 */ /* 0x000fc20005000000 */
[C---:B----4-:R-:W-:Y:S05]  /*2f40*/  HMMA.16816.F32 R4, R52.reuse, R56, R4 ;  /* 0x000000383404723c */ /* 0x050fea0000001804 */
[C---:B------:R-:W-:Y:S01]  /*2f50*/  IMAD R113, R107.reuse, R100, c[0x2][0x0] ;  /* 0x008000006b717624 */ /* 0x040fe200078e0264 */
[----:B------:R-:W-:Y:S02]  /*2f60*/  ISETP.NE.AND P5, PT, R107, 0x2, PT ;  /* 0x000000026b00780c */ /* 0x000fe40003fa5270 */
[C---:B------:R-:W-:Y:S04]  /*2f70*/  HMMA.16816.F32 R8, R52.reuse, R58, R8 ;  /* 0x0000003a3408723c */ /* 0x040fe80000001808 */
[----:B------:R-:W-:Y:S01]  /*2f80*/  IADD3 R107, R85, UR12, RZ ;  /* 0x0000000c556b7c10 */ /* 0x000fe2000fffe0ff */
[----:B------:R-:W1:Y:S01]  /*2f90*/  LDC.64 R112, c[0x0][R113+0x160] ;  /* 0x0000580071707b82 */ /* 0x000e620000000a00 */
[----:B------:R-:W-:Y:S02]  /*2fa0*/  IADD3 R106, R102, -0x1, RZ ;  /* 0xffffffff666a7810 */ /* 0x000fe40007ffe0ff */
[C---:B------:R-:W-:Y:S01]  /*2fb0*/  HMMA.16816.F32 R12, R52.reuse, R60, R12 ;  /* 0x0000003c340c723c */ /* 0x040fe2000000180c */
[----:B------:R2:W4:Y:S03]  /*2fc0*/  LDSM.16.M88.4 R36, [R114] ;  /* 0x000000007224783b */ /* 0x0005260000000200 */
[----:B------:R-:W-:Y:S02]  /*2fd0*/  @!P5 IADD3 R95, R95, c[0x0][0x1f8], RZ ;  /* 0x00007e005f5fda10 */ /* 0x000fe40007ffe0ff */
[C---:B------:R-:W-:Y:S02]  /*2fe0*/  SHF.L.U32 R108, R101.reuse, R86, RZ ;  /* 0x00000056656c7219 */ /* 0x040fe400000006ff */
[-C--:B------:R-:W-:Y:S01]  /*2ff0*/  HMMA.16816.F32 R16, R52, R62.reuse, R16 ;  /* 0x0000003e3410723c */ /* 0x080fe20000001810 */
[----:B------:R2:W4:Y:S03]  /*3000*/  LDSM.16.M88.4 R48, [R114+0x1800] ;  /* 0x001800007230783b */ /* 0x0005260000000200 */
[----:B------:R-:W-:Y:S04]  /*3010*/  SHF.L.U32 R109, R101, R83, RZ ;  /* 0x00000053656d7219 */ /* 0x000fe800000006ff */
[C---:B---3--:R-:W-:Y:S04]  /*3020*/  HMMA.16816.F32 R20, R64.reuse, R62, R20 ;  /* 0x0000003e4014723c */ /* 0x048fe80000001814 */
[C---:B-1----:R-:W-:Y:S02]  /*3030*/  IADD3 R78, P1, R112.reuse, R78, RZ ;  /* 0x0000004e704e7210 */ /* 0x042fe40007f3e0ff */
[C---:B------:R-:W-:Y:S02]  /*3040*/  IADD3 R72, P4, R112.reuse, R72, RZ ;  /* 0x0000004870487210 */ /* 0x040fe40007f9e0ff */
[C---:B------:R-:W-:Y:S04]  /*3050*/  HMMA.16816.F32 R24, R64.reuse, R60, R24 ;  /* 0x0000003c4018723c */ /* 0x040fe80000001818 */
[----:B------:R-:W-:Y:S01]  /*3060*/  IMAD.X R79, R113, 0x1, R79, P1 ;  /* 0x00000001714f7824 */ /* 0x000fe200008e064f */
[----:B------:R-:W-:Y:S01]  /*3070*/  ISETP.GE.U32.AND P1, PT, R95, c[0x0][0x16c], PT ;  /* 0x00005b005f007a0c */ /* 0x000fe20003f26070 */
[C---:B------:R-:W-:Y:S01]  /*3080*/  IMAD.X R73, R113.reuse, 0x1, R73, P4 ;  /* 0x0000000171497824 */ /* 0x040fe200020e0649 */
[----:B------:R-:W-:Y:S01]  /*3090*/  IADD3 R76, P2, R112, R76, RZ ;  /* 0x0000004c704c7210 */ /* 0x000fe20007f5e0ff */
[C---:B------:R-:W-:Y:S04]  /*30a0*/  HMMA.16816.F32 R28, R64.reuse, R58, R28 ;  /* 0x0000003a401c723c */ /* 0x040fe8000000181c */
[----:B------:R-:W-:Y:S01]  /*30b0*/  IMAD.X R77, R113, 0x1, R77, P2 ;  /* 0x00000001714d7824 */ /* 0x000fe200010e064d */
[----:B------:R-:W-:Y:S02]  /*30c0*/  ISETP.GE.U32.AND P2, PT, R104, R71, PT ;  /* 0x000000476800720c */ /* 0x000fe40003f46070 */
[----:B------:R-:W-:Y:S01]  /*30d0*/  IADD3 R74, P3, R112, R74, RZ ;  /* 0x0000004a704a7210 */ /* 0x000fe20007f7e0ff */
[----:B------:R-:W-:Y:S04]  /*30e0*/  HMMA.16816.F32 R32, R64, R56, R32 ;  /* 0x000000384020723c */ /* 0x000fe80000001820 */
[----:B------:R-:W-:Y:S01]  /*30f0*/  @P1 CS2R R88, SRZ ;  /* 0x0000000000581805 */ /* 0x000fe2000001ff00 */
[----:B------:R-:W-:Y:S01]  /*3100*/  @P1 IMAD.MOV.U32 R87, RZ, RZ, RZ ;  /* 0x000000ffff571224 */ /* 0x000fe200078e00ff */
[----:B------:R-:W-:Y:S01]  /*3110*/  @P1 CS2R R92, SRZ ;  /* 0x00000000005c1805 */ /* 0x000fe2000001ff00 */
[----:B------:R-:W-:Y:S01]  /*3120*/  @P1 IMAD.MOV.U32 R94, RZ, RZ, RZ ;  /* 0x000000ffff5e1224 */ /* 0x000fe200078e00ff */
[----:B------:R-:W-:Y:S01]  /*3130*/  @P1 CS2R R90, SRZ ;  /* 0x00000000005a1805 */ /* 0x000fe2000001ff00 */
[----:B------:R-:W-:Y:S02]  /*3140*/  SEL R103, R103, RZ, !P2 ;  /* 0x000000ff67677207 */ /* 0x000fe40005000000 */
[----:B------:R-:W-:Y:S01]  /*3150*/  LOP3.LUT P1, RZ, R108, R87, RZ, 0xc0, !PT ;  /* 0x000000576cff7212 */ /* 0x000fe2000782c0ff */
[----:B------:R-:W-:Y:S01]  /*3160*/  IMAD.X R75, R113, 0x1, R75, P3 ;  /* 0x00000001714b7824 */ /* 0x000fe200018e064b */
[----:B------:R-:W-:Y:S01]  /*3170*/  LOP3.LUT P0, RZ, R109, R88, RZ, 0xc0, !PT ;  /* 0x000000586dff7212 */ /* 0x000fe2000780c0ff */
[----:B------:R-:W-:Y:S01]  /*3180*/  IMAD.SHL.U32 R108, R103, 0x10, RZ ;  /* 0x00000010676c7824 */ /* 0x000fe200078e00ff */
[----:B------:R-:W-:Y:S02]  /*3190*/  LEA R112, R96, UR4, 0x4 ;  /* 0x0000000460707c11 */ /* 0x000fe4000f8e20ff */
[----:B------:R-:W-:Y:S02]  /*31a0*/  PLOP3.LUT P0, PT, P1, P0, PT, 0x2a, 0x0 ;  /* 0x000000000000781c */ /* 0x000fe40000f00572 */
[----:B------:R-:W-:Y:S01]  /*31b0*/  LOP3.LUT P2, RZ, R108, 0x10, RZ, 0xc0, !PT ;  /* 0x000000106cff7812 */ /* 0x000fe2000784c0ff */
[----:B------:R2:W4:Y:S01]  /*31c0*/  LDSM.16.M88.4 R40, [R112] ;  /* 0x000000007028783b */ /* 0x0005220000000200 */
[----:B------:R-:W-:Y:S02]  /*31d0*/  IADD3 R113, R85, UR11, RZ ;  /* 0x0000000b55717c10 */ /* 0x000fe4000fffe0ff */
[----:B------:R-:W-:Y:S04]  /*31e0*/  IADD3 R108, P1, R110, c[0x0][0x238], RZ ;  /* 0x00008e006e6c7a10 */ /* 0x000fe80007f3e0ff */
[----:B------:R2:W4:Y:S01]  /*31f0*/  LDSM.16.M88.4 R44, [R112+0x1800] ;  /* 0x00180000702c783b */ /* 0x0005220000000200 */
[----:B------:R-:W-:Y:S06]  /*3200*/  IADD3.X R109, R111, c[0x0][0x23c], RZ, P1, !PT ;  /* 0x00008f006f6d7a10 */ /* 0x000fec0000ffe4ff */
[----:B------:R-:W-:Y:S01]  /*3210*/  @!PT LDS RZ, [RZ] ;  /* 0x00000000fffff984 */ /* 0x000fe20000000800 */
[----:B------:R-:W-:Y:S01]  /*3220*/  @!PT LDS RZ, [RZ] ;  /* 0x00000000fffff984 */ /* 0x000fe20000000800 */
[----:B------:R-:W-:Y:S01]  /*3230*/  @!PT LDS RZ, [RZ] ;  /* 0x00000000fffff984 */ /* 0x000fe20000000800 */
[----:B------:R2:W-:Y:S01]  /*3240*/  LDGSTS.E.LTC128B.128 [R113], [R72.64], !P0 ;  /* 0x0000000048717fae */ /* 0x0005e2000c121d52 */
[----:B------:R-:W-:Y:S01]  /*3250*/  ISETP.GT.AND P0, PT, R102, -0x1, PT ;  /* 0xffffffff6600780c */ /* 0x000fe20003f04270 */
[----:B------:R-:W-:Y:S05]  /*3260*/  IMAD.MOV.U32 R102, RZ, RZ, R106 ;  /* 0x000000ffff667224 */ /* 0x000fea00078e006a */
[----:B------:R2:W-:Y:S07]  /*3270*/  LDGSTS.E.BYPASS.LTC128B.128 [R107+0x6000], [R110.64], P2 ;  /* 0x060000006e6b7fae */ /* 0x0005ee0009101d52 */
[----:B------:R-:W-:-:S05]  /*3280*/  @P0 BRA `(.L_x_130) ;  /* 0xfffff58000000947 */ /* 0x000fca000383ffff */
.L_x_129:
        /* <DEDUP_REMOVED lines=15> */
.L_x_131:
[----:B------:R-:W-:-:S04]  /*3380*/  ISETP.NE.U32.AND P0, PT, RZ, c[0x0][0x2f0], PT ;  /* 0x0000bc00ff007a0c */ /* 0x000fc80003f05070 */
[----:B------:R-:W-:-:S13]  /*3390*/  ISETP.NE.AND.EX P0, PT, RZ, c[0x0][0x2f4], PT, P0 ;  /* 0x0000bd00ff007a0c */ /* 0x000fda0003f05300 */
[----:B------:R-:W-:Y:S05]  /*33a0*/  @!P0 BRA `(.L_x_133) ;  /* 0x0000004000008947 */ /* 0x000fea0003800000 */
[----:B------:R-:W-:Y:S02]  /*33b0*/  MOV R2, c[0x0][0x2f0] ;  /* 0x0000bc0000027a02 */ /* 0x000fe40000000f00 */
[----:B------:R-:W-:-:S05]  /*33c0*/  MOV R3, c[0x0][0x2f4] ;  /* 0x0000bd0000037a02 */ /* 0x000fca0000000f00 */
[----:B------:R4:W5:Y:S01]  /*33d0*/  LDG.E R0, [R2.64] ;  /* 0x0000001202007981 */ /* 0x000962000c1e1900 */
[----:B------:R-:W-:Y:S05]  /*33e0*/  BRA `(.L_x_132) ;  /* 0x0000001000007947 */ /* 0x000fea0003800000 */
.L_x_133:
[----:B------:R-:W-:Y:S02]  /*33f0*/  MOV R0, c[0x0][0x2e8] ;  /* 0x0000ba0000007a02 */ /* 0x000fe40000000f00 */
.L_x_132:
[----:B------:R-:W-:-:S04]  /*3400*/  ISETP.NE.U32.AND P0, PT, RZ, c[0x0][0x308], PT ;  /* 0x0000c200ff007a0c */ /* 0x000fc80003f05070 */
[----:B------:R-:W-:-:S13]  /*3410*/  ISETP.NE.AND.EX P0, PT, RZ, c[0x0][0x30c], PT, P0 ;  /* 0x0000c300ff007a0c */ /* 0x000fda0003f05300 */
[----:B------:R-:W-:Y:S05]  /*3420*/  @!P0 BRA `(.L_x_134) ;  /* 0x0000008000008947 */ /* 0x000fea0003800000 */
[----:B----4-:R-:W-:Y:S02]  /*3430*/  IMAD.MOV.U32 R2, RZ, RZ, c[0x0][0x308] ;  /* 0x0000c200ff027624 */ /* 0x010fe400078e00ff */
[----:B------:R-:W-:-:S06]  /*3440*/  IMAD.MOV.U32 R3, RZ, RZ, c[0x0][0x30c] ;  /* 0x0000c300ff037624 */ /* 0x000fcc00078e00ff */
[----:B------:R-:W4:Y:S02]  /*3450*/  LDG.E.64 R2, [R2.64] ;  /* 0x0000001202027981 */ /* 0x000f24000c1e1b00 */
[----:B----4-:R-:W-:-:S04]  /*3460*/  ISETP.NE.U32.AND P0, PT, R2, RZ, PT ;  /* 0x000000ff0200720c */ /* 0x010fc80003f05070 */
[----:B------:R-:W-:-:S13]  /*3470*/  ISETP.NE.AND.EX P0, PT, R3, RZ, PT, P0 ;  /* 0x000000ff0300720c */ /* 0x000fda0003f05300 */
[----:B------:R-:W-:Y:S05]  /*3480*/  @!P0 BRA `(.L_x_134) ;  /* 0x0000002000008947 */ /* 0x000fea0003800000 */
[----:B-1----:R1:W5:Y:S01]  /*3490*/  LD.E R53, [R2.64] ;  /* 0x0000001202357980 */ /* 0x002362000c101900 */
[----:B------:R-:W-:Y:S05]  /*34a0*/  BRA `(.L_x_135) ;  /* 0x0000008000007947 */ /* 0x000fea0003800000 */
.L_x_134:
[----:B------:R-:W-:-:S04]  /*34b0*/  ISETP.NE.U32.AND P0, PT, RZ, c[0x0][0x2f8], PT ;  /* 0x0000be00ff007a0c */ /* 0x000fc80003f05070 */
[----:B------:R-:W-:-:S13]  /*34c0*/  ISETP.NE.AND.EX P0, PT, RZ, c[0x0][0x2fc], PT, P0 ;  /* 0x0000bf00ff007a0c */ /* 0x000fda0003f05300 */
[----:B------:R-:W-:Y:S05]  /*34d0*/  @!P0 BRA `(.L_x_136) ;  /* 0x0000004000008947 */ /* 0x000fea0003800000 */
[----:B----4-:R-:W-:Y:S02]  /*34e0*/  MOV R2, c[0x0][0x2f8] ;  /* 0x0000be0000027a02 */ /* 0x010fe40000000f00 */
[----:B------:R-:W-:-:S05]  /*34f0*/  MOV R3, c[0x0][0x2fc] ;  /* 0x0000bf0000037a02 */ /* 0x000fca0000000f00 */
[----:B-1----:R1:W5:Y:S01]  /*3500*/  LDG.E R53, [R2.64] ;  /* 0x0000001202357981 */ /* 0x002362000c1e1900 */
[----:B------:R-:W-:Y:S05]  /*3510*/  BRA `(.L_x_135) ;  /* 0x0000001000007947 */ /* 0x000fea0003800000 */
.L_x_136:
[----:B-1----:R-:W-:Y:S02]  /*3520*/  MOV R53, c[0x0][0x2ec] ;  /* 0x0000bb0000357a02 */ /* 0x002fe40000000f00 */
.L_x_135:
[----:B------:R-:W1:Y:S01]  /*3530*/  S2UR UR5, SR_CTAID.Y ;  /* 0x00000000000579c3 */ /* 0x000e620000002600 */
[----:B------:R-:W4:Y:S02]  /*3540*/  S2R R52, SR_CTAID.X ;  /* 0x0000000000347919 */ /* 0x000f240000002500 */
[----:B-1--4-:R-:W-:Y:S01]  /*3550*/  IMAD.MOV.U32 R2, RZ, RZ, c[0x0][0x1b0] ;  /* 0x00006c00ff027624 */ /* 0x012fe200078e00ff */
[----:B------:R-:W-:Y:S01]  /*3560*/  ULDC UR4, c[0x0][0x1c0] ;  /* 0x0000700000047ab9 */ /* 0x000fe20000000800 */
[----:B------:R-:W-:Y:S01]  /*3570*/  IMAD.MOV.U32 R37, RZ, RZ, -0x1 ;  /* 0xffffffffff257424 */ /* 0x000fe200078e00ff */
[----:B------:R-:W-:Y:S01]  /*3580*/  MOV R54, 0x4 ;  /* 0x0000000400367802 */ /* 0x000fe20000000f00 */
[----:B------:R-:W-:Y:S01]  /*3590*/  IMAD.MOV.U32 R3, RZ, RZ, c[0x0][0x318] ;  /* 0x0000c600ff037624 */ /* 0x000fe200078e00ff */
[----:B------:R-:W-:Y:S01]  /*35a0*/  ISETP.GE.AND P5, PT, R2, 0x2, PT ;  /* 0x000000020200780c */ /* 0x000fe20003fa6270 */
[----:B------:R-:W-:Y:S01]  /*35b0*/  IMAD.MOV.U32 R38, RZ, RZ, -0x1 ;  /* 0xffffffffff267424 */ /* 0x000fe200078e00ff */
[----:B------:R-:W-:-:S02]  /*35c0*/  SHF.L.U32 R37, R37, c[0x0][0x1c0], RZ ;  /* 0x0000700025257a19 */ /* 0x000fc400000006ff */
[C---:B------:R-:W-:Y:S02]  /*35d0*/  ISETP.NE.OR P0, PT, R3.reuse, 0x1, !P5 ;  /* 0x000000010300780c */ /* 0x040fe40006f05670 */
[----:B------:R-:W-:Y:S02]  /*35e0*/  ISETP.NE.AND P4, PT, R3, 0x1, PT ;  /* 0x000000010300780c */ /* 0x000fe40003f85270 */
[----:B------:R-:W-:Y:S01]  /*35f0*/  MOV R36, c[0x0][0x318] ;  /* 0x0000c60000247a02 */ /* 0x000fe20000000f00 */
[----:B------:R-:W-:Y:S01]  /*3600*/  USHF.L.U32 UR4, UR5, UR4, URZ ;  /* 0x0000000405047299 */ /* 0x000fe2000800063f */
[----:B------:R-:W-:Y:S02]  /*3610*/  LOP3.LUT R37, R52, R37, RZ, 0x30, !PT ;  /* 0x0000002534257212 */ /* 0x000fe400078e30ff */
[----:B------:R-:W-:-:S03]  /*3620*/  SHF.R.S32.HI R52, RZ, c[0x0][0x1c0], R52 ;  /* 0x00007000ff347a19 */ /* 0x000fc60000011434 */
[----:B------:R-:W-:-:S05]  /*3630*/  IADD3 R37, R37, UR4, RZ ;  /* 0x0000000425257c10 */ /* 0x000fca000fffe0ff */
[----:B------:R-:W-:-:S04]  /*3640*/  IMAD R55, R37, c[0x0][0x1a8], R52 ;  /* 0x00006a0025377a24 */ /* 0x000fc800078e0234 */
[----:B------:R-:W-:Y:S01]  /*3650*/  IMAD.WIDE R54, R55, R54, c[0x0][0x310] ;  /* 0x0000c40037367625 */ /* 0x000fe200078e0236 */
[----:B------:R-:W-:Y:S05]  /*3660*/  @P0 BRA `(.L_x_137) ;  /* 0x000000a000000947 */ /* 0x000fea0003800000 */
[----:B------:R-:W-:Y:S01]  /*3670*/  ISETP.GT.AND P0, PT, R80, RZ, PT ;  /* 0x000000ff5000720c */ /* 0x000fe20003f04270 */
[----:B------:R-:W-:Y:S01]  /*3680*/  BSSY B0, `(.L_x_138) ;  /* 0x0000005000007945 */ /* 0x000fe20003800000 */
[----:B------:R-:W-:-:S11]  /*3690*/  MOV R38, 0xffffffff ;  /* 0xffffffff00267802 */ /* 0x000fd60000000f00 */
[----:B------:R-:W-:Y:S05]  /*36a0*/  @P0 BRA `(.L_x_139) ;  /* 0x0000002000000947 */ /* 0x000fea0003800000 */
[----:B------:R-:W4:Y:S02]  /*36b0*/  LDG.E.STRONG.GPU R38, [R54.64] ;  /* 0x0000001236267981 */ /* 0x000f24000c1ef900 */
[----:B----4-:R-:W-:-:S05]  /*36c0*/  CCTL.IVALL ;  /* 0x00000000ff00798f */ /* 0x010fca0002000000 */
.L_x_139:
[----:B------:R-:W-:Y:S05]  /*36d0*/  BSYNC B0 ;  /* 0x0000000000007941 */ /* 0x000fea0003800000 */
.L_x_138:
[----:B------:R-:W-:Y:S01]  /*36e0*/  ISETP.NE.AND P0, PT, R81, RZ, PT ;  /* 0x000000ff5100720c */ /* 0x000fe20003f05270 */
[----:B------:R-:W-:-:S03]  /*36f0*/  IMAD.MOV.U32 R36, RZ, RZ, 0x1 ;  /* 0x00000001ff247424 */ /* 0x000fc600078e00ff */
[----:B-----5:R-:W-:Y:S02]  /*3700*/  FSEL R53, R53, 1, !P0 ;  /* 0x3f80000035357808 */ /* 0x020fe40004000000 */
.L_x_137:
[----:B------:R-:W-:Y:S01]  /*3710*/  SHF.R.S32.HI R3, RZ, 0x1f, R80 ;  /* 0x0000001fff037819 */ /* 0x000fe20000011450 */
[----:B------:R-:W-:Y:S01]  /*3720*/  ULEA UR15, UR16, UR15, 0x1 ;  /* 0x0000000f100f7291 */ /* 0x000fe2000f8e083f */
[C---:B---3--:R-:W-:Y:S01]  /*3730*/  LOP3.LUT R43, R80.reuse, 0x1f, RZ, 0xc0, !PT ;  /* 0x0000001f502b7812 */ /* 0x048fe200078ec0ff */
        /* <DEDUP_REMOVED lines=14> */
[----:B------:R-:W-:Y:S01]  /*3820*/  ISETP.GT.AND P3, PT, R2, 0x1, PT ;  /* 0x000000010200780c */ /* 0x000fe20003f64270 */
[----:B------:R-:W-:Y:S01]  /*3830*/  IMAD.SHL.U32 R46, R44, 0x40, RZ ;  /* 0x000000402c2e7824 */ /* 0x000fe200078e00ff */
[----:B------:R-:W-:Y:S02]  /*3840*/  SHF.R.S32.HI R42, RZ, 0x1f, R39 ;  /* 0x0000001fff2a7819 */ /* 0x000fe40000011427 */
[----:B------:R-:W-:Y:S02]  /*3850*/  LOP3.LUT R40, R40, 0xfffffffc, RZ, 0xc0, !PT ;  /* 0xfffffffc28287812 */ /* 0x000fe400078ec0ff */
[----:B------:R-:W-:Y:S02]  /*3860*/  LEA.HI R3, R42, R39, RZ, 0x4 ;  /* 0x000000272a037211 */ /* 0x000fe400078f20ff */
[----:B------:R-:W-:Y:S01]  /*3870*/  SHF.R.U32.HI R43, RZ, 0x2, R43 ;  /* 0x00000002ff2b7819 */ /* 0x000fe2000001162b */
[----:B------:R-:W-:Y:S01]  /*3880*/  IMAD.IADD R41, R41, 0x1, -R40 ;  /* 0x0000000129297824 */ /* 0x000fe200078e0a28 */
[----:B------:R-:W-:-:S02]  /*3890*/  LOP3.LUT R40, R3, 0x3ffffff0, RZ, 0xc0, !PT ;  /* 0x3ffffff003287812 */ /* 0x000fc400078ec0ff */
[----:B------:R-:W-:Y:S01]  /*38a0*/  LEA.HI.SX32 R3, R3, R46, 0x1c ;  /* 0x0000002e03037211 */ /* 0x000fe200078fe2ff */
[----:B------:R-:W-:Y:S01]  /*38b0*/  IMAD R2, R43, 0x24, R82 ;  /* 0x000000242b027824 */ /* 0x000fe200078e0252 */
[----:B------:R-:W-:Y:S01]  /*38c0*/  LEA.HI R42, R41, R41, RZ, 0x1 ;  /* 0x00000029292a7211 */ /* 0x000fe200078f08ff */
[----:B------:R-:W-:Y:S01]  /*38d0*/  IMAD.IADD R39, R39, 0x1, -R40 ;  /* 0x0000000127277824 */ /* 0x000fe200078e0a28 */
[----:B------:R-:W-:Y:S02]  /*38e0*/  ISETP.NE.U32.AND P6, PT, RZ, c[0x0][0x2e0], PT ;  /* 0x0000b800ff007a0c */ /* 0x000fe40003fc5070 */
[----:B------:R-:W-:Y:S01]  /*38f0*/  LOP3.LUT R40, R42, 0x3ffffffe, RZ, 0xc0, !PT ;  /* 0x3ffffffe2a287812 */ /* 0x000fe200078ec0ff */
[----:B------:R-:W-:Y:S01]  /*3900*/  IMAD.SHL.U32 R39, R39, 0x4, RZ ;  /* 0x0000000427277824 */ /* 0x000fe200078e00ff */
[----:B------:R-:W-:Y:S02]  /*3910*/  SHF.R.S32.HI R42, RZ, 0x1, R42 ;  /* 0x00000001ff2a7819 */ /* 0x000fe4000001142a */
[----:B------:R-:W-:Y:S01]  /*3920*/  IADD3 R2, R2, UR14, RZ ;  /* 0x0000000e02027c10 */ /* 0x000fe2000fffe0ff */
[----:B------:R-:W-:-:S02]  /*3930*/  IMAD.IADD R40, R41, 0x1, -R40 ;  /* 0x0000000129287824 */ /* 0x000fc400078e0a28 */
[----:B------:R-:W-:Y:S02]  /*3940*/  IMAD R41, R42, 0x20, R3 ;  /* 0x000000202a297824 */ /* 0x000fe400078e0203 */
[----:B------:R-:W-:Y:S02]  /*3950*/  IMAD R37, R37, 0x40, R39 ;  /* 0x0000004025257824 */ /* 0x000fe400078e0227 */
[----:B------:R-:W-:Y:S02]  /*3960*/  IMAD R41, R40, 0x4, R41 ;  /* 0x0000000428297824 */ /* 0x000fe400078e0229 */
[----:B------:R-:W-:Y:S01]  /*3970*/  IMAD R3, R44, -0x30, R3 ;  /* 0xffffffd02c037824 */ /* 0x000fe200078e0203 */
[C---:B------:R-:W-:Y:S01]  /*3980*/  ISETP.GE.AND P2, PT, R37.reuse, c[0x0][0x178], PT ;  /* 0x00005e0025007a0c */ /* 0x040fe20003f46270 */
[----:B------:R-:W-:Y:S02]  /*3990*/  IMAD R52, R52, 0x40, R41 ;  /* 0x0000004034347824 */ /* 0x000fe400078e0229 */
[----:B------:R-:W-:Y:S01]  /*39a0*/  IMAD.WIDE R44, R37, 0x4, RZ ;  /* 0x00000004252c7825 */ /* 0x000fe200078e02ff */
[----:B------:R-:W-:-:S02]  /*39b0*/  ISETP.NE.AND.EX P6, PT, RZ, c[0x0][0x2e4], !P2, P6 ;  /* 0x0000b900ff007a0c */ /* 0x000fc400057c5360 */
[----:B------:R-:W-:Y:S01]  /*39c0*/  SHF.R.S32.HI R61, RZ, 0x1f, R52 ;  /* 0x0000001fff3d7819 */ /* 0x000fe20000011434 */
[----:B------:R-:W-:Y:S01]  /*39d0*/  IMAD R3, R42, 0x8, R3 ;  /* 0x000000082a037824 */ /* 0x000fe200078e0203 */
[----:B------:R-:W-:Y:S01]  /*39e0*/  LOP3.LUT R46, R44, 0xfffffff0, RZ, 0xc0, !PT ;  /* 0xfffffff02c2e7812 */ /* 0x000fe200078ec0ff */
[----:B------:R-:W-:Y:S01]  /*39f0*/  IMAD.SHL.U32 R42, R39, 0x4, RZ ;  /* 0x00000004272a7824 */ /* 0x000fe200078e00ff */
[----:B------:R-:W-:Y:S01]  /*3a00*/  LOP3.LUT R47, R45, 0x3fffffff, RZ, 0xc0, !PT ;  /* 0x3fffffff2d2f7812 */ /* 0x000fe200078ec0ff */
[----:B------:R-:W-:Y:S02]  /*3a10*/  IMAD R3, R40, 0x4, R3 ;  /* 0x0000000428037824 */ /* 0x000fe400078e0203 */
[----:B------:R-:W-:Y:S01]  /*3a20*/  IMAD R59, R61, c[0x0][0x2a0], RZ ;  /* 0x0000a8003d3b7a24 */ /* 0x000fe200078e02ff */
[----:B------:R-:W-:Y:S01]  /*3a30*/  LOP3.LUT R42, R42, 0xfffffff0, RZ, 0xc0, !PT ;  /* 0xfffffff02a2a7812 */ /* 0x000fe200078ec0ff */
[----:B------:R-:W-:-:S04]  /*3a40*/  IMAD.WIDE.U32 R40, R52, c[0x0][0x258], R46 ;  /* 0x0000960034287a25 */ /* 0x000fc800078e002e */
[----:B------:R-:W-:Y:S01]  /*3a50*/  IMAD R61, R61, c[0x0][0x258], RZ ;  /* 0x000096003d3d7a24 */ /* 0x000fe200078e02ff */
[----:B------:R-:W-:Y:S01]  /*3a60*/  IADD3 R60, P0, R40, c[0x0][0x298], RZ ;  /* 0x0000a600283c7a10 */ /* 0x000fe20007f1e0ff */
[----:B------:R-:W-:-:S04]  /*3a70*/  IMAD.WIDE.U32 R44, R52, c[0x0][0x2a0], R46 ;  /* 0x0000a800342c7a25 */ /* 0x000fc800078e002e */
[----:B------:R-:W-:Y:S01]  /*3a80*/  IMAD R61, R52, c[0x0][0x25c], R61 ;  /* 0x00009700343d7a24 */ /* 0x000fe200078e023d */
[----:B------:R-:W-:Y:S01]  /*3a90*/  IADD3 R58, P1, R44, c[0x0][0x2e0], RZ ;  /* 0x0000b8002c3a7a10 */ /* 0x000fe20007f3e0ff */
[----:B------:R-:W-:Y:S02]  /*3aa0*/  IMAD R59, R52, c[0x0][0x2a4], R59 ;  /* 0x0000a900343b7a24 */ /* 0x000fe400078e023b */
[----:B------:R-:W-:Y:S01]  /*3ab0*/  IMAD R3, R3, 0x120, R42 ;  /* 0x0000012003037824 */ /* 0x000fe200078e022a */
[----:B------:R-:W-:Y:S01]  /*3ac0*/  IADD3.X R61, R41, c[0x0][0x29c], R61, P0, !PT ;  /* 0x0000a700293d7a10 */ /* 0x000fe200007fe43d */
[----:B------:R-:W-:Y:S01]  /*3ad0*/  IMAD.MOV.U32 R41, RZ, RZ, c[0x0][0x260] ;  /* 0x00009800ff297624 */ /* 0x000fe200078e00ff */
[----:B------:R-:W-:Y:S01]  /*3ae0*/  ISETP.EQ.AND P0, PT, R36, 0x1, PT ;  /* 0x000000012400780c */ /* 0x000fe20003f02270 */
[----:B------:R-:W-:Y:S01]  /*3af0*/  IMAD.MOV.U32 R40, RZ, RZ, c[0x0][0x264] ;  /* 0x00009900ff287624 */ /* 0x000fe200078e00ff */
[----:B------:R-:W-:Y:S01]  /*3b00*/  IADD3.X R59, R45, c[0x0][0x2e4], R59, P1, !PT ;  /* 0x0000b9002d3b7a10 */ /* 0x000fe20000ffe43b */
[----:B------:R-:W-:Y:S01]  /*3b10*/  IMAD.MOV.U32 R44, RZ, RZ, c[0x0][0x264] ;  /* 0x00009900ff2c7624 */ /* 0x000fe200078e00ff */
[----:B------:R-:W-:Y:S01]  /*3b20*/  ISETP.NE.U32.AND P1, PT, RZ, c[0x0][0x298], PT ;  /* 0x0000a600ff007a0c */ /* 0x000fe20003f25070 */
[----:B------:R-:W-:-:S02]  /*3b30*/  IMAD.MOV.U32 R39, RZ, RZ, c[0x0][0x278] ;  /* 0x00009e00ff277624 */ /* 0x000fc400078e00ff */
[----:B------:R-:W-:Y:S01]  /*3b40*/  IMAD.MOV.U32 R37, RZ, RZ, c[0x0][0x27c] ;  /* 0x00009f00ff257624 */ /* 0x000fe200078e00ff */
[----:B------:R-:W-:-:S04]  /*3b50*/  ISETP.NE.AND.EX P1, PT, RZ, c[0x0][0x29c], !P2, P1 ;  /* 0x0000a700ff007a0c */ /* 0x000fc80005725310 */
[----:B------:R-:W-:Y:S01]  /*3b60*/  SEL R42, RZ, 0x1, !P1 ;  /* 0x00000001ff2a7807 */ /* 0x000fe20004800000 */
[----:B------:R-:W-:Y:S05]  /*3b70*/  @P3 BRA P0, `(.L_x_140) ;  /* 0x000001e000003947 */ /* 0x000fea0000000000 */
[----:B------:R-:W-:-:S13]  /*3b80*/  ISETP.NE.AND P0, PT, R36, 0x2, PT ;  /* 0x000000022400780c */ /* 0x000fda0003f05270 */
[----:B------:R-:W-:Y:S05]  /*3b90*/  @P0 BRA `(.L_x_141) ;  /* 0x0000034000000947 */ /* 0x000fea0003800000 */
[----:B------:R-:W-:Y:S01]  /*3ba0*/  MOV R37, c[0x0][0x160] ;  /* 0x0000580000257a02 */ /* 0x000fe20000000f00 */
[----:B------:R-:W-:Y:S01]  /*3bb0*/  IMAD.WIDE.U32 R38, R81, c[0x0][0x160], RZ ;  /* 0x0000580051267a25 */ /* 0x000fe200078e00ff */
[----:B------:R-:W-:Y:S02]  /*3bc0*/  SHF.R.S32.HI R36, RZ, 0x1f, R81 ;  /* 0x0000001fff247819 */ /* 0x000fe40000011451 */
[----:B------:R-:W-:-:S03]  /*3bd0*/  SHF.R.S32.HI R37, RZ, 0x1f, R37 ;  /* 0x0000001fff257819 */ /* 0x000fc60000011425 */
        /* <DEDUP_REMOVED lines=9> */
[----:B------:R-:W-:-:S04]  /*3c70*/  MOV R36, c[0x0][0x174] ;  /* 0x00005d0000247a02 */ /* 0x000fc80000000f00 */
[----:B------:R-:W-:Y:S02]  /*3c80*/  IADD3 R37, R41, R37, RZ ;  /* 0x0000002529257210 */ /* 0x000fe40007ffe0ff */
[----:B------:R-:W-:Y:S02]  /*3c90*/  SHF.R.S32.HI R39, RZ, 0x1f, R36 ;  /* 0x0000001fff277819 */ /* 0x000fe40000011424 */
[----:B------:R-:W-:Y:S01]  /*3ca0*/  MOV R36, c[0x0][0x178] ;  /* 0x00005e0000247a02 */ /* 0x000fe20000000f00 */
[----:B------:R-:W-:-:S04]  /*3cb0*/  IMAD R37, R37, c[0x0][0x174], RZ ;  /* 0x00005d0025257a24 */ /* 0x000fc800078e02ff */
[----:B------:R-:W-:Y:S01]  /*3cc0*/  IMAD R37, R39, R40, R37 ;  /* 0x0000002827257224 */ /* 0x000fe200078e0225 */
[----:B------:R-:W-:Y:S01]  /*3cd0*/  SHF.R.S32.HI R39, RZ, 0x1f, R36 ;  /* 0x0000001fff277819 */ /* 0x000fe20000011424 */
[----:B------:R-:W-:-:S03]  /*3ce0*/  IMAD.WIDE.U32 R40, R46, c[0x0][0x178], RZ ;  /* 0x00005e002e287a25 */ /* 0x000fc600078e00ff */
[----:B------:R-:W-:Y:S02]  /*3cf0*/  IADD3 R37, R47, R37, RZ ;  /* 0x000000252f257210 */ /* 0x000fe40007ffe0ff */
[----:B------:R-:W-:-:S03]  /*3d00*/  LEA R58, P0, R40, R58, 0x2 ;  /* 0x0000003a283a7211 */ /* 0x000fc600078010ff */
[----:B------:R-:W-:-:S04]  /*3d10*/  IMAD R37, R37, c[0x0][0x178], RZ ;  /* 0x00005e0025257a24 */ /* 0x000fc800078e02ff */
[----:B------:R-:W-:-:S05]  /*3d20*/  IMAD R37, R39, R46, R37 ;  /* 0x0000002e27257224 */ /* 0x000fca00078e0225 */
[----:B------:R-:W-:-:S04]  /*3d30*/  IADD3 R37, R41, R37, RZ ;  /* 0x0000002529257210 */ /* 0x000fc80007ffe0ff */
[----:B------:R-:W-:Y:S01]  /*3d40*/  LEA.HI.X R59, R40, R59, R37, 0x2, P0 ;  /* 0x0000003b283b7211 */ /* 0x000fe200000f1425 */
[----:B------:R-:W-:Y:S05]  /*3d50*/  BRA `(.L_x_141) ;  /* 0x0000018000007947 */ /* 0x000fea0003800000 */
.L_x_140:
        /* <DEDUP_REMOVED lines=13> */
.L_x_144:
[----:B------:R-:W-:Y:S01]  /*3e30*/  YIELD ;  /* 0x0000000000007946 */ /* 0x000fe20003800000 */
[----:B------:R-:W-:Y:S05]  /*3e40*/  @P1 BRA `(.L_x_143) ;  /* 0x0000002000001947 */ /* 0x000fea0003800000 */
[----:B------:R-:W3:Y:S02]  /*3e50*/  LDG.E.STRONG.GPU R38, [R54.64] ;  /* 0x0000001236267981 */ /* 0x000ee4000c1ef900 */
[----:B---3--:R-:W-:-:S05]  /*3e60*/  CCTL.IVALL ;  /* 0x00000000ff00798f */ /* 0x008fca0002000000 */
.L_x_143:
[----:B------:R-:W-:Y:S01]  /*3e70*/  ISETP.NE.AND P0, PT, R38, R81, PT ;  /* 0x000000512600720c */ /* 0x000fe20003f05270 */
[----:B------:R-:W-:-:S12]  /*3e80*/  WARPSYNC 0xffffffff ;  /* 0xffffffff00007948 */ /* 0x000fd80003800000 */
[----:B------:R-:W-:Y:S06]  /*3e90*/  BAR.RED.AND.DEFER_BLOCKING 0x0, P0 ;  /* 0x0000000000007b1d */ /* 0x000fec0000014400 */
[----:B------:R-:W1:Y:S02]  /*3ea0*/  B2R.RESULT RZ, P0 ;  /* 0x0000000000ff731c */ /* 0x000e640000004000 */
[----:B-1----:R-:W-:Y:S05]  /*3eb0*/  @P0 BRA `(.L_x_144) ;  /* 0xffffff7000000947 */ /* 0x002fea000383ffff */
.L_x_142:
[----:B------:R-:W-:Y:S01]  /*3ec0*/  WARPSYNC 0xffffffff ;  /* 0xffffffff00007948 */ /* 0x000fe20003800000 */
[----:B------:R-:W-:Y:S06]  /*3ed0*/  BAR.SYNC.DEFER_BLOCKING 0x0 ;  /* 0x0000000000007b1d */ /* 0x000fec0000010000 */
.L_x_141:
[----:B-----5:R-:W-:Y:S01]  /*3ee0*/  FSETP.NEU.AND P0, PT, R53, RZ, PT ;  /* 0x000000ff3500720b */ /* 0x020fe20003f0d000 */
[----:B------:R-:W-:Y:S01]  /*3ef0*/  ULDC UR6, c[0x0][0x160] ;  /* 0x0000580000067ab9 */ /* 0x000fe20000000800 */
[----:B------:R-:W-:Y:S01]  /*3f00*/  BSSY B0, `(.L_x_145) ;  /* 0x0000115000007945 */ /* 0x000fe20003800000 */
[----:B------:R-:W-:-:S02]  /*3f10*/  ULDC.64 UR4, c[0x0][0x170] ;  /* 0x00005c0000047ab9 */ /* 0x000fc40000000a00 */
[----:B------:R-:W-:-:S04]  /*3f20*/  UIMAD UR4, UR4, UR6, URZ ;  /* 0x00000006040472a4 */ /* 0x000fc8000f8e023f */
[----:B------:R-:W-:-:S04]  /*3f30*/  UIMAD UR4, UR4, UR5, URZ ;  /* 0x00000005040472a4 */ /* 0x000fc8000f8e023f */
[----:B------:R-:W-:Y:S05]  /*3f40*/  @!P0 BRA `(.L_x_146) ;  /* 0x00000ab000008947 */ /* 0x000fea0003800000 */
[----:B------:R-:W-:Y:S01]  /*3f50*/  PRMT R42, R42, 0x9910, RZ ;  /* 0x000099102a2a7816 */ /* 0x000fe200000000ff */
[----:B------:R-:W-:Y:S01]  /*3f60*/  CS2R R40, SRZ ;  /* 0x0000000000287805 */ /* 0x000fe2000001ff00 */
[----:B------:R-:W-:Y:S02]  /*3f70*/  IADD3 R64, R52, 0x2, RZ ;  /* 0x0000000234407810 */ /* 0x000fe40007ffe0ff */
[----:B------:R-:W-:Y:S02]  /*3f80*/  ISETP.NE.AND P0, PT, R42, RZ, PT ;  /* 0x000000ff2a00720c */ /* 0x000fe40003f05270 */
[----:B------:R-:W-:Y:S02]  /*3f90*/  CS2R R42, SRZ ;  /* 0x00000000002a7805 */ /* 0x000fe4000001ff00 */
[----:B------:R-:W-:Y:S02]  /*3fa0*/  ISETP.LT.AND P1, PT, R52, UR4, P0 ;  /* 0x0000000434007c0c */ /* 0x000fe40008721270 */
[----:B------:R-:W-:Y:S01]  /*3fb0*/  ISETP.LT.AND P2, PT, R64, UR4, P0 ;  /* 0x0000000440007c0c */ /* 0x000fe20008741270 */
[----:B------:R-:W-:Y:S01]  /*3fc0*/  CS2R R36, SRZ ;  /* 0x0000000000247805 */ /* 0x000fe2000001ff00 */
[----:B------:R-:W-:-:S09]  /*3fd0*/  CS2R R38, SRZ ;  /* 0x0000000000267805 */ /* 0x000fd2000001ff00 */
[----:B------:R-:W3:Y:S01]  /*3fe0*/  @P1 LDG.E.LTC128B.128 R40, [R60.64] ;  /* 0x000000123c281981 */ /* 0x000ee2000c1e1d20 */
[----:B------:R-:W-:-:S04]  /*3ff0*/  IADD3 R62, P1, R63, R60, RZ ;  /* 0x0000003c3f3e7210 */ /* 0x000fc80007f3e0ff */
[----:B------:R-:W-:-:S05]  /*4000*/  IADD3.X R63, R44, R61, RZ, P1, !PT ;  /* 0x0000003d2c3f7210 */ /* 0x000fca0000ffe4ff */
[----:B------:R-:W4:Y:S04]  /*4010*/  @P2 LDG.E.LTC128B.128 R36, [R62.64] ;  /* 0x000000123e242981 */ /* 0x000f28000c1e1d20 */
[----:B------:R-:W-:Y:S01]  /*4020*/  BAR.SYNC.DEFER_BLOCKING 0x0 ;  /* 0x0000000000007b1d */ /* 0x000fe20000010000 */
[----:B------:R-:W-:Y:S02]  /*4030*/  ISETP.LT.AND P1, PT, R52, UR4, P6 ;  /* 0x0000000434007c0c */ /* 0x000fe4000b721270 */
[----:B------:R-:W-:-:S03]  /*4040*/  ISETP.LT.AND P3, PT, R64, UR4, P6 ;  /* 0x0000000440007c0c */ /* 0x000fc6000b761270 */
[----:B------:R1:W-:Y:S04]  /*4050*/  STS.64 [R2.X8], R4 ;  /* 0x0000000402007388 */ /* 0x0003e80000008a00 */
[----:B------:R-:W-:Y:S04]  /*4060*/  STS.64 [R2.X8+0x20], R8 ;  /* 0x0000200802007388 */ /* 0x000fe80000008a00 */
[----:B------:R-:W-:Y:S04]  /*4070*/  STS.64 [R2.X8+0x40], R12 ;  /* 0x0000400c02007388 */ /* 0x000fe80000008a00 */
[----:B------:R-:W-:Y:S04]  /*4080*/  STS.64 [R2.X8+0x60], R16 ;  /* 0x0000601002007388 */ /* 0x000fe80000008a00 */
[----:B------:R-:W-:Y:S06]  /*4090*/  BAR.SYNC.DEFER_BLOCKING 0x0 ;  /* 0x0000000000007b1d */ /* 0x000fec0000010000 */
[----:B------:R-:W5:Y:S04]  /*40a0*/  LDS.128 R44, [R3] ;  /* 0x00000000032c7984 */ /* 0x000f680000000c00 */
[----:B--2---:R-:W2:Y:S01]  /*40b0*/  LDS.128 R48, [R3+0x240] ;  /* 0x0002400003307984 */ /* 0x004ea20000000c00 */
[----:B---3--:R-:W-:-:S02]  /*40c0*/  FMUL R67, R40, R53 ;  /* 0x0000003528437220 */ /* 0x008fc40000400000 */
[-C--:B------:R-:W-:Y:S02]  /*40d0*/  FMUL R66, R41, R53.reuse ;  /* 0x0000003529427220 */ /* 0x080fe40000400000 */
[-C--:B------:R-:W-:Y:S02]  /*40e0*/  FMUL R65, R42, R53.reuse ;  /* 0x000000352a417220 */ /* 0x080fe40000400000 */
[----:B-1----:R-:W-:Y:S02]  /*40f0*/  FMUL R4, R43, R53 ;  /* 0x000000352b047220 */ /* 0x002fe40000400000 */
[-C--:B-----5:R-:W-:Y:S02]  /*4100*/  FFMA R44, R44, R0.reuse, R67 ;  /* 0x000000002c2c7223 */ /* 0x0a0fe40000000043 */
[-C--:B------:R-:W-:Y:S02]  /*4110*/  FFMA R45, R45, R0.reuse, R66 ;  /* 0x000000002d2d7223 */ /* 0x080fe40000000042 */
[----:B------:R-:W-:-:S02]  /*4120*/  FFMA R46, R46, R0, R65 ;  /* 0x000000002e2e7223 */ /* 0x000fc40000000041 */
[-C--:B------:R-:W-:Y:S01]  /*4130*/  FFMA R47, R47, R0.reuse, R4 ;  /* 0x000000002f2f7223 */ /* 0x080fe20000000004 */
[----:B------:R-:W-:Y:S01]  /*4140*/  IADD3 R4, R52, 0x8, RZ ;  /* 0x0000000834047810 */ /* 0x000fe20007ffe0ff */
[-C--:B----4-:R-:W-:Y:S02]  /*4150*/  FMUL R5, R36, R53.reuse ;  /* 0x0000003524057220 */ /* 0x090fe40000400000 */
[-C--:B------:R-:W-:Y:S01]  /*4160*/  FMUL R9, R37, R53.reuse ;  /* 0x0000003525097220 */ /* 0x080fe20000400000 */
[----:B------:R1:W-:Y:S01]  /*4170*/  @P1 STG.E.128 [R58.64], R44 ;  /* 0x0000002c3a001986 */ /* 0x0003e2000c101d12 */
[----:B------:R-:W-:Y:S01]  /*4180*/  IADD3 R8, P1, R58, c[0x0][0x2a8], RZ ;  /* 0x0000aa003a087a10 */ /* 0x000fe20007f3e0ff */
[-C--:B--2---:R-:W-:Y:S01]  /*4190*/  FFMA R48, R48, R0.reuse, R5 ;  /* 0x0000000030307223 */ /* 0x084fe20000000005 */
[----:B------:R-:W-:Y:S01]  /*41a0*/  ISETP.LT.AND P2, PT, R4, UR4, P0 ;  /* 0x0000000404007c0c */ /* 0x000fe20008741270 */
[-C--:B------:R-:W-:Y:S02]  /*41b0*/  FMUL R5, R38, R53.reuse ;  /* 0x0000003526057220 */ /* 0x080fe40000400000 */
[----:B------:R-:W-:Y:S01]  /*41c0*/  FFMA R49, R49, R0, R9 ;  /* 0x0000000031317223 */ /* 0x000fe20000000009 */
[----:B------:R-:W-:Y:S01]  /*41d0*/  IADD3.X R9, R59, c[0x0][0x2ac], RZ, P1, !PT ;  /* 0x0000ab003b097a10 */ /* 0x000fe20000ffe4ff */
[----:B------:R-:W-:Y:S01]  /*41e0*/  FMUL R12, R39, R53 ;  /* 0x00000035270c7220 */ /* 0x000fe20000400000 */
[----:B------:R-:W-:Y:S01]  /*41f0*/  IADD3 R60, P1, R57, R60, RZ ;  /* 0x0000003c393c7210 */ /* 0x000fe20007f3e0ff */
[-C--:B------:R-:W-:Y:S01]  /*4200*/  FFMA R50, R50, R0.reuse, R5 ;  /* 0x0000000032327223 */ /* 0x080fe20000000005 */
[----:B------:R-:W-:Y:S01]  /*4210*/  IADD3 R5, R52, 0xa, RZ ;  /* 0x0000000a34057810 */ /* 0x000fe20007ffe0ff */
[----:B------:R-:W-:Y:S01]  /*4220*/  FFMA R51, R51, R0, R12 ;  /* 0x0000000033337223 */ /* 0x000fe2000000000c */
[----:B------:R-:W-:-:S02]  /*4230*/  IADD3.X R61, R56, R61, RZ, P1, !PT ;  /* 0x0000003d383d7210 */ /* 0x000fc40000ffe4ff */
[----:B------:R-:W-:Y:S02]  /*4240*/  ISETP.LT.AND P1, PT, R5, UR4, P0 ;  /* 0x0000000405007c0c */ /* 0x000fe40008721270 */
[----:B------:R-:W-:Y:S04]  /*4250*/  @P3 STG.E.128 [R8.64], R48 ;  /* 0x0000003008003986 */ /* 0x000fe8000c101d12 */
[----:B------:R-:W2:Y:S01]  /*4260*/  @P2 LDG.E.LTC128B.128 R40, [R60.64] ;  /* 0x000000123c282981 */ /* 0x000ea2000c1e1d20 */
[----:B------:R-:W-:-:S04]  /*4270*/  IADD3 R16, P2, R57, R62, RZ ;  /* 0x0000003e39107210 */ /* 0x000fc80007f5e0ff */
[----:B------:R-:W-:-:S05]  /*4280*/  IADD3.X R17, R56, R63, RZ, P2, !PT ;  /* 0x0000003f38117210 */ /* 0x000fca00017fe4ff */
[----:B------:R-:W3:Y:S04]  /*4290*/  @P1 LDG.E.LTC128B.128 R36, [R16.64] ;  /* 0x0000001210241981 */ /* 0x000ee8000c1e1d20 */
[----:B------:R-:W-:Y:S01]  /*42a0*/  BAR.SYNC.DEFER_BLOCKING 0x0 ;  /* 0x0000000000007b1d */ /* 0x000fe20000010000 */
[----:B------:R-:W-:Y:S02]  /*42b0*/  ISETP.LT.AND P3, PT, R4, UR4, P6 ;  /* 0x0000000404007c0c */ /* 0x000fe4000b761270 */
[----:B------:R-:W-:Y:S02]  /*42c0*/  ISETP.LT.AND P2, PT, R5, UR4, P6 ;  /* 0x0000000405007c0c */ /* 0x000fe4000b741270 */
[----:B-1----:R-:W-:-:S04]  /*42d0*/  IADD3 R58, P1, R58, c[0x0][0x2c0], RZ ;  /* 0x0000b0003a3a7a10 */ /* 0x002fc80007f3e0ff */
[----:B------:R-:W-:Y:S02]  /*42e0*/  IADD3.X R59, R59, c[0x0][0x2c4], RZ, P1, !PT ;  /* 0x0000b1003b3b7a10 */ /* 0x000fe40000ffe4ff */
[----:B------:R-:W-:Y:S01]  /*42f0*/  IADD3 R12, P1, R8, c[0x0][0x2c0], RZ ;  /* 0x0000b000080c7a10 */ /* 0x000fe20007f3e0ff */
[----:B------:R-:W-:Y:S04]  /*4300*/  STS.64 [R2.X8], R6 ;  /* 0x0000000602007388 */ /* 0x000fe80000008a00 */
[----:B------:R-:W-:Y:S04]  /*4310*/  STS.64 [R2.X8+0x20], R10 ;  /* 0x0000200a02007388 */ /* 0x000fe80000008a00 */
[----:B------:R1:W-:Y:S04]  /*4320*/  STS.64 [R2.X8+0x40], R14 ;  /* 0x0000400e02007388 */ /* 0x0003e80000008a00 */
[----:B------:R-:W-:Y:S04]  /*4330*/  STS.64 [R2.X8+0x60], R18 ;  /* 0x0000601202007388 */ /* 0x000fe80000008a00 */
[----:B------:R-:W-:Y:S01]  /*4340*/  BAR.SYNC.DEFER_BLOCKING 0x0 ;  /* 0x0000000000007b1d */ /* 0x000fe20000010000 */
[----:B-1----:R-:W-:-:S02]  /*4350*/  IADD3 R14, R52, 0x10, RZ ;  /* 0x00000010340e7810 */ /* 0x002fc40007ffe0ff */
[----:B------:R-:W-:-:S03]  /*4360*/  IADD3 R15, R52, 0x12, RZ ;  /* 0x00000012340f7810 */ /* 0x000fc60007ffe0ff */
[----:B------:R-:W1:Y:S04]  /*4370*/  LDS.128 R48, [R3] ;  /* 0x0000000003307984 */ /* 0x000e680000000c00 */
[----:B------:R-:W4:Y:S01]  /*4380*/  LDS.128 R44, [R3+0x240] ;  /* 0x00024000032c7984 */ /* 0x000f220000000c00 */
[-C--:B--2---:R-:W-:Y:S02]  /*4390*/  FMUL R13, R40, R53.reuse ;  /* 0x00000035280d7220 */ /* 0x084fe40000400000 */
[-C--:B------:R-:W-:Y:S02]  /*43a0*/  FMUL R5, R41, R53.reuse ;  /* 0x0000003529057220 */ /* 0x080fe40000400000 */
[-C--:B------:R-:W-:Y:S02]  /*43b0*/  FMUL R11, R42, R53.reuse ;  /* 0x000000352a0b7220 */ /* 0x080fe40000400000 */
[----:B------:R-:W-:-:S02]  /*43c0*/  FMUL R7, R43, R53 ;  /* 0x000000352b077220 */ /* 0x000fc40000400000 */
[-C--:B-1----:R-:W-:Y:S01]  /*43d0*/  FFMA R4, R48, R0.reuse, R13 ;  /* 0x0000000030047223 */ /* 0x082fe2000000000d */
[----:B------:R-:W-:Y:S01]  /*43e0*/  IADD3.X R13, R9, c[0x0][0x2c4], RZ, P1, !PT ;  /* 0x0000b100090d7a10 */ /* 0x000fe20000ffe4ff */
[----:B------:R-:W-:Y:S01]  /*43f0*/  FFMA R5, R49, R0, R5 ;  /* 0x0000000031057223 */ /* 0x000fe20000000005 */
[----:B------:R-:W-:Y:S01]  /*4400*/  IADD3 R18, P1, R57, R60, RZ ;  /* 0x0000003c39127210 */ /* 0x000fe20007f3e0ff */
[-C--:B------:R-:W-:Y:S02]  /*4410*/  FFMA R6, R50, R0.reuse, R11 ;  /* 0x0000000032067223 */ /* 0x080fe4000000000b */
[----:B------:R-:W-:Y:S01]  /*4420*/  FFMA R7, R51, R0, R7 ;  /* 0x0000000033077223 */ /* 0x000fe20000000007 */
[----:B------:R-:W-:Y:S01]  /*4430*/  IADD3.X R19, R56, R61, RZ, P1, !PT ;  /* 0x0000003d38137210 */ /* 0x000fe20000ffe4ff */
[-C--:B---3--:R-:W-:Y:S02]  /*4440*/  FMUL R11, R36, R53.reuse ;  /* 0x00000035240b7220 */ /* 0x088fe40000400000 */
[-C--:B------:R-:W-:Y:S01]  /*4450*/  FMUL R10, R37, R53.reuse ;  /* 0x00000035250a7220 */ /* 0x080fe20000400000 */
[----:B------:R-:W-:Y:S01]  /*4460*/  @P3 STG.E.128 [R58.64], R4 ;  /* 0x000000043a003986 */ /* 0x000fe2000c101d12 */
[-C--:B------:R-:W-:Y:S01]  /*4470*/  FMUL R9, R38, R53.reuse ;  /* 0x0000003526097220 */ /* 0x080fe20000400000 */
[----:B------:R-:W-:Y:S01]  /*4480*/  ISETP.LT.AND P3, PT, R14, UR4, P0 ;  /* 0x000000040e007c0c */ /* 0x000fe20008761270 */
[----:B------:R-:W-:-:S02]  /*4490*/  FMUL R8, R39, R53 ;  /* 0x0000003527087220 */ /* 0x000fc40000400000 */
[-C--:B----4-:R-:W-:Y:S02]  /*44a0*/  FFMA R44, R44, R0.reuse, R11 ;  /* 0x000000002c2c7223 */ /* 0x090fe4000000000b */
[-C--:B------:R-:W-:Y:S02]  /*44b0*/  FFMA R45, R45, R0.reuse, R10 ;  /* 0x000000002d2d7223 */ /* 0x080fe4000000000a */
[-C--:B------:R-:W-:Y:S02]  /*44c0*/  FFMA R46, R46, R0.reuse, R9 ;  /* 0x000000002e2e7223 */ /* 0x080fe40000000009 */
[----:B------:R-:W-:-:S05]  /*44d0*/  FFMA R47, R47, R0, R8 ;  /* 0x000000002f2f7223 */ /* 0x000fca0000000008 */
[----:B------:R1:W-:Y:S01]  /*44e0*/  @P2 STG.E.128 [R12.64], R44 ;  /* 0x0000002c0c002986 */ /* 0x0003e2000c101d12 */
[----:B------:R-:W-:Y:S02]  /*44f0*/  ISETP.LT.AND P2, PT, R15, UR4, P0 ;  /* 0x000000040f007c0c */ /* 0x000fe40008741270 */
[----:B------:R-:W-:Y:S01]  /*4500*/  IADD3 R16, P1, R57, R16, RZ ;  /* 0x0000001039107210 */ /* 0x000fe20007f3e0ff */
[----:B------:R-:W2:Y:S03]  /*4510*/  @P3 LDG.E.LTC128B.128 R40, [R18.64] ;  /* 0x0000001212283981 */ /* 0x000ea6000c1e1d20 */
[----:B------:R-:W-:-:S07]  /*4520*/  IADD3.X R17, R56, R17, RZ, P1, !PT ;  /* 0x0000001138117210 */ /* 0x000fce0000ffe4ff */
[----:B------:R-:W3:Y:S04]  /*4530*/  @P2 LDG.E.LTC128B.128 R36, [R16.64] ;  /* 0x0000001210242981 */ /* 0x000ee8000c1e1d20 */
[----:B------:R-:W-:Y:S01]  /*4540*/  BAR.SYNC.DEFER_BLOCKING 0x0 ;  /* 0x0000000000007b1d */ /* 0x000fe20000010000 */
[----:B------:R-:W-:Y:S02]  /*4550*/  ISETP.LT.AND P2, PT, R14, UR4, P6 ;  /* 0x000000040e007c0c */ /* 0x000fe4000b741270 */
[----:B------:R-:W-:Y:S02]  /*4560*/  ISETP.LT.AND P3, PT, R15, UR4, P6 ;  /* 0x000000040f007c0c */ /* 0x000fe4000b761270 */
[----:B------:R-:W-:Y:S01]  /*4570*/  IADD3 R14, P1, R58, c[0x0][0x2c0], RZ ;  /* 0x0000b0003a0e7a10 */ /* 0x000fe20007f3e0ff */
[----:B------:R4:W-:Y:S04]  /*4580*/  STS.64 [R2.X8], R32 ;  /* 0x0000002002007388 */ /* 0x0009e80000008a00 */
[----:B------:R-:W-:Y:S04]  /*4590*/  STS.64 [R2.X8+0x20], R28 ;  /* 0x0000201c02007388 */ /* 0x000fe80000008a00 */
[----:B------:R-:W-:Y:S04]  /*45a0*/  STS.64 [R2.X8+0x40], R24 ;  /* 0x0000401802007388 */ /* 0x000fe80000008a00 */
[----:B------:R5:W-:Y:S04]  /*45b0*/  STS.64 [R2.X8+0x60], R20 ;  /* 0x0000601402007388 */ /* 0x000be80000008a00 */
[----:B------:R-:W-:Y:S06]  /*45c0*/  BAR.SYNC.DEFER_BLOCKING 0x0 ;  /* 0x0000000000007b1d */ /* 0x000fec0000010000 */
[----:B------:R-:W1:Y:S04]  /*45d0*/  LDS.128 R4, [R3] ;  /* 0x0000000003047984 */ /* 0x000e680000000c00 */
[----:B------:R-:W1:Y:S01]  /*45e0*/  LDS.128 R8, [R3+0x240] ;  /* 0x0002400003087984 */ /* 0x000e620000000c00 */
[----:B--2---:R-:W-:-:S02]  /*45f0*/  FMUL R15, R42, R53 ;  /* 0x000000352a0f7220 */ /* 0x004fc40000400000 */
[-C--:B-1----:R-:W-:Y:S02]  /*4600*/  FMUL R45, R40, R53.reuse ;  /* 0x00000035282d7220 */ /* 0x082fe40000400000 */
[-C--:B----4-:R-:W-:Y:S02]  /*4610*/  FMUL R32, R41, R53.reuse ;  /* 0x0000003529207220 */ /* 0x090fe40000400000 */
[----:B-----5:R-:W-:Y:S02]  /*4620*/  FMUL R20, R43, R53 ;  /* 0x000000352b147220 */ /* 0x020fe40000400000 */
[-C--:B------:R-:W-:Y:S01]  /*4630*/  FFMA R6, R6, R0.reuse, R15 ;  /* 0x0000000006067223 */ /* 0x080fe2000000000f */
[----:B------:R-:W-:Y:S01]  /*4640*/  IADD3.X R15, R59, c[0x0][0x2c4], RZ, P1, !PT ;  /* 0x0000b1003b0f7a10 */ /* 0x000fe20000ffe4ff */
[-C--:B------:R-:W-:Y:S01]  /*4650*/  FFMA R4, R4, R0.reuse, R45 ;  /* 0x0000000004047223 */ /* 0x080fe2000000002d */
[----:B------:R-:W-:Y:S01]  /*4660*/  IADD3 R12, P1, R12, c[0x0][0x2c0], RZ ;  /* 0x0000b0000c0c7a10 */ /* 0x000fe20007f3e0ff */
[----:B------:R-:W-:-:S02]  /*4670*/  FFMA R5, R5, R0, R32 ;  /* 0x0000000005057223 */ /* 0x000fc40000000020 */
[-C--:B------:R-:W-:Y:S01]  /*4680*/  FFMA R7, R7, R0.reuse, R20 ;  /* 0x0000000007077223 */ /* 0x080fe20000000014 */
[----:B------:R-:W-:Y:S01]  /*4690*/  IADD3 R20, R52, 0x18, RZ ;  /* 0x0000001834147810 */ /* 0x000fe20007ffe0ff */
[-C--:B---3--:R-:W-:Y:S01]  /*46a0*/  FMUL R21, R36, R53.reuse ;  /* 0x0000003524157220 */ /* 0x088fe20000400000 */
[----:B------:R-:W-:Y:S01]  /*46b0*/  IADD3.X R13, R13, c[0x0][0x2c4], RZ, P1, !PT ;  /* 0x0000b1000d0d7a10 */ /* 0x000fe20000ffe4ff */
[-C--:B------:R-:W-:Y:S01]  /*46c0*/  FMUL R24, R37, R53.reuse ;  /* 0x0000003525187220 */ /* 0x080fe20000400000 */
[----:B------:R1:W-:Y:S01]  /*46d0*/  @P2 STG.E.128 [R14.64], R4 ;  /* 0x000000040e002986 */ /* 0x0003e2000c101d12 */
[----:B------:R-:W-:Y:S01]  /*46e0*/  ISETP.LT.AND P2, PT, R20, UR4, P0 ;  /* 0x0000000414007c0c */ /* 0x000fe20008741270 */
[----:B------:R-:W-:Y:S01]  /*46f0*/  FFMA R8, R8, R0, R21 ;  /* 0x0000000008087223 */ /* 0x000fe20000000015 */
[----:B------:R-:W-:Y:S01]  /*4700*/  IADD3 R28, P1, R57, R18, RZ ;  /* 0x00000012391c7210 */ /* 0x000fe20007f3e0ff */
[-C--:B------:R-:W-:Y:S02]  /*4710*/  FMUL R21, R38, R53.reuse ;  /* 0x0000003526157220 */ /* 0x080fe40000400000 */
[----:B------:R-:W-:Y:S01]  /*4720*/  FMUL R18, R39, R53 ;  /* 0x0000003527127220 */ /* 0x000fe20000400000 */
[----:B------:R-:W-:Y:S01]  /*4730*/  IADD3.X R29, R56, R19, RZ, P1, !PT ;  /* 0x00000013381d7210 */ /* 0x000fe20000ffe4ff */
[----:B------:R-:W-:-:S02]  /*4740*/  FFMA R9, R9, R0, R24 ;  /* 0x0000000009097223 */ /* 0x000fc40000000018 */
[-C--:B------:R-:W-:Y:S02]  /*4750*/  FFMA R10, R10, R0.reuse, R21 ;  /* 0x000000000a0a7223 */ /* 0x080fe40000000015 */
[----:B------:R-:W-:-:S05]  /*4760*/  FFMA R11, R11, R0, R18 ;  /* 0x000000000b0b7223 */ /* 0x000fca0000000012 */
[----:B------:R-:W-:Y:S04]  /*4770*/  @P3 STG.E.128 [R12.64], R8 ;  /* 0x000000080c003986 */ /* 0x000fe8000c101d12 */
[----:B------:R-:W2:Y:S01]  /*4780*/  @P2 LDG.E.LTC128B.128 R40, [R28.64] ;  /* 0x000000121c282981 */ /* 0x000ea2000c1e1d20 */
[----:B------:R-:W-:-:S04]  /*4790*/  IADD3 R52, R52, 0x1a, RZ ;  /* 0x0000001a34347810 */ /* 0x000fc80007ffe0ff */
[----:B------:R-:W-:Y:S02]  /*47a0*/  ISETP.LT.AND P1, PT, R52, UR4, P0 ;  /* 0x0000000434007c0c */ /* 0x000fe40008721270 */
[----:B------:R-:W-:-:S04]  /*47b0*/  IADD3 R16, P0, R57, R16, RZ ;  /* 0x0000001039107210 */ /* 0x000fc80007f1e0ff */
[----:B------:R-:W-:-:S07]  /*47c0*/  IADD3.X R17, R56, R17, RZ, P0, !PT ;  /* 0x0000001138117210 */ /* 0x000fce00007fe4ff */
[----:B------:R3:W4:Y:S01]  /*47d0*/  @P1 LDG.E.LTC128B.128 R36, [R16.64] ;  /* 0x0000001210241981 */ /* 0x000722000c1e1d20 */
[----:B------:R-:W-:Y:S02]  /*47e0*/  ISETP.LT.AND P1, PT, R20, UR4, P6 ;  /* 0x0000000414007c0c */ /* 0x000fe4000b721270 */
[----:B-1----:R-:W-:Y:S01]  /*47f0*/  IADD3 R14, P0, R14, c[0x0][0x2c0], RZ ;  /* 0x0000b0000e0e7a10 */ /* 0x002fe20007f1e0ff */
[----:B------:R-:W-:Y:S01]  /*4800*/  BAR.SYNC.DEFER_BLOCKING 0x0 ;  /* 0x0000000000007b1d */ /* 0x000fe20000010000 */
[----:B------:R-:W-:Y:S02]  /*4810*/  ISETP.LT.AND P6, PT, R52, UR4, P6 ;  /* 0x0000000434007c0c */ /* 0x000fe4000b7c1270 */
[----:B------:R-:W-:-:S03]  /*4820*/  IADD3.X R15, R15, c[0x0][0x2c4], RZ, P0, !PT ;  /* 0x0000b1000f0f7a10 */ /* 0x000fc600007fe4ff */
[----:B------:R-:W-:Y:S04]  /*4830*/  STS.64 [R2.X8], R34 ;  /* 0x0000002202007388 */ /* 0x000fe80000008a00 */
[----:B------:R-:W-:Y:S04]  /*4840*/  STS.64 [R2.X8+0x20], R30 ;  /* 0x0000201e02007388 */ /* 0x000fe80000008a00 */
[----:B------:R-:W-:Y:S04]  /*4850*/  STS.64 [R2.X8+0x40], R26 ;  /* 0x0000401a02007388 */ /* 0x000fe80000008a00 */
[----:B------:R1:W-:Y:S04]  /*4860*/  STS.64 [R2.X8+0x60], R22 ;  /* 0x0000601602007388 */ /* 0x0003e80000008a00 */
[----:B------:R-:W-:Y:S01]  /*4870*/  BAR.SYNC.DEFER_BLOCKING 0x0 ;  /* 0x0000000000007b1d */ /* 0x000fe20000010000 */
[----:B-1----:R-:W-:-:S05]  /*4880*/  IADD3 R2, P0, R12, c[0x0][0x2c0], RZ ;  /* 0x0000b0000c027a10 */ /* 0x002fca0007f1e0ff */
[----:B------:R-:W1:Y:S04]  /*4890*/  LDS.128 R4, [R3] ;  /* 0x0000000003047984 */ /* 0x000e680000000c00 */
[----:B------:R4:W5:Y:S01]  /*48a0*/  LDS.128 R8, [R3+0x240] ;  /* 0x0002400003087984 */ /* 0x0009620000000c00 */
[-C--:B--2---:R-:W-:Y:S02]  /*48b0*/  FMUL R19, R40, R53.reuse ;  /* 0x0000003528137220 */ /* 0x084fe40000400000 */
[-C--:B------:R-:W-:Y:S02]  /*48c0*/  FMUL R41, R41, R53.reuse ;  /* 0x0000003529297220 */ /* 0x080fe40000400000 */
[-C--:B---3--:R-:W-:Y:S02]  /*48d0*/  FMUL R17, R42, R53.reuse ;  /* 0x000000352a117220 */ /* 0x088fe40000400000 */
[----:B------:R-:W-:-:S02]  /*48e0*/  FMUL R43, R43, R53 ;  /* 0x000000352b2b7220 */ /* 0x000fc40000400000 */
[-C--:B-1----:R-:W-:Y:S02]  /*48f0*/  FFMA R4, R4, R0.reuse, R19 ;  /* 0x0000000004047223 */ /* 0x082fe40000000013 */
[-C--:B------:R-:W-:Y:S02]  /*4900*/  FFMA R5, R5, R0.reuse, R41 ;  /* 0x0000000005057223 */ /* 0x080fe40000000029 */
[-C--:B------:R-:W-:Y:S02]  /*4910*/  FFMA R6, R6, R0.reuse, R17 ;  /* 0x0000000006067223 */ /* 0x080fe40000000011 */
[----:B------:R-:W-:Y:S02]  /*4920*/  FFMA R7, R7, R0, R43 ;  /* 0x0000000007077223 */ /* 0x000fe4000000002b */
[----:B----4-:R-:W-:-:S03]  /*4930*/  FMUL R3, R38, R53 ;  /* 0x0000003526037220 */ /* 0x010fc60000400000 */
[----:B------:R1:W-:Y:S01]  /*4940*/  @P1 STG.E.128 [R14.64], R4 ;  /* 0x000000040e001986 */ /* 0x0003e2000c101d12 */
[-C--:B------:R-:W-:Y:S02]  /*4950*/  FMUL R17, R36, R53.reuse ;  /* 0x0000003524117220 */ /* 0x080fe40000400000 */
[-C--:B------:R-:W-:Y:S02]  /*4960*/  FMUL R37, R37, R53.reuse ;  /* 0x0000003525257220 */ /* 0x080fe40000400000 */
[----:B------:R-:W-:Y:S02]  /*4970*/  FMUL R39, R39, R53 ;  /* 0x0000003527277220 */ /* 0x000fe40000400000 */
[-C--:B-----5:R-:W-:Y:S01]  /*4980*/  FFMA R10, R10, R0.reuse, R3 ;  /* 0x000000000a0a7223 */ /* 0x0a0fe20000000003 */
[----:B------:R-:W-:Y:S01]  /*4990*/  IADD3.X R3, R13, c[0x0][0x2c4], RZ, P0, !PT ;  /* 0x0000b1000d037a10 */ /* 0x000fe200007fe4ff */
[-C--:B------:R-:W-:Y:S02]  /*49a0*/  FFMA R8, R8, R0.reuse, R17 ;  /* 0x0000000008087223 */ /* 0x080fe40000000011 */
[----:B------:R-:W-:-:S02]  /*49b0*/  FFMA R9, R9, R0, R37 ;  /* 0x0000000009097223 */ /* 0x000fc40000000025 */
[----:B------:R-:W-:Y:S01]  /*49c0*/  FFMA R11, R11, R0, R39 ;  /* 0x000000000b0b7223 */ /* 0x000fe20000000027 */
[----:B------:R-:W-:Y:S05]  /*49d0*/  @!P6 BRA `(.L_x_147) ;  /* 0x000006700000e947 */ /* 0x000fea0003800000 */
[----:B------:R2:W-:Y:S01]  /*49e0*/  STG.E.128 [R2.64], R8 ;  /* 0x0000000802007986 */ /* 0x0005e2000c101d12 */
[----:B------:R-:W-:Y:S05]  /*49f0*/  BRA `(.L_x_147) ;  /* 0x0000065000007947 */ /* 0x000fea0003800000 */
.L_x_146:
[----:B------:R-:W-:Y:S01]  /*4a00*/  BAR.SYNC.DEFER_BLOCKING 0x0 ;  /* 0x0000000000007b1d */ /* 0x000fe20000010000 */
[C---:B------:R-:W-:Y:S02]  /*4a10*/  IADD3 R44, R52.reuse, 0x2, RZ ;  /* 0x00000002342c7810 */ /* 0x040fe40007ffe0ff */
[----:B------:R-:W-:Y:S02]  /*4a20*/  ISETP.LT.AND P2, PT, R52, UR4, P6 ;  /* 0x0000000434007c0c */ /* 0x000fe4000b741270 */
[----:B------:R-:W-:Y:S02]  /*4a30*/  ISETP.LT.AND P1, PT, R44, UR4, P6 ;  /* 0x000000042c007c0c */ /* 0x000fe4000b721270 */
[----:B------:R-:W-:-:S04]  /*4a40*/  IADD3 R56, P0, R58, c[0x0][0x2a8], RZ ;  /* 0x0000aa003a387a10 */ /* 0x000fc80007f1e0ff */
[----:B------:R-:W-:Y:S01]  /*4a50*/  IADD3.X R57, R59, c[0x0][0x2ac], RZ, P0, !PT ;  /* 0x0000ab003b397a10 */ /* 0x000fe200007fe4ff */
[----:B------:R1:W-:Y:S04]  /*4a60*/  STS.64 [R2.X8], R4 ;  /* 0x0000000402007388 */ /* 0x0003e80000008a00 */
[----:B------:R-:W-:Y:S04]  /*4a70*/  STS.64 [R2.X8+0x20], R8 ;  /* 0x0000200802007388 */ /* 0x000fe80000008a00 */
[----:B------:R-:W-:Y:S04]  /*4a80*/  STS.64 [R2.X8+0x40], R12 ;  /* 0x0000400c02007388 */ /* 0x000fe80000008a00 */
[----:B------:R-:W-:Y:S04]  /*4a90*/  STS.64 [R2.X8+0x60], R16 ;  /* 0x0000601002007388 */ /* 0x000fe80000008a00 */
[----:B------:R-:W-:Y:S01]  /*4aa0*/  BAR.SYNC.DEFER_BLOCKING 0x0 ;  /* 0x0000000000007b1d */ /* 0x000fe20000010000 */
[----:B-1----:R-:W-:-:S02]  /*4ab0*/  IADD3 R5, R52, 0x8, RZ ;  /* 0x0000000834057810 */ /* 0x002fc40007ffe0ff */
[----:B------:R-:W-:-:S04]  /*4ac0*/  IADD3 R4, R52, 0xa, RZ ;  /* 0x0000000a34047810 */ /* 0x000fc80007ffe0ff */
[----:B------:R-:W-:Y:S01]  /*4ad0*/  ISETP.LT.AND P0, PT, R4, UR4, P6 ;  /* 0x0000000404007c0c */ /* 0x000fe2000b701270 */
[----:B------:R-:W1:Y:S04]  /*4ae0*/  LDS.128 R40, [R3] ;  /* 0x0000000003287984 */ /* 0x000e680000000c00 */
[----:B------:R-:W3:Y:S01]  /*4af0*/  LDS.128 R36, [R3+0x240] ;  /* 0x0002400003247984 */ /* 0x000ee20000000c00 */
[-C--:B-1----:R-:W-:Y:S02]  /*4b00*/  FMUL R40, R40, R0.reuse ;  /* 0x0000000028287220 */ /* 0x082fe40000400000 */
[-C--:B------:R-:W-:Y:S02]  /*4b10*/  FMUL R41, R41, R0.reuse ;  /* 0x0000000029297220 */ /* 0x080fe40000400000 */
[----:B------:R-:W-:-:S02]  /*4b20*/  FMUL R42, R42, R0 ;  /* 0x000000002a2a7220 */ /* 0x000fc40000400000 */
[-C--:B------:R-:W-:Y:S02]  /*4b30*/  FMUL R43, R43, R0.reuse ;  /* 0x000000002b2b7220 */ /* 0x080fe40000400000 */
[-C--:B---3--:R-:W-:Y:S02]  /*4b40*/  FMUL R36, R36, R0.reuse ;  /* 0x0000000024247220 */ /* 0x088fe40000400000 */
[-C--:B------:R-:W-:Y:S01]  /*4b50*/  FMUL R37, R37, R0.reuse ;  /* 0x0000000025257220 */ /* 0x080fe20000400000 */
[----:B------:R1:W-:Y:S01]  /*4b60*/  @P2 STG.E.128 [R58.64], R40 ;  /* 0x000000283a002986 */ /* 0x0003e2000c101d12 */
[-C--:B------:R-:W-:Y:S01]  /*4b70*/  FMUL R38, R38, R0.reuse ;  /* 0x0000000026267220 */ /* 0x080fe20000400000 */
[----:B------:R-:W-:Y:S01]  /*4b80*/  ISETP.LT.AND P2, PT, R5, UR4, P6 ;  /* 0x0000000405007c0c */ /* 0x000fe2000b741270 */
[----:B------:R-:W-:-:S05]  /*4b90*/  FMUL R39, R39, R0 ;  /* 0x0000000027277220 */ /* 0x000fca0000400000 */
[----:B------:R3:W-:Y:S04]  /*4ba0*/  @P1 STG.E.128 [R56.64], R36 ;  /* 0x0000002438001986 */ /* 0x0007e8000c101d12 */
[----:B------:R-:W-:Y:S01]  /*4bb0*/  BAR.SYNC.DEFER_BLOCKING 0x0 ;  /* 0x0000000000007b1d */ /* 0x000fe20000010000 */
[----:B-1----:R-:W-:-:S05]  /*4bc0*/  IADD3 R58, P1, R58, c[0x0][0x2c0], RZ ;  /* 0x0000b0003a3a7a10 */ /* 0x002fca0007f3e0ff */
[----:B------:R-:W-:Y:S01]  /*4bd0*/  STS.64 [R2.X8], R6 ;  /* 0x0000000602007388 */ /* 0x000fe20000008a00 */
[----:B------:R-:W-:-:S03]  /*4be0*/  IADD3.X R59, R59, c[0x0][0x2c4], RZ, P1, !PT ;  /* 0x0000b1003b3b7a10 */ /* 0x000fc60000ffe4ff */
[----:B------:R-:W-:Y:S01]  /*4bf0*/  STS.64 [R2.X8+0x20], R10 ;  /* 0x0000200a02007388 */ /* 0x000fe20000008a00 */
[----:B---3--:R-:W-:Y:S02]  /*4c00*/  IADD3 R36, P3, R56, c[0x0][0x2c0], RZ ;  /* 0x0000b00038247a10 */ /* 0x008fe40007f7e0ff */
[----:B------:R-:W-:Y:S01]  /*4c10*/  IADD3 R39, R52, 0x10, RZ ;  /* 0x0000001034277810 */ /* 0x000fe20007ffe0ff */
[----:B------:R-:W-:Y:S01]  /*4c20*/  STS.64 [R2.X8+0x40], R14 ;  /* 0x0000400e02007388 */ /* 0x000fe20000008a00 */
[----:B------:R-:W-:Y:S02]  /*4c30*/  IADD3.X R37, R57, c[0x0][0x2c4], RZ, P3, !PT ;  /* 0x0000b10039257a10 */ /* 0x000fe40001ffe4ff */
[----:B------:R-:W-:Y:S01]  /*4c40*/  ISETP.LT.AND P1, PT, R39, UR4, P6 ;  /* 0x0000000427007c0c */ /* 0x000fe2000b721270 */
[----:B------:R-:W-:Y:S04]  /*4c50*/  STS.64 [R2.X8+0x60], R18 ;  /* 0x0000601202007388 */ /* 0x000fe80000008a00 */
[----:B------:R-:W-:Y:S01]  /*4c60*/  BAR.SYNC.DEFER_BLOCKING 0x0 ;  /* 0x0000000000007b1d */ /* 0x000fe20000010000 */
[----:B------:R-:W-:-:S04]  /*4c70*/  IADD3 R38, P3, R58, c[0x0][0x2c0], RZ ;  /* 0x0000b0003a267a10 */ /* 0x000fc80007f7e0ff */
[----:B------:R-:W-:Y:S01]  /*4c80*/  IADD3.X R39, R59, c[0x0][0x2c4], RZ, P3, !PT ;  /* 0x0000b1003b277a10 */ /* 0x000fe20001ffe4ff */
[----:B--2---:R-:W1:Y:S04]  /*4c90*/  LDS.128 R48, [R3] ;  /* 0x0000000003307984 */ /* 0x004e680000000c00 */
[----:B------:R-:W2:Y:S01]  /*4ca0*/  LDS.128 R44, [R3+0x240] ;  /* 0x00024000032c7984 */ /* 0x000ea20000000c00 */
[-C--:B-1----:R-:W-:Y:S02]  /*4cb0*/  FMUL R8, R48, R0.reuse ;  /* 0x0000000030087220 */ /* 0x082fe40000400000 */
[-C--:B------:R-:W-:Y:S02]  /*4cc0*/  FMUL R9, R49, R0.reuse ;  /* 0x0000000031097220 */ /* 0x080fe40000400000 */
[----:B------:R-:W-:-:S02]  /*4cd0*/  FMUL R10, R50, R0 ;  /* 0x00000000320a7220 */ /* 0x000fc40000400000 */
[-C--:B------:R-:W-:Y:S02]  /*4ce0*/  FMUL R11, R51, R0.reuse ;  /* 0x00000000330b7220 */ /* 0x080fe40000400000 */
[-C--:B--2---:R-:W-:Y:S02]  /*4cf0*/  FMUL R4, R44, R0.reuse ;  /* 0x000000002c047220 */ /* 0x084fe40000400000 */
[-C--:B------:R-:W-:Y:S01]  /*4d00*/  FMUL R5, R45, R0.reuse ;  /* 0x000000002d057220 */ /* 0x080fe20000400000 */
[----:B------:R1:W-:Y:S01]  /*4d10*/  @P2 STG.E.128 [R58.64], R8 ;  /* 0x000000083a002986 */ /* 0x0003e2000c101d12 */
[-C--:B------:R-:W-:Y:S02]  /*4d20*/  FMUL R6, R46, R0.reuse ;  /* 0x000000002e067220 */ /* 0x080fe40000400000 */
[----:B------:R-:W-:-:S05]  /*4d30*/  FMUL R7, R47, R0 ;  /* 0x000000002f077220 */ /* 0x000fca0000400000 */
[----:B------:R2:W-:Y:S04]  /*4d40*/  @P0 STG.E.128 [R36.64], R4 ;  /* 0x0000000424000986 */ /* 0x0005e8000c101d12 */
[----:B------:R-:W-:Y:S01]  /*4d50*/  BAR.SYNC.DEFER_BLOCKING 0x0 ;  /* 0x0000000000007b1d */ /* 0x000fe20000010000 */
[----:B-1----:R-:W-:-:S05]  /*4d60*/  IADD3 R8, R52, 0x12, RZ ;  /* 0x0000001234087810 */ /* 0x002fca0007ffe0ff */
[----:B------:R-:W-:Y:S01]  /*4d70*/  STS.64 [R2.X8], R32 ;  /* 0x0000002002007388 */ /* 0x000fe20000008a00 */
[----:B------:R-:W-:-:S03]  /*4d80*/  ISETP.LT.AND P0, PT, R8, UR4, P6 ;  /* 0x0000000408007c0c */ /* 0x000fc6000b701270 */
[----:B------:R-:W-:Y:S01]  /*4d90*/  STS.64 [R2.X8+0x20], R28 ;  /* 0x0000201c02007388 */ /* 0x000fe20000008a00 */
[----:B--2---:R-:W-:-:S03]  /*4da0*/  IADD3 R36, P2, R36, c[0x0][0x2c0], RZ ;  /* 0x0000b00024247a10 */ /* 0x004fc60007f5e0ff */
[----:B------:R-:W-:Y:S01]  /*4db0*/  STS.64 [R2.X8+0x40], R24 ;  /* 0x0000401802007388 */ /* 0x000fe20000008a00 */
[----:B------:R-:W-:-:S03]  /*4dc0*/  IADD3.X R37, R37, c[0x0][0x2c4], RZ, P2, !PT ;  /* 0x0000b10025257a10 */ /* 0x000fc600017fe4ff */
[----:B------:R1:W-:Y:S04]  /*4dd0*/  STS.64 [R2.X8+0x60], R20 ;  /* 0x0000601402007388 */ /* 0x0003e80000008a00 */
[----:B------:R-:W-:Y:S01]  /*4de0*/  BAR.SYNC.DEFER_BLOCKING 0x0 ;  /* 0x0000000000007b1d */ /* 0x000fe20000010000 */
[----:B-1----:R-:W-:-:S05]  /*4df0*/  IADD3 R20, R52, 0x18, RZ ;  /* 0x0000001834147810 */ /* 0x002fca0007ffe0ff */
[----:B------:R-:W1:Y:S01]  /*4e00*/  LDS.128 R16, [R3] ;  /* 0x0000000003107984 */ /* 0x000e620000000c00 */
[----:B------:R-:W-:-:S03]  /*4e10*/  IADD3 R52, R52, 0x1a, RZ ;  /* 0x0000001a34347810 */ /* 0x000fc60007ffe0ff */
[----:B------:R-:W2:Y:S01]  /*4e20*/  LDS.128 R12, [R3+0x240] ;  /* 0x00024000030c7984 */ /* 0x000ea20000000c00 */
[-C--:B-1----:R-:W-:Y:S02]  /*4e30*/  FMUL R8, R16, R0.reuse ;  /* 0x0000000010087220 */ /* 0x082fe40000400000 */
[-C--:B------:R-:W-:Y:S02]  /*4e40*/  FMUL R9, R17, R0.reuse ;  /* 0x0000000011097220 */ /* 0x080fe40000400000 */
[-C--:B------:R-:W-:Y:S02]  /*4e50*/  FMUL R10, R18, R0.reuse ;  /* 0x00000000120a7220 */ /* 0x080fe40000400000 */
[-C--:B------:R-:W-:Y:S02]  /*4e60*/  FMUL R11, R19, R0.reuse ;  /* 0x00000000130b7220 */ /* 0x080fe40000400000 */
[-C--:B--2---:R-:W-:Y:S02]  /*4e70*/  FMUL R4, R12, R0.reuse ;  /* 0x000000000c047220 */ /* 0x084fe40000400000 */
[-C--:B------:R-:W-:Y:S01]  /*4e80*/  FMUL R5, R13, R0.reuse ;  /* 0x000000000d057220 */ /* 0x080fe20000400000 */
[----:B------:R-:W-:Y:S01]  /*4e90*/  @P1 STG.E.128 [R38.64], R8 ;  /* 0x0000000826001986 */ /* 0x000fe2000c101d12 */
[----:B------:R-:W-:-:S02]  /*4ea0*/  FMUL R6, R14, R0 ;  /* 0x000000000e067220 */ /* 0x000fc40000400000 */
[----:B------:R-:W-:-:S05]  /*4eb0*/  FMUL R7, R15, R0 ;  /* 0x000000000f077220 */ /* 0x000fca0000400000 */
[----:B------:R1:W-:Y:S04]  /*4ec0*/  @P0 STG.E.128 [R36.64], R4 ;  /* 0x0000000424000986 */ /* 0x0003e8000c101d12 */
[----:B------:R-:W-:Y:S01]  /*4ed0*/  BAR.SYNC.DEFER_BLOCKING 0x0 ;  /* 0x0000000000007b1d */ /* 0x000fe20000010000 */
[----:B------:R-:W-:Y:S02]  /*4ee0*/  ISETP.LT.AND P0, PT, R20, UR4, P6 ;  /* 0x0000000414007c0c */ /* 0x000fe4000b701270 */
[----:B------:R-:W-:-:S03]  /*4ef0*/  ISETP.LT.AND P6, PT, R52, UR4, P6 ;  /* 0x0000000434007c0c */ /* 0x000fc6000b7c1270 */
[----:B------:R-:W-:Y:S04]  /*4f00*/  STS.64 [R2.X8], R34 ;  /* 0x0000002202007388 */ /* 0x000fe80000008a00 */
[----:B------:R-:W-:Y:S01]  /*4f10*/  STS.64 [R2.X8+0x20], R30 ;  /* 0x0000201e02007388 */ /* 0x000fe20000008a00 */
[----:B-1----:R-:W-:Y:S02]  /*4f20*/  IADD3 R4, P2, R38, c[0x0][0x2c0], RZ ;  /* 0x0000b00026047a10 */ /* 0x002fe40007f5e0ff */
[----:B------:R-:W-:Y:S01]  /*4f30*/  IADD3 R6, P1, R36, c[0x0][0x2c0], RZ ;  /* 0x0000b00024067a10 */ /* 0x000fe20007f3e0ff */
[----:B------:R-:W-:Y:S01]  /*4f40*/  STS.64 [R2.X8+0x40], R26 ;  /* 0x0000401a02007388 */ /* 0x000fe20000008a00 */
[----:B------:R-:W-:Y:S02]  /*4f50*/  IADD3.X R5, R39, c[0x0][0x2c4], RZ, P2, !PT ;  /* 0x0000b10027057a10 */ /* 0x000fe400017fe4ff */
[----:B------:R-:W-:Y:S01]  /*4f60*/  IADD3.X R7, R37, c[0x0][0x2c4], RZ, P1, !PT ;  /* 0x0000b10025077a10 */ /* 0x000fe20000ffe4ff */
[----:B------:R-:W-:Y:S04]  /*4f70*/  STS.64 [R2.X8+0x60], R22 ;  /* 0x0000601602007388 */ /* 0x000fe80000008a00 */
[----:B------:R-:W-:Y:S06]  /*4f80*/  BAR.SYNC.DEFER_BLOCKING 0x0 ;  /* 0x0000000000007b1d */ /* 0x000fec0000010000 */
[----:B------:R-:W1:Y:S04]  /*4f90*/  LDS.128 R12, [R3] ;  /* 0x00000000030c7984 */ /* 0x000e680000000c00 */
[----:B------:R-:W2:Y:S01]  /*4fa0*/  LDS.128 R16, [R3+0x240] ;  /* 0x0002400003107984 */ /* 0x000ea20000000c00 */
[----:B-1----:R-:W-:-:S02]  /*4fb0*/  FMUL R12, R12, R0 ;  /* 0x000000000c0c7220 */ /* 0x002fc40000400000 */
[-C--:B------:R-:W-:Y:S02]  /*4fc0*/  FMUL R13, R13, R0.reuse ;  /* 0x000000000d0d7220 */ /* 0x080fe40000400000 */
[-C--:B------:R-:W-:Y:S02]  /*4fd0*/  FMUL R14, R14, R0.reuse ;  /* 0x000000000e0e7220 */ /* 0x080fe40000400000 */
[-C--:B------:R-:W-:Y:S02]  /*4fe0*/  FMUL R15, R15, R0.reuse ;  /* 0x000000000f0f7220 */ /* 0x080fe40000400000 */
[-C--:B--2---:R-:W-:Y:S02]  /*4ff0*/  FMUL R16, R16, R0.reuse ;  /* 0x0000000010107220 */ /* 0x084fe40000400000 */
[-C--:B------:R-:W-:Y:S01]  /*5000*/  FMUL R17, R17, R0.reuse ;  /* 0x0000000011117220 */ /* 0x080fe20000400000 */
[----:B------:R1:W-:Y:S01]  /*5010*/  @P0 STG.E.128 [R4.64], R12 ;  /* 0x0000000c04000986 */ /* 0x0003e2000c101d12 */
[----:B------:R-:W-:-:S02]  /*5020*/  FMUL R18, R18, R0 ;  /* 0x0000000012127220 */ /* 0x000fc40000400000 */
[----:B------:R-:W-:-:S05]  /*5030*/  FMUL R19, R19, R0 ;  /* 0x0000000013137220 */ /* 0x000fca0000400000 */
[----:B------:R1:W-:Y:S02]  /*5040*/  @P6 STG.E.128 [R6.64], R16 ;  /* 0x0000001006006986 */ /* 0x0003e4000c101d12 */
.L_x_147:
[----:B------:R-:W-:Y:S05]  /*5050*/  BSYNC B0 ;  /* 0x0000000000007941 */ /* 0x000fea0003800000 */
.L_x_145:
        /* <DEDUP_REMOVED lines=10> */
[----:B--2---:R-:W-:-:S04]  /*5100*/  IADD3 R3, R81, 0x1, RZ ;  /* 0x0000000151037810 */ /* 0x004fc80007ffe0ff */
[----:B------:R-:W-:-:S04]  /*5110*/  ISETP.NE.AND P0, PT, R3, c[0x0][0x1b0], PT ;  /* 0x00006c0003007a0c */ /* 0x000fc80003f05270 */
[----:B------:R-:W-:-:S04]  /*5120*/  SEL R3, R3, RZ, P0 ;  /* 0x000000ff03037207 */ /* 0x000fc80000000000 */
[----:B------:R-:W-:-:S00]  /*5130*/  ERRBAR ;  /* 0x00000000000079ab */ /* 0x000fc00000000000 */
[----:B------:R-:W-:Y:S01]  /*5140*/  STG.E.STRONG.GPU [R54.64], R3 ;  /* 0x0000000336007986 */ /* 0x000fe2000c10f912 */
[----:B------:R-:W-:Y:S05]  /*5150*/  EXIT ;  /* 0x000000000000794d */ /* 0x000fea0003800000 */
.L_x_148:
        /* <DEDUP_REMOVED lines=10> */
.L_x_201:


//--------------------- .text._ZN7cutlass6KernelINS_4conv6kernel23ImplicitGemmConvolutionINS1_11threadblock22ImplicitGemmMultistageINS_4gemm9GemmShapeILi64ELi64ELi64EEENS4_47Conv2dFpropActivationTileAccessIteratorAnalyticINS_11MatrixShapeILi64ELi64EEENS_6half_tENS_6layout10TensorNHWCENS_9transform29PitchLinearWarpRakedThreadMapINS_16PitchLinearShapeILi64ELi64EEELi128ENSH_ILi8ELi4EEELi8EEENS_12AlignedArrayISC_Li8ELi16EEELNS1_9GroupModeE2EEENSF_11threadblock25RegularTileAccessIteratorISB_SC_NSD_37RowMajorTensorOpMultiplicandCrosswiseILi16ELi64EEELi0ESK_Li16EEELNS_4arch14CacheOperation4KindE0ENS4_43Conv2dFpropFilterTileAccessIteratorAnalyticISB_SC_SE_SK_SM_LSN_2ELb0EEENSQ_ISB_SC_NSD_40ColumnMajorTensorOpMultiplicandCrosswiseILi16ELi64EEELi1ESK_Li16EEELSW_1ENS6_11threadblock9MmaPolicyINS6_4warp11MmaTensorOpINS7_ILi32ELi32ELi64EEESC_SS_SC_S10_fNSD_8RowMajorENS14_17MmaTensorOpPolicyINSU_3MmaINS7_ILi16ELi8ELi16EEELi32ESC_S17_SC_NSD_11ColumnMajorEfS17_NSU_13OpMultiplyAddEEENSA_ILi1ELi1EEEEELi1ELb0EbEENSA_ILi0ELi0EEES1H_Li1EEELi3EbEENS_8epilogue11threadblock8EpilogueIS8_S1G_Li1ENS1L_22PredicatedTileIteratorINS1L_26OutputTileOptimalThreadMapINS1L_15OutputTileShapeILi64ELi8ELi2ELi1ELi1EEENS1P_ILi1ELi4ELi1ELi1ELi4EEELi128ELi4ELi32EEEfLb0ENSD_9NoPermuteELb0EEENS1K_4warp24FragmentIteratorTensorOpIS16_S1A_fNS_5ArrayIfLi4ELb1EEES17_EENS1V_20TileIteratorTensorOpIS16_S1A_fS17_EENS1L_18SharedLoadIteratorINS1S_18CompactedThreadMapEfLi16EEENS1K_6thread17LinearCombinationIfLi4EffLNS25_9ScaleType4KindE0ELNS_15FloatRoundStyleE2EfEENSA_ILi0ELi8EEELi2ELi1EEENS12_30GemmIdentityThreadblockSwizzleILi1EEELNS1_8OperatorE0ENS1_17Conv2dProblemSizeELSN_2EEEEEvNT_6ParamsE --------------------------
	.section	.text._ZN7cutlass6KernelINS_4conv6kernel23ImplicitGemmConvolutionINS1_11threadblock22ImplicitGemmMultistageINS_4gemm9GemmShapeILi64ELi64ELi64EEENS4_47Conv2dFpropActivationTileAccessIteratorAnalyticINS_11MatrixShapeILi64ELi64EEENS_6half_tENS_6layout10TensorNHWCENS_9transform29PitchLinearWarpRakedThreadMapINS_16PitchLinearShapeILi64ELi64EEELi128ENSH_ILi8ELi4EEELi8EEENS_12AlignedArrayISC_Li8ELi16EEELNS1_9GroupModeE2EEENSF_11threadblock25RegularTileAccessIteratorISB_SC_NSD_37RowMajorTensorOpMultiplicandCrosswiseILi16ELi64EEELi0ESK_Li16EEELNS_4arch14CacheOperation4KindE0ENS4_43Conv2dFpropFilterTileAccessIteratorAnalyticISB_SC_SE_SK_SM_LSN_2ELb0EEENSQ_ISB_SC_NSD_40ColumnMajorTensorOpMultiplicandCrosswiseILi16ELi64EEELi1ESK_Li16EEELSW_1ENS6_11threadblock9MmaPolicyINS6_4warp11MmaTensorOpINS7_ILi32ELi32ELi64EEESC_SS_SC_S10_fNSD_8RowMajorENS14_17MmaTensorOpPolicyINSU_3MmaINS7_ILi16ELi8ELi16EEELi32ESC_S17_SC_NSD_11ColumnMajorEfS17_NSU_13OpMultiplyAddEEENSA_ILi1ELi1EEEEELi1ELb0EbEENSA_ILi0ELi0EEES1H_Li1EEELi3EbEENS_8epilogue11threadblock8EpilogueIS8_S1G_Li1ENS1L_22PredicatedTileIteratorINS1L_26OutputTileOptimalThreadMapINS1L_15OutputTileShapeILi64ELi8ELi2ELi1ELi1EEENS1P_ILi1ELi4ELi1ELi1ELi4EEELi128ELi4ELi32EEEfLb0ENSD_9NoPermuteELb0EEENS1K_4warp24FragmentIteratorTensorOpIS16_S1A_fNS_5ArrayIfLi4ELb1EEES17_EENS1V_20TileIteratorTensorOpIS16_S1A_fS17_EENS1L_18SharedLoadIteratorINS1S_18CompactedThreadMapEfLi16EEENS1K_6thread17LinearCombinationIfLi4EffLNS25_9ScaleType4KindE0ELNS_15FloatRoundStyleE2EfEENSA_ILi0ELi8EEELi2ELi1EEENS12_30GemmIdentityThreadblockSwizzleILi1EEELNS1_8OperatorE0ENS1_17Conv2dProblemSizeELSN_2EEEEEvNT_6ParamsE,"ax",@progbits
	.sectioninfo	@"SHI_REGISTERS=128"
	.align	128
.text._ZN7cutlass6KernelINS_4conv6kernel23ImplicitGemmConvolutionINS1_11threadblock22ImplicitGemmMultistageINS_4gemm9GemmShapeILi64ELi64ELi64EEENS4_47Conv2dFpropActivationTileAccessIteratorAnalyticINS_11MatrixShapeILi64ELi64EEENS_6half_tENS_6layout10TensorNHWCENS_9transform29PitchLinearWarpRakedThreadMapINS_16PitchLinearShapeILi64ELi64EEELi128ENSH_ILi8ELi4EEELi8EEENS_12AlignedArrayISC_Li8ELi16EEELNS1_9GroupModeE2EEENSF_11threadblock25RegularTileAccessIteratorISB_SC_NSD_37RowMajorTensorOpMultiplicandCrosswiseILi16ELi64EEELi0ESK_Li16EEELNS_4arch14CacheOperation4KindE0ENS4_43Conv2dFpropFilterTileAccessIteratorAnalyticISB_SC_SE_SK_SM_LSN_2ELb0EEENSQ_ISB_SC_NSD_40ColumnMajorTensorOpMultiplicandCrosswiseILi16ELi64EEELi1ESK_Li16EEELSW_1ENS6_11threadblock9MmaPolicyINS6_4warp11MmaTensorOpINS7_ILi32ELi32ELi64EEESC_SS_SC_S10_fNSD_8RowMajorENS14_17MmaTensorOpPolicyINSU_3MmaINS7_ILi16ELi8ELi16EEELi32ESC_S17_SC_NSD_11ColumnMajorEfS17_NSU_13OpMultiplyAddEEENSA_ILi1ELi1EEEEELi1ELb0EbEENSA_ILi0ELi0EEES1H_Li1EEELi3EbEENS_8epilogue11threadblock8EpilogueIS8_S1G_Li1ENS1L_22PredicatedTileIteratorINS1L_26OutputTileOptimalThreadMapINS1L_15OutputTileShapeILi64ELi8ELi2ELi1ELi1EEENS1P_ILi1ELi4ELi1ELi1ELi4EEELi128ELi4ELi32EEEfLb0ENSD_9NoPermuteELb0EEENS1K_4warp24FragmentIteratorTensorOpIS16_S1A_fNS_5ArrayIfLi4ELb1EEES17_EENS1V_20TileIteratorTensorOpIS16_S1A_fS17_EENS1L_18SharedLoadIteratorINS1S_18CompactedThreadMapEfLi16EEENS1K_6thread17LinearCombinationIfLi4EffLNS25_9ScaleType4KindE0ELNS_15FloatRoundStyleE2EfEENSA_ILi0ELi8EEELi2ELi1EEENS12_30GemmIdentityThreadblockSwizzleILi1EEELNS1_8OperatorE0ENS1_17Conv2dProblemSizeELSN_2EEEEEvNT_6ParamsE:
        .type           _ZN7cutlass6KernelINS_4conv6kernel23ImplicitGemmConvolutionINS1_11threadblock22ImplicitGemmMultistageINS_4gemm9GemmShapeILi64ELi64ELi64EEENS4_47Conv2dFpropActivationTileAccessIteratorAnalyticINS_11MatrixShapeILi64ELi64EEENS_6half_tENS_6layout10TensorNHWCENS_9transform29PitchLinearWarpRakedThreadMapINS_16PitchLinearShapeILi64ELi64EEELi128ENSH_ILi8ELi4EEELi8EEENS_12AlignedArrayISC_Li8ELi16EEELNS1_9GroupModeE2EEENSF_11threadblock25RegularTileAccessIteratorISB_SC_NSD_37RowMajorTensorOpMultiplicandCrosswiseILi16ELi64EEELi0ESK_Li16EEELNS_4arch14CacheOperation4KindE0ENS4_43Conv2dFpropFilterTileAccessIteratorAnalyticISB_SC_SE_SK_SM_LSN_2ELb0EEENSQ_ISB_SC_NSD_40ColumnMajorTensorOpMultiplicandCrosswiseILi16ELi64EEELi1ESK_Li16EEELSW_1ENS6_11threadblock9MmaPolicyINS6_4warp11MmaTensorOpINS7_ILi32ELi32ELi64EEESC_SS_SC_S10_fNSD_8RowMajorENS14_17MmaTensorOpPolicyINSU_3MmaINS7_ILi16ELi8ELi16EEELi32ESC_S17_SC_NSD_11ColumnMajorEfS17_NSU_13OpMultiplyAddEEENSA_ILi1ELi1EEEEELi1ELb0EbEENSA_ILi0ELi0EEES1H_Li1EEELi3EbEENS_8epilogue11threadblock8EpilogueIS8_S1G_Li1ENS1L_22PredicatedTileIteratorINS1L_26OutputTileOptimalThreadMapINS1L_15OutputTileShapeILi64ELi8ELi2ELi1ELi1EEENS1P_ILi1ELi4ELi1ELi1ELi4EEELi128ELi4ELi32EEEfLb0ENSD_9NoPermuteELb0EEENS1K_4warp24FragmentIteratorTensorOpIS16_S1A_fNS_5ArrayIfLi4ELb1EEES17_EENS1V_20TileIteratorTensorOpIS16_S1A_fS17_EENS1L_18SharedLoadIteratorINS1S_18CompactedThreadMapEfLi16EEENS1K_6thread17LinearCombinationIfLi4EffLNS25_9ScaleType4KindE0ELNS_15FloatRoundStyleE2EfEENSA_ILi0ELi8EEELi2ELi1EEENS12_30GemmIdentityThreadblockSwizzleILi1EEELNS1_8OperatorE0ENS1_17Conv2dProblemSizeELSN_2EEEEEvNT_6ParamsE,@function
        .size           _ZN7cutlass6KernelINS_4conv6kernel23ImplicitGemmConvolutionINS1_11threadblock22ImplicitGemmMultistageINS_4gemm9GemmShapeILi64ELi64ELi64EEENS4_47Conv2dFpropActivationTileAccessIteratorAnalyticINS_11MatrixShapeILi64ELi64EEENS_6half_tENS_6layout10TensorNHWCENS_9transform29PitchLinearWarpRakedThreadMapINS_16PitchLinearShapeILi64ELi64EEELi128ENSH_ILi8ELi4EEELi8EEENS_12AlignedArrayISC_Li8ELi16EEELNS1_9GroupModeE2EEENSF_11threadblock25RegularTileAccessIteratorISB_SC_NSD_37RowMajorTensorOpMultiplicandCrosswiseILi16ELi64EEELi0ESK_Li16EEELNS_4arch14CacheOperation4KindE0ENS4_43Conv2dFpropFilterTileAccessIteratorAnalyticISB_SC_SE_SK_SM_LSN_2ELb0EEENSQ_ISB_SC_NSD_40ColumnMajorTensorOpMultiplicandCrosswiseILi16ELi64EEELi1ESK_Li16EEELSW_1ENS6_11threadblock9MmaPolicyINS6_4warp11MmaTensorOpINS7_ILi32ELi32ELi64EEESC_SS_SC_S10_fNSD_8RowMajorENS14_17MmaTensorOpPolicyINSU_3MmaINS7_ILi16ELi8ELi16EEELi32ESC_S17_SC_NSD_11ColumnMajorEfS17_NSU_13OpMultiplyAddEEENSA_ILi1ELi1EEEEELi1ELb0EbEENSA_ILi0ELi0EEES1H_Li1EEELi3EbEENS_8epilogue11threadblock8EpilogueIS8_S1G_Li1ENS1L_22PredicatedTileIteratorINS1L_26OutputTileOptimalThreadMapINS1L_15OutputTileShapeILi64ELi8ELi2ELi1ELi1EEENS1P_ILi1ELi4ELi1ELi1ELi4EEELi128ELi4ELi32EEEfLb0ENSD_9NoPermuteELb0EEENS1K_4warp24FragmentIteratorTensorOpIS16_S1A_fNS_5ArrayIfLi4ELb1EEES17_EENS1V_20TileIteratorTensorOpIS16_S1A_fS17_EENS1L_18SharedLoadIteratorINS1S_18CompactedThreadMapEfLi16EEENS1K_6thread17LinearCombinationIfLi4EffLNS25_9ScaleType4KindE0ELNS_15FloatRoundStyleE2EfEENSA_ILi0ELi8EEELi2ELi1EEENS12_30GemmIdentityThreadblockSwizzleILi1EEELNS1_8OperatorE0ENS1_17Conv2dProblemSizeELSN_2EEEEEvNT_6ParamsE,(.L_x_202 - _ZN7cutlass6KernelINS_4conv6kernel23ImplicitGemmConvolutionINS1_11threadblock22ImplicitGemmMultistageINS_4gemm9GemmShapeILi64ELi64ELi64EEENS4_47Conv2dFpropActivationTileAccessIteratorAnalyticINS_11MatrixShapeILi64ELi64EEENS_6half_tENS_6layout10TensorNHWCENS_9transform29PitchLinearWarpRakedThreadMapINS_16PitchLinearShapeILi64ELi64EEELi128ENSH_ILi8ELi4EEELi8EEENS_12AlignedArrayISC_Li8ELi16EEELNS1_9GroupModeE2EEENSF_11threadblock25RegularTileAccessIteratorISB_SC_NSD_37RowMajorTensorOpMultiplicandCrosswiseILi16ELi64EEELi0ESK_Li16EEELNS_4arch14CacheOperation4KindE0ENS4_43Conv2dFpropFilterTileAccessIteratorAnalyticISB_SC_SE_SK_SM_LSN_2ELb0EEENSQ_ISB_SC_NSD_40ColumnMajorTensorOpMultiplicandCrosswiseILi16ELi64EEELi1ESK_Li16EEELSW_1ENS6_11threadblock9MmaPolicyINS6_4warp11MmaTensorOpINS7_ILi32ELi32ELi64EEESC_SS_SC_S10_fNSD_8RowMajorENS14_17MmaTensorOpPolicyINSU_3MmaINS7_ILi16ELi8ELi16EEELi32ESC_S17_SC_NSD_11ColumnMajorEfS17_NSU_13OpMultiplyAddEEENSA_ILi1ELi1EEEEELi1ELb0EbEENSA_ILi0ELi0EEES1H_Li1EEELi3EbEENS_8epilogue11threadblock8EpilogueIS8_S1G_Li1ENS1L_22PredicatedTileIteratorINS1L_26OutputTileOptimalThreadMapINS1L_15OutputTileShapeILi64ELi8ELi2ELi1ELi1EEENS1P_ILi1ELi4ELi1ELi1ELi4EEELi128ELi4ELi32EEEfLb0ENSD_9NoPermuteELb0EEENS1K_4warp24FragmentIteratorTensorOpIS16_S1A_fNS_5ArrayIfLi4ELb1EEES17_EENS1V_20TileIteratorTensorOpIS16_S1A_fS17_EENS1L_18SharedLoadIteratorINS1S_18CompactedThreadMapEfLi16EEENS1K_6thread17LinearCombinationIfLi4EffLNS25_9ScaleType4KindE0ELNS_15FloatRoundStyleE2EfEENSA_ILi0ELi8EEELi2ELi1EEENS12_30GemmIdentityThreadblockSwizzleILi1EEELNS1_8OperatorE0ENS1_17Conv2dProblemSizeELSN_2EEEEEvNT_6ParamsE)
        .other          _ZN7cutlass6KernelINS_4conv6kernel23ImplicitGemmConvolutionINS1_11threadblock22ImplicitGemmMultistageINS_4gemm9GemmShapeILi64ELi64ELi64EEENS4_47Conv2dFpropActivationTileAccessIteratorAnalyticINS_11MatrixShapeILi64ELi64EEENS_6half_tENS_6layout10TensorNHWCENS_9transform29PitchLinearWarpRakedThreadMapINS_16PitchLinearShapeILi64ELi64EEELi128ENSH_ILi8ELi4EEELi8EEENS_12AlignedArrayISC_Li8ELi16EEELNS1_9GroupModeE2EEENSF_11threadblock25RegularTileAccessIteratorISB_SC_NSD_37RowMajorTensorOpMultiplicandCrosswiseILi16ELi64EEELi0ESK_Li16EEELNS_4arch14CacheOperation4KindE0ENS4_43Conv2dFpropFilterTileAccessIteratorAnalyticISB_SC_SE_SK_SM_LSN_2ELb0EEENSQ_ISB_SC_NSD_40ColumnMajorTensorOpMultiplicandCrosswiseILi16ELi64EEELi1ESK_Li16EEELSW_1ENS6_11threadblock9MmaPolicyINS6_4warp11MmaTensorOpINS7_ILi32ELi32ELi64EEESC_SS_SC_S10_fNSD_8RowMajorENS14_17MmaTensorOpPolicyINSU_3MmaINS7_ILi16ELi8ELi16EEELi32ESC_S17_SC_NSD_11ColumnMajorEfS17_NSU_13OpMultiplyAddEEENSA_ILi1ELi1EEEEELi1ELb0EbEENSA_ILi0ELi0EEES1H_Li1EEELi3EbEENS_8epilogue11threadblock8EpilogueIS8_S1G_Li1ENS1L_22PredicatedTileIteratorINS1L_26OutputTileOptimalThreadMapINS1L_15OutputTileShapeILi64ELi8ELi2ELi1ELi1EEENS1P_ILi1ELi4ELi1ELi1ELi4EEELi128ELi4ELi32EEEfLb0ENSD_9NoPermuteELb0EEENS1K_4warp24FragmentIteratorTensorOpIS16_S1A_fNS_5ArrayIfLi4ELb1EEES17_EENS1V_20TileIteratorTensorOpIS16_S1A_fS17_EENS1L_18SharedLoadIteratorINS1S_18CompactedThreadMapEfLi16EEENS1K_6thread17LinearCombinationIfLi4EffLNS25_9ScaleType4KindE0ELNS_15FloatRoundStyleE2EfEENSA_ILi0ELi8EEELi2ELi1EEENS12_30GemmIdentityThreadblockSwizzleILi1EEELNS1_8OperatorE0ENS1_17Conv2dProblemSizeELSN_2EEEEEvNT_6ParamsE,@"STO_CUDA_ENTRY STV_DEFAULT"
_ZN7cutlass6KernelINS_4conv6kernel23ImplicitGemmConvolutionINS1_11threadblock22ImplicitGemmMultistageINS_4gemm9GemmShapeILi64ELi64ELi64EEENS4_47Conv2dFpropActivationTileAccessIteratorAnalyticINS_11MatrixShapeILi64ELi64EEENS_6half_tENS_6layout10TensorNHWCENS_9transform29PitchLinearWarpRakedThreadMapINS_16PitchLinearShapeILi64ELi64EEELi128ENSH_ILi8ELi4EEELi8EEENS_12AlignedArrayISC_Li8ELi16EEELNS1_9GroupModeE2EEENSF_11threadblock25RegularTileAccessIteratorISB_SC_NSD_37RowMajorTensorOpMultiplicandCrosswiseILi16ELi64EEELi0ESK_Li16EEELNS_4arch14CacheOperation4KindE0ENS4_43Conv2dFpropFilterTileAccessIteratorAnalyticISB_SC_SE_SK_SM_LSN_2ELb0EEENSQ_ISB_SC_NSD_40ColumnMajorTensorOpMultiplicandCrosswiseILi16ELi64EEELi1ESK_Li16EEELSW_1ENS6_11threadblock9MmaPolicyINS6_4warp11MmaTensorOpINS7_ILi32ELi32ELi64EEESC_SS_SC_S10_fNSD_8RowMajorENS14_17MmaTensorOpPolicyINSU_3MmaINS7_ILi16ELi8ELi16EEELi32ESC_S17_SC_NSD_11ColumnMajorEfS17_NSU_13OpMultiplyAddEEENSA_ILi1ELi1EEEEELi1ELb0EbEENSA_ILi0ELi0EEES1H_Li1EEELi3EbEENS_8epilogue11threadblock8EpilogueIS8_S1G_Li1ENS1L_22PredicatedTileIteratorINS1L_26OutputTileOptimalThreadMapINS1L_15OutputTileShapeILi64ELi8ELi2ELi1ELi1EEENS1P_ILi1ELi4ELi1ELi1ELi4EEELi128ELi4ELi32EEEfLb0ENSD_9NoPermuteELb0EEENS1K_4warp24FragmentIteratorTensorOpIS16_S1A_fNS_5ArrayIfLi4ELb1EEES17_EENS1V_20TileIteratorTensorOpIS16_S1A_fS17_EENS1L_18SharedLoadIteratorINS1S_18CompactedThreadMapEfLi16EEENS1K_6thread17LinearCombinationIfLi4EffLNS25_9ScaleType4KindE0ELNS_15FloatRoundStyleE2EfEENSA_ILi0ELi8EEELi2ELi1EEENS12_30GemmIdentityThreadblockSwizzleILi1EEELNS1_8OperatorE0ENS1_17Conv2dProblemSizeELSN_2EEEEEvNT_6ParamsE:
        /* <DEDUP_REMOVED lines=352> */
.L_x_150:
[----:B------:R-:W-:Y:S05]  /*1600*/  BSYNC B0 ;  /* 0x0000000000007941 */ /* 0x000fea0003800000 */
.L_x_149:
        /* <DEDUP_REMOVED lines=69> */
.L_x_152:
[----:B------:R-:W-:Y:S05]  /*1a60*/  BSYNC B0 ;  /* 0x0000000000007941 */ /* 0x000fea0003800000 */
.L_x_151:
        /* <DEDUP_REMOVED lines=67> */
.L_x_154:
[----:B------:R-:W-:Y:S05]  /*1ea0*/  BSYNC B0 ;  /* 0x0000000000007941 */ /* 0x000fea0003800000 */
.L_x_153:
        /* <DEDUP_REMOVED lines=106> */
.L_x_155:
        /* <DEDUP_REMOVED lines=24> */
.L_x_156:
        /* <DEDUP_REMOVED lines=46> */
.L_x_158:
[----:B------:R-:W-:Y:S05]  /*29b0*/  BSYNC B0 ;  /* 0x0000000000007941 */ /* 0x000fea0003800000 */
.L_x_157:
        /* <DEDUP_REMOVED lines=49> */
.L_x_160:
[----:B------:R-:W-:Y:S05]  /*2cd0*/  BSYNC B0 ;  /* 0x0000000000007941 */ /* 0x000fea0003800000 */
.L_x_159:
        /* <DEDUP_REMOVED lines=49> */
.L_x_162:
[----:B------:R-:W-:Y:S05]  /*2ff0*/  BSYNC B0 ;  /* 0x0000000000007941 */ /* 0x000fea0003800000 */
.L_x_161:
        /* <DEDUP_REMOVED lines=49> */
.L_x_164:
[----:B------:R-:W-:Y:S05]  /*3310*/  BSYNC B0 ;  /* 0x0000000000007941 */ /* 0x000fea0003800000 */
.L_x_163:
        /* <DEDUP_REMOVED lines=72> */
.L_x_165:
        /* <DEDUP_REMOVED lines=19> */
.L_x_166:
        /* <DEDUP_REMOVED lines=56> */
.L_x_168:
[----:B------:R-:W-:Y:S05]  /*3c50*/  BSYNC B0 ;  /* 0x0000000000007941 */ /* 0x000fea0003800000 */
.L_x_167:
        /* <DEDUP_REMOVED lines=68> */
.L_x_180:
        /* <DEDUP_REMOVED lines=48> */
.L_x_171:
[----:B------:R-:W-:Y:S05]  /*43a0*/  BSYNC B0 ;  /* 0x0000000000007941 */ /* 0x000fea0003800000 */
.L_x_170:
        /* <DEDUP_REMOVED lines=81> */
.L_x_173:
[----:B------:R-:W-:Y:S05]  /*48c0*/  BSYNC B0 ;  /* 0x0000000000007941 */ /* 0x000fea0003800000 */
.L_x_172:
        /* <DEDUP_REMOVED lines=71> */
.L_x_175:
[----:B------:R-:W-:Y:S05]  /*4d40*/  BSYNC B0 ;  /* 0x0000000000007941 */ /* 0x000fea0003800000 */
.L_x_174:
        /* <DEDUP_REMOVED lines=42> */
.L_x_176:
        /* <DEDUP_REMOVED lines=22> */
.L_x_177:
        /* <DEDUP_REMOVED lines=45> */
.L_x_179:
[----:B------:R-:W-:Y:S05]  /*5420*/  BSYNC B0 ;  /* 0x0000000000007941 */ /* 0x000fea0003800000 */
.L_x_178:
        /* <DEDUP_REMOVED lines=59> */
.L_x_169:
        /* <DEDUP_REMOVED lines=15> */
.L_x_181:
[----:B------:R-:W-:-:S04]  /*58d0*/  ISETP.NE.U32.AND P0, PT, RZ, c[0x0][0x290], PT ;  /* 0x0000a400ff007a0c */ /* 0x000fc80003f05070 */
[----:B------:R-:W-:-:S13]  /*58e0*/  ISETP.NE.AND.EX P0, PT, RZ, c[0x0][0x294], PT, P0 ;  /* 0x0000a500ff007a0c */ /* 0x000fda0003f05300 */
[----:B------:R-:W-:Y:S05]  /*58f0*/  @!P0 BRA `(.L_x_183) ;  /* 0x0000004000008947 */ /* 0x000fea0003800000 */
[----:B------:R-:W-:Y:S02]  /*5900*/  MOV R54, c[0x0][0x290] ;  /* 0x0000a40000367a02 */ /* 0x000fe40000000f00 */
[----:B------:R-:W-:-:S05]  /*5910*/  MOV R55, c[0x0][0x294] ;  /* 0x0000a50000377a02 */ /* 0x000fca0000000f00 */
[----:B------:R1:W5:Y:S01]  /*5920*/  LDG.E R54, [R54.64] ;  /* 0x0000002036367981 */ /* 0x000362000c1e1900 */
[----:B------:R-:W-:Y:S05]  /*5930*/  BRA `(.L_x_182) ;  /* 0x0000001000007947 */ /* 0x000fea0003800000 */
.L_x_183:
[----:B------:R-:W-:Y:S02]  /*5940*/  MOV R54, c[0x0][0x288] ;  /* 0x0000a20000367a02 */ /* 0x000fe40000000f00 */
.L_x_182:
        /* <DEDUP_REMOVED lines=11> */
.L_x_184:
[----:B------:R-:W-:-:S04]  /*5a00*/  ISETP.NE.U32.AND P0, PT, RZ, c[0x0][0x298], PT ;  /* 0x0000a600ff007a0c */ /* 0x000fc80003f05070 */
[----:B------:R-:W-:-:S13]  /*5a10*/  ISETP.NE.AND.EX P0, PT, RZ, c[0x0][0x29c], PT, P0 ;  /* 0x0000a700ff007a0c */ /* 0x000fda0003f05300 */
[----:B------:R-:W-:Y:S05]  /*5a20*/  @!P0 BRA `(.L_x_186) ;  /* 0x0000004000008947 */ /* 0x000fea0003800000 */
[----:B------:R-:W-:Y:S02]  /*5a30*/  MOV R2, c[0x0][0x298] ;  /* 0x0000a60000027a02 */ /* 0x000fe40000000f00 */
[----:B-1--4-:R-:W-:-:S05]  /*5a40*/  MOV R3, c[0x0][0x29c] ;  /* 0x0000a70000037a02 */ /* 0x012fca0000000f00 */
[----:B------:R1:W5:Y:S01]  /*5a50*/  LDG.E R59, [R2.64] ;  /* 0x00000020023b7981 */ /* 0x000362000c1e1900 */
[----:B------:R-:W-:Y:S05]  /*5a60*/  BRA `(.L_x_185) ;  /* 0x0000001000007947 */ /* 0x000fea0003800000 */
.L_x_186:
[----:B------:R-:W-:Y:S02]  /*5a70*/  MOV R59, c[0x0][0x28c] ;  /* 0x0000a300003b7a02 */ /* 0x000fe40000000f00 */
.L_x_185:
        /* <DEDUP_REMOVED lines=28> */
.L_x_189:
[----:B------:R-:W-:Y:S05]  /*5c40*/  BSYNC B0 ;  /* 0x0000000000007941 */ /* 0x000fea0003800000 */
.L_x_188:
[----:B------:R-:W-:Y:S01]  /*5c50*/  ISETP.NE.AND P0, PT, R94, RZ, PT ;  /* 0x000000ff5e00720c */ /* 0x000fe20003f05270 */
[----:B------:R-:W-:-:S03]  /*5c60*/  IMAD.MOV.U32 R42, RZ, RZ, 0x1 ;  /* 0x00000001ff2a7424 */ /* 0x000fc600078e00ff */
[----:B-----5:R-:W-:Y:S02]  /*5c70*/  FSEL R59, R59, 1, !P0 ;  /* 0x3f8000003b3b7808 */ /* 0x020fe40004000000 */
.L_x_187:
        /* <DEDUP_REMOVED lines=96> */
.L_x_190:
        /* <DEDUP_REMOVED lines=13> */
.L_x_194:
[----:B------:R-:W-:Y:S01]  /*6350*/  YIELD ;  /* 0x0000000000007946 */ /* 0x000fe20003800000 */
[----:B------:R-:W-:Y:S05]  /*6360*/  @P1 BRA `(.L_x_193) ;  /* 0x0000002000001947 */ /* 0x000fea0003800000 */
[----:B------:R-:W3:Y:S02]  /*6370*/  LDG.E.STRONG.GPU R43, [R56.64] ;  /* 0x00000020382b7981 */ /* 0x000ee4000c1ef900 */
[----:B---3--:R-:W-:-:S05]  /*6380*/  CCTL.IVALL ;  /* 0x00000000ff00798f */ /* 0x008fca0002000000 */
.L_x_193:
[----:B------:R-:W-:Y:S01]  /*6390*/  ISETP.NE.AND P0, PT, R43, R94, PT ;  /* 0x0000005e2b00720c */ /* 0x000fe20003f05270 */
[----:B------:R-:W-:-:S12]  /*63a0*/  WARPSYNC 0xffffffff ;  /* 0xffffffff00007948 */ /* 0x000fd80003800000 */
[----:B------:R-:W-:Y:S06]  /*63b0*/  BAR.RED.AND.DEFER_BLOCKING 0x0, P0 ;  /* 0x0000000000007b1d */ /* 0x000fec0000014400 */
[----:B------:R-:W1:Y:S02]  /*63c0*/  B2R.RESULT RZ, P0 ;  /* 0x0000000000ff731c */ /* 0x000e640000004000 */
[----:B-1----:R-:W-:Y:S05]  /*63d0*/  @P0 BRA `(.L_x_194) ;  /* 0xffffff7000000947 */ /* 0x002fea000383ffff */
.L_x_192:
[----:B------:R-:W-:Y:S01]  /*63e0*/  WARPSYNC 0xffffffff ;  /* 0xffffffff00007948 */ /* 0x000fe20003800000 */
[----:B------:R-:W-:Y:S06]  /*63f0*/  BAR.SYNC.DEFER_BLOCKING 0x0 ;  /* 0x0000000000007b1d */ /* 0x000fec0000010000 */
.L_x_191:
        /* <DEDUP_REMOVED lines=182> */
.L_x_196:
        /* <DEDUP_REMOVED lines=103> */
.L_x_197:
[----:B------:R-:W-:Y:S05]  /*75d0*/  BSYNC B0 ;  /* 0x0000000000007941 */ /* 0x000fea0003800000 */
.L_x_195:
        /* <DEDUP_REMOVED lines=17> */
.L_x_198:
        /* <DEDUP_REMOVED lines=9> */
.L_x_202:


//--------------------- .nv.shared._ZN7cutlass9reference6device6kernel11Conv2dFpropINS_6half_tENS_6layout10TensorNHWCES4_S6_fS6_ffNS_16NumericConverterIffLNS_15FloatRoundStyleE2EEENS_12multiply_addIfffEELi4ELi4ELi16ELi8EEEvNS_4conv17Conv2dProblemSizeENS_9TensorRefIT_T0_EENSE_IT1_T2_EENSE_IT3_T4_EESN_T5_SO_ --------------------------
	.section	.nv.shared._ZN7cutlass9reference6device6kernel11Conv2dFpropINS_6half_tENS_6layout10TensorNHWCES4_S6_fS6_ffNS_16NumericConverterIffLNS_15FloatRoundStyleE2EEENS_12multiply_addIfffEELi4ELi4ELi16ELi8EEEvNS_4conv17Conv2dProblemSizeENS_9TensorRefIT_T0_EENSE_IT1_T2_EENSE_IT3_T4_EESN_T5_SO_,"aw",@nobits
	.sectionflags	@""
	.align	16


//--------------------- .nv.global                --------------------------
	.section	.nv.global,"aw",@nobits
.nv.global:
	.type		_ZN34_INTERNAL_634fd7cc_4_k_cu_9619ada24cute1_E,@object
	.size		_ZN34_INTERNAL_634fd7cc_4_k_cu_9619ada24cute1_E,(_ZN34_INTERNAL_634fd7cc_4_k_cu_9619ada24cuda3std3__45__cpo6cbeginE - _ZN34_INTERNAL_634fd7cc_4_k_cu_9619ada24cute1_E)
_ZN34_INTERNAL_634fd7cc_4_k_cu_9619ada24cute1_E:
	.zero		1
	.type		_ZN34_INTERNAL_634fd7cc_4_k_cu_9619ada24cuda3std3__45__cpo6cbeginE,@object
	.size		_ZN34_INTERNAL_634fd7cc_4_k_cu_9619ada24cuda3std3__45__cpo6cbeginE,(_ZN34_INTERNAL_634fd7cc_4_k_cu_9619ada24cuda3std3__48in_placeE - _ZN34_INTERNAL_634fd7cc_4_k_cu_9619ada24cuda3std3__45__cpo6cbeginE)
_ZN34_INTERNAL_634fd7cc_4_k_cu_9619ada24cuda3std3__45__cpo6cbeginE:
	.zero		1
	.type		_ZN34_INTERNAL_634fd7cc_4_k_cu_9619ada24cuda3std3__48in_placeE,@object
	.size		_ZN34_INTERNAL_634fd7cc_4_k_cu_9619ada24cuda3std3__48in_placeE,(_ZN34_INTERNAL_634fd7cc_4_k_cu_9619ada24cuda3std6ranges3__45__cpo9iter_moveE - _ZN34_INTERNAL_634fd7cc_4_k_cu_9619ada24cuda3std3__48in_placeE)
_ZN34_INTERNAL_634fd7cc_4_k_cu_9619ada24cuda3std3__48in_placeE:
	.zero		1
	.type		_ZN34_INTERNAL_634fd7cc_4_k_cu_9619ada24cuda3std6ranges3__45__cpo9iter_moveE,@object
	.size		_ZN34_INTERNAL_634fd7cc_4_k_cu_9619ada24cuda3std6ranges3__45__cpo9iter_moveE,(_ZN34_INTERNAL_634fd7cc_4_k_cu_9619ada24cuda3std3__45__cpo5beginE - _ZN34_INTERNAL_634fd7cc_4_k_cu_9619ada24cuda3std6ranges3__45__cpo9iter_moveE)
_ZN34_INTERNAL_634fd7cc_4_k_cu_9619ada24cuda3std6ranges3__45__cpo9iter_moveE:
	.zero		1
	.type		_ZN34_INTERNAL_634fd7cc_4_k_cu_9619ada24cuda3std3__45__cpo5beginE,@object
	.size		_ZN34_INTERNAL_634fd7cc_4_k_cu_9619ada24cuda3std3__45__cpo5beginE,(_ZN34_INTERNAL_634fd7cc_4_k_cu_9619ada24cuda3std3__436_GLOBAL__N__634fd7cc_4_k_cu_9619ada26ignoreE - _ZN34_INTERNAL_634fd7cc_4_k_cu_9619ada24cuda3std3__45__cpo5beginE)
_ZN34_INTERNAL_634fd7cc_4_k_cu_9619ada24cuda3std3__45__cpo5beginE:
	.zero		1
	.type		_ZN34_INTERNAL_634fd7cc_4_k_cu_9619ada24cuda3std3__436_GLOBAL__N__634fd7cc_4_k_cu_9619ada26ignoreE,@object
	.size		_ZN34_INTERNAL_634fd7cc_4_k_cu_9619ada24cuda3std3__436_GLOBAL__N__634fd7cc_4_k_cu_9619ada26ignoreE,(_ZN34_INTERNAL_634fd7cc_4_k_cu_9619ada24cute7productE - _ZN34_INTERNAL_634fd7cc_4_k_cu_9619ada24cuda3std3__436_GLOBAL__N__634fd7cc_4_k_cu_9619ada26ignoreE)
_ZN34_INTERNAL_634fd7cc_4_k_cu_9619ada24cuda3std3__436_GLOBAL__N__634fd7cc_4_k_cu_9619ada26ignoreE:
	.zero		1
	.type		_ZN34_INTERNAL_634fd7cc_4_k_cu_9619ada24cute7productE,@object
	.size		_ZN34_INTERNAL_634fd7cc_4_k_cu_9619ada24cute7productE,(_ZN34_INTERNAL_634fd7cc_4_k_cu_9619ada24cuda3std3__45__cpo3endE - _ZN34_INTERNAL_634fd7cc_4_k_cu_9619ada24cute7productE)
_ZN34_INTERNAL_634fd7cc_4_k_cu_9619ada24cute7productE:
	.zero		1
	.type		_ZN34_INTERNAL_634fd7cc_4_k_cu_9619ada24cuda3std3__45__cpo3endE,@object
	.size		_ZN34_INTERNAL_634fd7cc_4_k_cu_9619ada24cuda3std3__45__cpo3endE,(_ZN34_INTERNAL_634fd7cc_4_k_cu_9619ada24cuda3std3__419piecewise_constructE - _ZN34_INTERNAL_634fd7cc_4_k_cu_9619ada24cuda3std3__45__cpo3endE)
_ZN34_INTERNAL_634fd7cc_4_k_cu_9619ada24cuda3std3__45__cpo3endE:
	.zero		1
	.type		_ZN34_INTERNAL_634fd7cc_4_k_cu_9619ada24cuda3std3__419piecewise_constructE,@object
	.size		_ZN34_INTERNAL_634fd7cc_4_k_cu_9619ada24cuda3std3__419piecewise_constructE,(_ZN34_INTERNAL_634fd7cc_4_k_cu_9619ada24cuda3std3__45__cpo4cendE - _ZN34_INTERNAL_634fd7cc_4_k_cu_9619ada24cuda3std3__419piecewise_constructE)
_ZN34_INTERNAL_634fd7cc_4_k_cu_9619ada24cuda3std3__419piecewise_constructE:
	.zero		1
	.type		_ZN34_INTERNAL_634fd7cc_4_k_cu_9619ada24cuda3std3__45__cpo4cendE,@object
	.size		_ZN34_INTERNAL_634fd7cc_4_k_cu_9619ada24cuda3std3__45__cpo4cendE,(_ZN34_INTERNAL_634fd7cc_4_k_cu_9619ada24cuda3std6ranges3__45__cpo4swapE - _ZN34_INTERNAL_634fd7cc_4_k_cu_9619ada24cuda3std3__45__cpo4cendE)
_ZN34_INTERNAL_634fd7cc_4_k_cu_9619ada24cuda3std3__45__cpo4cendE:
	.zero		1
	.type		_ZN34_INTERNAL_634fd7cc_4_k_cu_9619ada24cuda3std6ranges3__45__cpo4swapE,@object
	.size		_ZN34_INTERNAL_634fd7cc_4_k_cu_9619ada24cuda3std6ranges3__45__cpo4swapE,(.L_7 - _ZN34_INTERNAL_634fd7cc_4_k_cu_9619ada24cuda3std6ranges3__45__cpo4swapE)
_ZN34_INTERNAL_634fd7cc_4_k_cu_9619ada24cuda3std6ranges3__45__cpo4swapE:
	.zero		1
.L_7:


//--------------------- .nv.shared._ZN7cutlass6KernelINS_4conv6kernel23ImplicitGemmConvolutionINS1_11threadblock22ImplicitGemmMultistageINS_4gemm9GemmShapeILi64ELi64ELi64EEENS4_47Conv2dFpropActivationTileAccessIteratorAnalyticINS_11MatrixShapeILi64ELi64EEENS_6half_tENS_6layout10TensorNHWCENS_9transform29PitchLinearWarpRakedThreadMapINS_16PitchLinearShapeILi64ELi64EEELi128ENSH_ILi8ELi4EEELi8EEENS_12AlignedArrayISC_Li8ELi16EEELNS1_9GroupModeE1EEENSF_11threadblock25RegularTileAccessIteratorISB_SC_NSD_37RowMajorTensorOpMultiplicandCrosswiseILi16ELi64EEELi0ESK_Li16EEELNS_4arch14CacheOperation4KindE0ENS4_43Conv2dFpropFilterTileAccessIteratorAnalyticISB_SC_SE_SK_SM_LSN_1ELb0EEENSQ_ISB_SC_NSD_40ColumnMajorTensorOpMultiplicandCrosswiseILi16ELi64EEELi1ESK_Li16EEELSW_1ENS6_11threadblock9MmaPolicyINS6_4warp11MmaTensorOpINS7_ILi32ELi32ELi64EEESC_SS_SC_S10_fNSD_8RowMajorENS14_17MmaTensorOpPolicyINSU_3MmaINS7_ILi16ELi8ELi16EEELi32ESC_S17_SC_NSD_11ColumnMajorEfS17_NSU_13OpMultiplyAddEEENSA_ILi1ELi1EEEEELi1ELb0EbEENSA_ILi0ELi0EEES1H_Li1EEELi3EbEENS_8epilogue11threadblock8EpilogueIS8_S1G_Li1ENS1L_22PredicatedTileIteratorINS1L_26OutputTileOptimalThreadMapINS1L_15OutputTileShapeILi64ELi8ELi2ELi1ELi1EEENS1P_ILi1ELi4ELi1ELi1ELi4EEELi128ELi4ELi32EEEfLb0ENSD_9NoPermuteELb0EEENS1K_4warp24FragmentIteratorTensorOpIS16_S1A_fNS_5ArrayIfLi4ELb1EEES17_EENS1V_20TileIteratorTensorOpIS16_S1A_fS17_EENS1L_18SharedLoadIteratorINS1S_18CompactedThreadMapEfLi16EEENS1K_6thread17LinearCombinationIfLi4EffLNS25_9ScaleType4KindE0ELNS_15FloatRoundStyleE2EfEENSA_ILi0ELi8EEELi2ELi1EEENS12_30GemmIdentityThreadblockSwizzleILi1EEELNS1_8OperatorE0ENS1_17Conv2dProblemSizeELSN_1EEEEEvNT_6ParamsE --------------------------
	.section	.nv.shared._ZN7cutlass6KernelINS_4conv6kernel23ImplicitGemmConvolutionINS1_11threadblock22ImplicitGemmMultistageINS_4gemm9GemmShapeILi64ELi64ELi64EEENS4_47Conv2dFpropActivationTileAccessIteratorAnalyticINS_11MatrixShapeILi64ELi64EEENS_6half_tENS_6layout10TensorNHWCENS_9transform29PitchLinearWarpRakedThreadMapINS_16PitchLinearShapeILi64ELi64EEELi128ENSH_ILi8ELi4EEELi8EEENS_12AlignedArrayISC_Li8ELi16EEELNS1_9GroupModeE1EEENSF_11threadblock25RegularTileAccessIteratorISB_SC_NSD_37RowMajorTensorOpMultiplicandCrosswiseILi16ELi64EEELi0ESK_Li16EEELNS_4arch14CacheOperation4KindE0ENS4_43Conv2dFpropFilterTileAccessIteratorAnalyticISB_SC_SE_SK_SM_LSN_1ELb0EEENSQ_ISB_SC_NSD_40ColumnMajorTensorOpMultiplicandCrosswiseILi16ELi64EEELi1ESK_Li16EEELSW_1ENS6_11threadblock9MmaPolicyINS6_4warp11MmaTensorOpINS7_ILi32ELi32ELi64EEESC_SS_SC_S10_fNSD_8RowMajorENS14_17MmaTensorOpPolicyINSU_3MmaINS7_ILi16ELi8ELi16EEELi32ESC_S17_SC_NSD_11ColumnMajorEfS17_NSU_13OpMultiplyAddEEENSA_ILi1ELi1EEEEELi1ELb0EbEENSA_ILi0ELi0EEES1H_Li1EEELi3EbEENS_8epilogue11threadblock8EpilogueIS8_S1G_Li1ENS1L_22PredicatedTileIteratorINS1L_26OutputTileOptimalThreadMapINS1L_15OutputTileShapeILi64ELi8ELi2ELi1ELi1EEENS1P_ILi1ELi4ELi1ELi1ELi4EEELi128ELi4ELi32EEEfLb0ENSD_9NoPermuteELb0EEENS1K_4warp24FragmentIteratorTensorOpIS16_S1A_fNS_5ArrayIfLi4ELb1EEES17_EENS1V_20TileIteratorTensorOpIS16_S1A_fS17_EENS1L_18SharedLoadIteratorINS1S_18CompactedThreadMapEfLi16EEENS1K_6thread17LinearCombinationIfLi4EffLNS25_9ScaleType4KindE0ELNS_15FloatRoundStyleE2EfEENSA_ILi0ELi8EEELi2ELi1EEENS12_30GemmIdentityThreadblockSwizzleILi1EEELNS1_8OperatorE0ENS1_17Conv2dProblemSizeELSN_1EEEEEvNT_6ParamsE,"aw",@nobits
	.sectionflags	@""
	.align	16


//--------------------- .nv.shared._ZN7cutlass6KernelINS_4conv6kernel23ImplicitGemmConvolutionINS1_11threadblock22ImplicitGemmMultistageINS_4gemm9GemmShapeILi64ELi64ELi64EEENS4_48Conv2dFpropActivationTileAccessIteratorOptimizedINS_11MatrixShapeILi64ELi64EEENS_6half_tENS_6layout10TensorNHWCENS_9transform29PitchLinearWarpRakedThreadMapINS_16PitchLinearShapeILi64ELi64EEELi128ENSH_ILi8ELi4EEELi8EEENS_12AlignedArrayISC_Li8ELi16EEEEENSF_11threadblock25RegularTileAccessIteratorISB_SC_NSD_37RowMajorTensorOpMultiplicandCrosswiseILi16ELi64EEELi0ESK_Li16EEELNS_4arch14CacheOperation4KindE0ENS4_44Conv2dFpropFilterTileAccessIteratorOptimizedISB_SC_SE_SK_SM_Lb0EEENSP_ISB_SC_NSD_40ColumnMajorTensorOpMultiplicandCrosswiseILi16ELi64EEELi1ESK_Li16EEELSV_1ENS6_11threadblock9MmaPolicyINS6_4warp11MmaTensorOpINS7_ILi32ELi32ELi64EEESC_SR_SC_SZ_fNSD_8RowMajorENS13_17MmaTensorOpPolicyINST_3MmaINS7_ILi16ELi8ELi16EEELi32ESC_S16_SC_NSD_11ColumnMajorEfS16_NST_13OpMultiplyAddEEENSA_ILi1ELi1EEEEELi1ELb0EbEENSA_ILi0ELi0EEES1G_Li1EEELi3EbEENS_8epilogue11threadblock8EpilogueIS8_S1F_Li1ENS1K_22PredicatedTileIteratorINS1K_26OutputTileOptimalThreadMapINS1K_15OutputTileShapeILi64ELi8ELi2ELi1ELi1EEENS1O_ILi1ELi4ELi1ELi1ELi4EEELi128ELi4ELi32EEEfLb0ENSD_9NoPermuteELb0EEENS1J_4warp24FragmentIteratorTensorOpIS15_S19_fNS_5ArrayIfLi4ELb1EEES16_EENS1U_20TileIteratorTensorOpIS15_S19_fS16_EENS1K_18SharedLoadIteratorINS1R_18CompactedThreadMapEfLi16EEENS1J_6thread17LinearCombinationIfLi4EffLNS24_9ScaleType4KindE0ELNS_15FloatRoundStyleE2EfEENSA_ILi0ELi8EEELi2ELi1EEENS11_30GemmIdentityThreadblockSwizzleILi1EEELNS1_8OperatorE0ENS1_17Conv2dProblemSizeELNS1_9GroupModeE1EEEEEvNT_6ParamsE --------------------------
	.section	.nv.shared._ZN7cutlass6KernelINS_4conv6kernel23ImplicitGemmConvolutionINS1_11threadblock22ImplicitGemmMultistageINS_4gemm9GemmShapeILi64ELi64ELi64EEENS4_48Conv2dFpropActivationTileAccessIteratorOptimizedINS_11MatrixShapeILi64ELi64EEENS_6half_tENS_6layout10TensorNHWCENS_9transform29PitchLinearWarpRakedThreadMapINS_16PitchLinearShapeILi64ELi64EEELi128ENSH_ILi8ELi4EEELi8EEENS_12AlignedArrayISC_Li8ELi16EEEEENSF_11threadblock25RegularTileAccessIteratorISB_SC_NSD_37RowMajorTensorOpMultiplicandCrosswiseILi16ELi64EEELi0ESK_Li16EEELNS_4arch14CacheOperation4KindE0ENS4_44Conv2dFpropFilterTileAccessIteratorOptimizedISB_SC_SE_SK_SM_Lb0EEENSP_ISB_SC_NSD_40ColumnMajorTensorOpMultiplicandCrosswiseILi16ELi64EEELi1ESK_Li16EEELSV_1ENS6_11threadblock9MmaPolicyINS6_4warp11MmaTensorOpINS7_ILi32ELi32ELi64EEESC_SR_SC_SZ_fNSD_8RowMajorENS13_17MmaTensorOpPolicyINST_3MmaINS7_ILi16ELi8ELi16EEELi32ESC_S16_SC_NSD_11ColumnMajorEfS16_NST_13OpMultiplyAddEEENSA_ILi1ELi1EEEEELi1ELb0EbEENSA_ILi0ELi0EEES1G_Li1EEELi3EbEENS_8epilogue11threadblock8EpilogueIS8_S1F_Li1ENS1K_22PredicatedTileIteratorINS1K_26OutputTileOptimalThreadMapINS1K_15OutputTileShapeILi64ELi8ELi2ELi1ELi1EEENS1O_ILi1ELi4ELi1ELi1ELi4EEELi128ELi4ELi32EEEfLb0ENSD_9NoPermuteELb0EEENS1J_4warp24FragmentIteratorTensorOpIS15_S19_fNS_5ArrayIfLi4ELb1EEES16_EENS1U_20TileIteratorTensorOpIS15_S19_fS16_EENS1K_18SharedLoadIteratorINS1R_18CompactedThreadMapEfLi16EEENS1J_6thread17LinearCombinationIfLi4EffLNS24_9ScaleType4KindE0ELNS_15FloatRoundStyleE2EfEENSA_ILi0ELi8EEELi2ELi1EEENS11_30GemmIdentityThreadblockSwizzleILi1EEELNS1_8OperatorE0ENS1_17Conv2dProblemSizeELNS1_9GroupModeE1EEEEEvNT_6ParamsE,"aw",@nobits
	.sectionflags	@""
	.align	16


//--------------------- .nv.shared._ZN7cutlass6KernelINS_4conv6kernel23ImplicitGemmConvolutionINS1_11threadblock22ImplicitGemmMultistageINS_4gemm9GemmShapeILi64ELi64ELi64EEENS4_47Conv2dFpropActivationTileAccessIteratorAnalyticINS_11MatrixShapeILi64ELi64EEENS_6half_tENS_6layout10TensorNHWCENS_9transform29PitchLinearWarpRakedThreadMapINS_16PitchLinearShapeILi64ELi64EEELi128ENSH_ILi8ELi4EEELi8EEENS_12AlignedArrayISC_Li8ELi16EEELNS1_9GroupModeE2EEENSF_11threadblock25RegularTileAccessIteratorISB_SC_NSD_37RowMajorTensorOpMultiplicandCrosswiseILi16ELi64EEELi0ESK_Li16EEELNS_4arch14CacheOperation4KindE0ENS4_43Conv2dFpropFilterTileAccessIteratorAnalyticISB_SC_SE_SK_SM_LSN_2ELb0EEENSQ_ISB_SC_NSD_40ColumnMajorTensorOpMultiplicandCrosswiseILi16ELi64EEELi1ESK_Li16EEELSW_1ENS6_11threadblock9MmaPolicyINS6_4warp11MmaTensorOpINS7_ILi32ELi32ELi64EEESC_SS_SC_S10_fNSD_8RowMajorENS14_17MmaTensorOpPolicyINSU_3MmaINS7_ILi16ELi8ELi16EEELi32ESC_S17_SC_NSD_11ColumnMajorEfS17_NSU_13OpMultiplyAddEEENSA_ILi1ELi1EEEEELi1ELb0EbEENSA_ILi0ELi0EEES1H_Li1EEELi3EbEENS_8epilogue11threadblock8EpilogueIS8_S1G_Li1ENS1L_22PredicatedTileIteratorINS1L_26OutputTileOptimalThreadMapINS1L_15OutputTileShapeILi64ELi8ELi2ELi1ELi1EEENS1P_ILi1ELi4ELi1ELi1ELi4EEELi128ELi4ELi32EEEfLb0ENSD_9NoPermuteELb0EEENS1K_4warp24FragmentIteratorTensorOpIS16_S1A_fNS_5ArrayIfLi4ELb1EEES17_EENS1V_20TileIteratorTensorOpIS16_S1A_fS17_EENS1L_18SharedLoadIteratorINS1S_18CompactedThreadMapEfLi16EEENS1K_6thread17LinearCombinationIfLi4EffLNS25_9ScaleType4KindE0ELNS_15FloatRoundStyleE2EfEENSA_ILi0ELi8EEELi2ELi1EEENS12_30GemmIdentityThreadblockSwizzleILi1EEELNS1_8OperatorE0ENS1_17Conv2dProblemSizeELSN_2EEEEEvNT_6ParamsE --------------------------
	.section	.nv.shared._ZN7cutlass6KernelINS_4conv6kernel23ImplicitGemmConvolutionINS1_11threadblock22ImplicitGemmMultistageINS_4gemm9GemmShapeILi64ELi64ELi64EEENS4_47Conv2dFpropActivationTileAccessIteratorAnalyticINS_11MatrixShapeILi64ELi64EEENS_6half_tENS_6layout10TensorNHWCENS_9transform29PitchLinearWarpRakedThreadMapINS_16PitchLinearShapeILi64ELi64EEELi128ENSH_ILi8ELi4EEELi8EEENS_12AlignedArrayISC_Li8ELi16EEELNS1_9GroupModeE2EEENSF_11threadblock25RegularTileAccessIteratorISB_SC_NSD_37RowMajorTensorOpMultiplicandCrosswiseILi16ELi64EEELi0ESK_Li16EEELNS_4arch14CacheOperation4KindE0ENS4_43Conv2dFpropFilterTileAccessIteratorAnalyticISB_SC_SE_SK_SM_LSN_2ELb0EEENSQ_ISB_SC_NSD_40ColumnMajorTensorOpMultiplicandCrosswiseILi16ELi64EEELi1ESK_Li16EEELSW_1ENS6_11threadblock9MmaPolicyINS6_4warp11MmaTensorOpINS7_ILi32ELi32ELi64EEESC_SS_SC_S10_fNSD_8RowMajorENS14_17MmaTensorOpPolicyINSU_3MmaINS7_ILi16ELi8ELi16EEELi32ESC_S17_SC_NSD_11ColumnMajorEfS17_NSU_13OpMultiplyAddEEENSA_ILi1ELi1EEEEELi1ELb0EbEENSA_ILi0ELi0EEES1H_Li1EEELi3EbEENS_8epilogue11threadblock8EpilogueIS8_S1G_Li1ENS1L_22PredicatedTileIteratorINS1L_26OutputTileOptimalThreadMapINS1L_15OutputTileShapeILi64ELi8ELi2ELi1ELi1EEENS1P_ILi1ELi4ELi1ELi1ELi4EEELi128ELi4ELi32EEEfLb0ENSD_9NoPermuteELb0EEENS1K_4warp24FragmentIteratorTensorOpIS16_S1A_fNS_5ArrayIfLi4ELb1EEES17_EENS1V_20TileIteratorTensorOpIS16_S1A_fS17_EENS1L_18SharedLoadIteratorINS1S_18CompactedThreadMapEfLi16EEENS1K_6thread17LinearCombinationIfLi4EffLNS25_9ScaleType4KindE0ELNS_15FloatRoundStyleE2EfEENSA_ILi0ELi8EEELi2ELi1EEENS12_30GemmIdentityThreadblockSwizzleILi1EEELNS1_8OperatorE0ENS1_17Conv2dProblemSizeELSN_2EEEEEvNT_6ParamsE,"aw",@nobits
	.sectionflags	@""
	.align	16
